	.target	sm_100a

	.elftype	@"ET_EXEC"


//--------------------- .note.nv.tkinfo           --------------------------
	.section	.note.nv.tkinfo,"",@"SHT_NOTE"
	.sectionflags	@"SHF_NOTE_NV_TKINFO"
	.tkinfo
        /*0018*/ 	.word	0x00000002
        /*0030*/ 	.string	""
        /*0030*/ 	.string	"ptxas"
        /*0030*/ 	.string	"Cuda compilation tools, release 13.0, V13.0.88"
        /*0030*/ 	.string	"Build cuda_13.0.r13.0/compiler.36424714_0"
        /*0030*/ 	.string	"-arch sm_100a -m 64 "



//--------------------- .note.nv.cuinfo           --------------------------
	.section	.note.nv.cuinfo,"",@"SHT_NOTE"
	.sectionflags	@"SHF_NOTE_NV_CUINFO"
        /*0018*/ 	.short	0x0002
        /*001a*/ 	.short	0x0064
        /*001c*/ 	.short	0x0082
	.zero		2


//--------------------- .nv.info                  --------------------------
	.section	.nv.info,"",@"SHT_CUDA_INFO"
	.align	4


	//----- nvinfo : EIATTR_REGCOUNT
	.align		4
        /*0000*/ 	.byte	0x04, 0x2f
        /*0002*/ 	.short	(.L_19 - .L_18)
	.align		4
.L_18:
        /*0004*/ 	.word	index@(_ZN7cutlass13device_kernelINS_4gemm6kernel13GemmUniversalINS1_17GroupProblemShapeIN4cute5tupleIJiiiEEEEENS1_10collective13CollectiveMmaINS1_40MainloopSm100ArrayTmaUmmaWarpSpecializedILi2ELi8ELi4ENS6_IJNS5_1CILi1EEESD_SD_EEEEENS6_IJNSC_ILi128EEESG_SG_EEENS_6half_tEPNS6_IJlSD_NSC_ILi0EEEEEESI_SL_NS5_8TiledMMAINS5_8MMA_AtomIJNS5_20SM100_MMA_F16BF16_SSISI_SI_fLi128ELi128ELNS5_4UMMA5MajorE0ELSQ_0ELNSP_7ScaleInE0ELSR_0EEEEEENS5_6LayoutISE_NS6_IJSJ_SJ_SJ_EEEEENS6_IJNS5_10UnderscoreESX_SX_EEEEENS5_13SM90_TMA_LOADENS5_14ComposedLayoutINS5_7SwizzleILi3ELi4ELi3EEENS5_18smem_ptr_flag_bitsILi16EEENSU_INS6_IJNSC_ILi8EEENSC_ILi64EEEEEENS6_IJS17_SD_EEEEEEEvNS5_8identityES10_S1B_vS1C_EENS_8epilogue10collective18CollectiveEpilogueINS1E_31Sm100PtrArrayTmaWarpSpecializedILi4ELi2ELi32ELb1ELb0EEEJSH_NS6_IJNSU_ISG_SD_EENSU_INSC_ILi32EEESD_EEEEESI_PNS6_IJSD_lSJ_EEESI_S1O_NS1E_6fusion15FusionCallbacksIS1I_NS1P_17LinearCombinationISI_fSI_fLNS_15FloatRoundStyleE2EEESH_S1M_JEEENS5_5SM1004TMEM4LOAD26SM100_TMEM_LOAD_16dp256b4xES10_NS11_IS13_S15_NSU_INS6_IJS17_S16_EEENS6_IJSD_S17_EEEEEEENS5_17SM75_U16x8_LDSM_TENS5_14SM90_TMA_STOREES22_NS5_17SM90_U16x8_STSM_TENS5_39AutoVectorizingCopyWithAssumedAlignmentILi128EEEEEEvvEEEEvNT_6ParamsE)
        /*0008*/ 	.word	0x000000a8


	//----- nvinfo : EIATTR_FRAME_SIZE
	.align		4
.L_19:
        /*000c*/ 	.byte	0x04, 0x11
        /*000e*/ 	.short	(.L_21 - .L_20)
	.align		4
.L_20:
        /*0010*/ 	.word	index@($__internal_3_$__cuda_sm20_div_u64)
        /*0014*/ 	.word	0x00000000


	//----- nvinfo : EIATTR_FRAME_SIZE
	.align		4
.L_21:
        /*0018*/ 	.byte	0x04, 0x11
        /*001a*/ 	.short	(.L_23 - .L_22)
	.align		4
.L_22:
        /*001c*/ 	.word	index@($__internal_2_$__cuda_sm10x_tcgen05_guardrail_trap_unallocated_columns_being_dealloced)
        /*0020*/ 	.word	0x00000000


	//----- nvinfo : EIATTR_FRAME_SIZE
	.align		4
.L_23:
        /*0024*/ 	.byte	0x04, 0x11
        /*0026*/ 	.short	(.L_25 - .L_24)
	.align		4
.L_24:
        /*0028*/ 	.word	index@($__internal_1_$__cuda_sm10x_tcgen05_guardrail_trap_phase_invalid_during_alloc)
        /*002c*/ 	.word	0x00000000


	//----- nvinfo : EIATTR_FRAME_SIZE
	.align		4
.L_25:
        /*0030*/ 	.byte	0x04, 0x11
        /*0032*/ 	.short	(.L_27 - .L_26)
	.align		4
.L_26:
        /*0034*/ 	.word	index@($__internal_0_$__cuda_sm10x_tcgen05_guardrail_trap_col_being_dealloced_not_returned_by_alloc)
        /*0038*/ 	.word	0x00000000


	//----- nvinfo : EIATTR_FRAME_SIZE
	.align		4
.L_27:
        /*003c*/ 	.byte	0x04, 0x11
        /*003e*/ 	.short	(.L_29 - .L_28)
	.align		4
.L_28:
        /*0040*/ 	.word	index@(_ZN7cutlass13device_kernelINS_4gemm6kernel13GemmUniversalINS1_17GroupProblemShapeIN4cute5tupleIJiiiEEEEENS1_10collective13CollectiveMmaINS1_40MainloopSm100ArrayTmaUmmaWarpSpecializedILi2ELi8ELi4ENS6_IJNS5_1CILi1EEESD_SD_EEEEENS6_IJNSC_ILi128EEESG_SG_EEENS_6half_tEPNS6_IJlSD_NSC_ILi0EEEEEESI_SL_NS5_8TiledMMAINS5_8MMA_AtomIJNS5_20SM100_MMA_F16BF16_SSISI_SI_fLi128ELi128ELNS5_4UMMA5MajorE0ELSQ_0ELNSP_7ScaleInE0ELSR_0EEEEEENS5_6LayoutISE_NS6_IJSJ_SJ_SJ_EEEEENS6_IJNS5_10UnderscoreESX_SX_EEEEENS5_13SM90_TMA_LOADENS5_14ComposedLayoutINS5_7SwizzleILi3ELi4ELi3EEENS5_18smem_ptr_flag_bitsILi16EEENSU_INS6_IJNSC_ILi8EEENSC_ILi64EEEEEENS6_IJS17_SD_EEEEEEEvNS5_8identityES10_S1B_vS1C_EENS_8epilogue10collective18CollectiveEpilogueINS1E_31Sm100PtrArrayTmaWarpSpecializedILi4ELi2ELi32ELb1ELb0EEEJSH_NS6_IJNSU_ISG_SD_EENSU_INSC_ILi32EEESD_EEEEESI_PNS6_IJSD_lSJ_EEESI_S1O_NS1E_6fusion15FusionCallbacksIS1I_NS1P_17LinearCombinationISI_fSI_fLNS_15FloatRoundStyleE2EEESH_S1M_JEEENS5_5SM1004TMEM4LOAD26SM100_TMEM_LOAD_16dp256b4xES10_NS11_IS13_S15_NSU_INS6_IJS17_S16_EEENS6_IJSD_S17_EEEEEEENS5_17SM75_U16x8_LDSM_TENS5_14SM90_TMA_STOREES22_NS5_17SM90_U16x8_STSM_TENS5_39AutoVectorizingCopyWithAssumedAlignmentILi128EEEEEEvvEEEEvNT_6ParamsE)
        /*0044*/ 	.word	0x00000000


	//----- nvinfo : EIATTR_MIN_STACK_SIZE
	.align		4
.L_29:
        /*0048*/ 	.byte	0x04, 0x12
        /*004a*/ 	.short	(.L_31 - .L_30)
	.align		4
.L_30:
        /*004c*/ 	.word	index@(_ZN7cutlass13device_kernelINS_4gemm6kernel13GemmUniversalINS1_17GroupProblemShapeIN4cute5tupleIJiiiEEEEENS1_10collective13CollectiveMmaINS1_40MainloopSm100ArrayTmaUmmaWarpSpecializedILi2ELi8ELi4ENS6_IJNS5_1CILi1EEESD_SD_EEEEENS6_IJNSC_ILi128EEESG_SG_EEENS_6half_tEPNS6_IJlSD_NSC_ILi0EEEEEESI_SL_NS5_8TiledMMAINS5_8MMA_AtomIJNS5_20SM100_MMA_F16BF16_SSISI_SI_fLi128ELi128ELNS5_4UMMA5MajorE0ELSQ_0ELNSP_7ScaleInE0ELSR_0EEEEEENS5_6LayoutISE_NS6_IJSJ_SJ_SJ_EEEEENS6_IJNS5_10UnderscoreESX_SX_EEEEENS5_13SM90_TMA_LOADENS5_14ComposedLayoutINS5_7SwizzleILi3ELi4ELi3EEENS5_18smem_ptr_flag_bitsILi16EEENSU_INS6_IJNSC_ILi8EEENSC_ILi64EEEEEENS6_IJS17_SD_EEEEEEEvNS5_8identityES10_S1B_vS1C_EENS_8epilogue10collective18CollectiveEpilogueINS1E_31Sm100PtrArrayTmaWarpSpecializedILi4ELi2ELi32ELb1ELb0EEEJSH_NS6_IJNSU_ISG_SD_EENSU_INSC_ILi32EEESD_EEEEESI_PNS6_IJSD_lSJ_EEESI_S1O_NS1E_6fusion15FusionCallbacksIS1I_NS1P_17LinearCombinationISI_fSI_fLNS_15FloatRoundStyleE2EEESH_S1M_JEEENS5_5SM1004TMEM4LOAD26SM100_TMEM_LOAD_16dp256b4xES10_NS11_IS13_S15_NSU_INS6_IJS17_S16_EEENS6_IJSD_S17_EEEEEEENS5_17SM75_U16x8_LDSM_TENS5_14SM90_TMA_STOREES22_NS5_17SM90_U16x8_STSM_TENS5_39AutoVectorizingCopyWithAssumedAlignmentILi128EEEEEEvvEEEEvNT_6ParamsE)
        /*0050*/ 	.word	0x00000000
.L_31:


//--------------------- .nv.compat                --------------------------
	.section	.nv.compat,"",@"SHT_CUDA_COMPAT_INFO"
	.align	4
        /*0000*/ 	.byte	0x02, 0x09, 0x01, 0x00, 0x02, 0x02, 0x02, 0x00, 0x02, 0x05, 0x05, 0x00, 0x03, 0x07, 0x01, 0x01
        /*0010*/ 	.byte	0x02, 0x03, 0x03, 0x00, 0x02, 0x06, 0x01, 0x00, 0x04, 0x0b, 0x08, 0x00, 0x09, 0x00, 0x00, 0x00
        /*0020*/ 	.byte	0x00, 0x00, 0x00, 0x00


//--------------------- .nv.info._ZN7cutlass13device_kernelINS_4gemm6kernel13GemmUniversalINS1_17GroupProblemShapeIN4cute5tupleIJiiiEEEEENS1_10collective13CollectiveMmaINS1_40MainloopSm100ArrayTmaUmmaWarpSpecializedILi2ELi8ELi4ENS6_IJNS5_1CILi1EEESD_SD_EEEEENS6_IJNSC_ILi128EEESG_SG_EEENS_6half_tEPNS6_IJlSD_NSC_ILi0EEEEEESI_SL_NS5_8TiledMMAINS5_8MMA_AtomIJNS5_20SM100_MMA_F16BF16_SSISI_SI_fLi128ELi128ELNS5_4UMMA5MajorE0ELSQ_0ELNSP_7ScaleInE0ELSR_0EEEEEENS5_6LayoutISE_NS6_IJSJ_SJ_SJ_EEEEENS6_IJNS5_10UnderscoreESX_SX_EEEEENS5_13SM90_TMA_LOADENS5_14ComposedLayoutINS5_7SwizzleILi3ELi4ELi3EEENS5_18smem_ptr_flag_bitsILi16EEENSU_INS6_IJNSC_ILi8EEENSC_ILi64EEEEEENS6_IJS17_SD_EEEEEEEvNS5_8identityES10_S1B_vS1C_EENS_8epilogue10collective18CollectiveEpilogueINS1E_31Sm100PtrArrayTmaWarpSpecializedILi4ELi2ELi32ELb1ELb0EEEJSH_NS6_IJNSU_ISG_SD_EENSU_INSC_ILi32EEESD_EEEEESI_PNS6_IJSD_lSJ_EEESI_S1O_NS1E_6fusion15FusionCallbacksIS1I_NS1P_17LinearCombinationISI_fSI_fLNS_15FloatRoundStyleE2EEESH_S1M_JEEENS5_5SM1004TMEM4LOAD26SM100_TMEM_LOAD_16dp256b4xES10_NS11_IS13_S15_NSU_INS6_IJS17_S16_EEENS6_IJSD_S17_EEEEEEENS5_17SM75_U16x8_LDSM_TENS5_14SM90_TMA_STOREES22_NS5_17SM90_U16x8_STSM_TENS5_39AutoVectorizingCopyWithAssumedAlignmentILi128EEEEEEvvEEEEvNT_6ParamsE --------------------------
	.section	.nv.info._ZN7cutlass13device_kernelINS_4gemm6kernel13GemmUniversalINS1_17GroupProblemShapeIN4cute5tupleIJiiiEEEEENS1_10collective13CollectiveMmaINS1_40MainloopSm100ArrayTmaUmmaWarpSpecializedILi2ELi8ELi4ENS6_IJNS5_1CILi1EEESD_SD_EEEEENS6_IJNSC_ILi128EEESG_SG_EEENS_6half_tEPNS6_IJlSD_NSC_ILi0EEEEEESI_SL_NS5_8TiledMMAINS5_8MMA_AtomIJNS5_20SM100_MMA_F16BF16_SSISI_SI_fLi128ELi128ELNS5_4UMMA5MajorE0ELSQ_0ELNSP_7ScaleInE0ELSR_0EEEEEENS5_6LayoutISE_NS6_IJSJ_SJ_SJ_EEEEENS6_IJNS5_10UnderscoreESX_SX_EEEEENS5_13SM90_TMA_LOADENS5_14ComposedLayoutINS5_7SwizzleILi3ELi4ELi3EEENS5_18smem_ptr_flag_bitsILi16EEENSU_INS6_IJNSC_ILi8EEENSC_ILi64EEEEEENS6_IJS17_SD_EEEEEEEvNS5_8identityES10_S1B_vS1C_EENS_8epilogue10collective18CollectiveEpilogueINS1E_31Sm100PtrArrayTmaWarpSpecializedILi4ELi2ELi32ELb1ELb0EEEJSH_NS6_IJNSU_ISG_SD_EENSU_INSC_ILi32EEESD_EEEEESI_PNS6_IJSD_lSJ_EEESI_S1O_NS1E_6fusion15FusionCallbacksIS1I_NS1P_17LinearCombinationISI_fSI_fLNS_15FloatRoundStyleE2EEESH_S1M_JEEENS5_5SM1004TMEM4LOAD26SM100_TMEM_LOAD_16dp256b4xES10_NS11_IS13_S15_NSU_INS6_IJS17_S16_EEENS6_IJSD_S17_EEEEEEENS5_17SM75_U16x8_LDSM_TENS5_14SM90_TMA_STOREES22_NS5_17SM90_U16x8_STSM_TENS5_39AutoVectorizingCopyWithAssumedAlignmentILi128EEEEEEvvEEEEvNT_6ParamsE,"",@"SHT_CUDA_INFO"
	.sectionflags	@""
	.align	4


	//----- nvinfo : EIATTR_CUDA_API_VERSION
	.align		4
        /*0000*/ 	.byte	0x04, 0x37
        /*0002*/ 	.short	(.L_33 - .L_32)
.L_32:
        /*0004*/ 	.word	0x00000082


	//----- nvinfo : EIATTR_KPARAM_INFO
	.align		4
.L_33:
        /*0008*/ 	.byte	0x04, 0x17
        /*000a*/ 	.short	(.L_35 - .L_34)
.L_34:
        /*000c*/ 	.word	0x00000000
        /*0010*/ 	.short	0x0000
        /*0012*/ 	.short	0x0000
        /*0014*/ 	.byte	0x00, 0xf0, 0x01, 0x24


	//----- nvinfo : EIATTR_AT_ENTRY_FRAGMENTS
	.align		4
.L_35:
        /*0018*/ 	.byte	0x04, 0x4f
        /*001a*/ 	.short	(.L_37 - .L_36)


	//   ....[0]....
.L_36:
        /*001c*/ 	.word	0x00000006


	//----- nvinfo : EIATTR_RESERVED_SMEM_USED
	.align		4
.L_37:
        /*0020*/ 	.byte	0x01, 0x41
	.zero		2


	//----- nvinfo : EIATTR_SPARSE_MMA_MASK
	.align		4
        /*0024*/ 	.byte	0x03, 0x50
        /*0026*/ 	.short	0x0000


	//----- nvinfo : EIATTR_TCGEN05_1CTA_USED
	.align		4
        /*0028*/ 	.byte	0x01, 0x51
	.zero		2


	//----- nvinfo : EIATTR_MAXREG_COUNT
	.align		4
        /*002c*/ 	.byte	0x03, 0x1b
        /*002e*/ 	.short	0x00a8


	//----- nvinfo : EIATTR_NUM_BARRIERS
	.align		4
        /*0030*/ 	.byte	0x02, 0x4c
        /*0032*/ 	.byte	0x07
	.zero		1


	//----- nvinfo : EIATTR_EXTERNS
	.align		4
        /*0034*/ 	.byte	0x04, 0x0f
        /*0036*/ 	.short	(.L_39 - .L_38)


	//   ....[0]....
	.align		4
.L_38:
        /*0038*/ 	.word	index@(__assertfail)


	//----- nvinfo : EIATTR_MERCURY_ISA_VERSION
	.align		4
.L_39:
        /*003c*/ 	.byte	0x03, 0x5f
        /*003e*/ 	.short	0x0101


	//----- nvinfo : EIATTR_INT_WARP_WIDE_INSTR_OFFSETS
	.align		4
        /*0040*/ 	.byte	0x04, 0x31
        /*0042*/ 	.short	(.L_41 - .L_40)


	//   ....[0]....
.L_40:
        /*0044*/ 	.word	0x00010fc0


	//   ....[1]....
        /*0048*/ 	.word	0x00010fe0


	//   ....[2]....
        /*004c*/ 	.word	0x00011010


	//----- nvinfo : EIATTR_COOP_GROUP_MASK_REGIDS
	.align		4
.L_41:
        /*0050*/ 	.byte	0x04, 0x29
        /*0052*/ 	.short	(.L_43 - .L_42)


	//   ....[0]....
.L_42:
        /*0054*/ 	.word	0xffffffff


	//   ....[1]....
        /*0058*/ 	.word	0xffffffff


	//   ....[2]....
        /*005c*/ 	.word	0xffffffff


	//   ....[3]....
        /*0060*/ 	.word	0xffffffff


	//   ....[4]....
        /*0064*/ 	.word	0xffffffff


	//   ....[5]....
        /*0068*/ 	.word	0xffffffff


	//   ....[6]....
        /*006c*/ 	.word	0xffffffff


	//   ....[7]....
        /*0070*/ 	.word	0xffffffff


	//   ....[8]....
        /*0074*/ 	.word	0xffffffff


	//   ....[9]....
        /*0078*/ 	.word	0xffffffff


	//   ....[10]....
        /*007c*/ 	.word	0xffffffff


	//   ....[11]....
        /*0080*/ 	.word	0xffffffff


	//   ....[12]....
        /*0084*/ 	.word	0xffffffff


	//   ....[13]....
        /*0088*/ 	.word	0xffffffff


	//   ....[14]....
        /*008c*/ 	.word	0xffffffff


	//   ....[15]....
        /*0090*/ 	.word	0xffffffff


	//   ....[16]....
        /*0094*/ 	.word	0xffffffff


	//   ....[17]....
        /*0098*/ 	.word	0xffffffff


	//   ....[18]....
        /*009c*/ 	.word	0xffffffff


	//   ....[19]....
        /*00a0*/ 	.word	0xffffffff


	//   ....[20]....
        /*00a4*/ 	.word	0xffffffff


	//   ....[21]....
        /*00a8*/ 	.word	0xffffffff


	//   ....[22]....
        /*00ac*/ 	.word	0xffffffff


	//   ....[23]....
        /*00b0*/ 	.word	0xffffffff


	//   ....[24]....
        /*00b4*/ 	.word	0xffffffff


	//   ....[25]....
        /*00b8*/ 	.word	0xffffffff


	//   ....[26]....
        /*00bc*/ 	.word	0xffffffff


	//   ....[27]....
        /*00c0*/ 	.word	0xffffffff


	//   ....[28]....
        /*00c4*/ 	.word	0xffffffff


	//   ....[29]....
        /*00c8*/ 	.word	0xffffffff


	//   ....[30]....
        /*00cc*/ 	.word	0xffffffff


	//   ....[31]....
        /*00d0*/ 	.word	0xffffffff


	//   ....[32]....
        /*00d4*/ 	.word	0xffffffff


	//   ....[33]....
        /*00d8*/ 	.word	0xffffffff


	//   ....[34]....
        /*00dc*/ 	.word	0xffffffff


	//   ....[35]....
        /*00e0*/ 	.word	0xffffffff


	//   ....[36]....
        /*00e4*/ 	.word	0xffffffff


	//   ....[37]....
        /*00e8*/ 	.word	0xffffffff


	//   ....[38]....
        /*00ec*/ 	.word	0xffffffff


	//   ....[39]....
        /*00f0*/ 	.word	0xffffffff


	//   ....[40]....
        /*00f4*/ 	.word	0xffffffff


	//   ....[41]....
        /*00f8*/ 	.word	0xffffffff


	//   ....[42]....
        /*00fc*/ 	.word	0xffffffff


	//   ....[43]....
        /*0100*/ 	.word	0xffffffff


	//   ....[44]....
        /*0104*/ 	.word	0xffffffff


	//   ....[45]....
        /*0108*/ 	.word	0xffffffff


	//   ....[46]....
        /*010c*/ 	.word	0xffffffff


	//   ....[47]....
        /*0110*/ 	.word	0xffffffff


	//   ....[48]....
        /*0114*/ 	.word	0xffffffff


	//   ....[49]....
        /*0118*/ 	.word	0xffffffff


	//   ....[50]....
        /*011c*/ 	.word	0xffffffff


	//   ....[51]....
        /*0120*/ 	.word	0xffffffff


	//   ....[52]....
        /*0124*/ 	.word	0xffffffff


	//   ....[53]....
        /*0128*/ 	.word	0xffffffff


	//   ....[54]....
        /*012c*/ 	.word	0xffffffff


	//   ....[55]....
        /*0130*/ 	.word	0xffffffff


	//   ....[56]....
        /*0134*/ 	.word	0xffffffff


	//   ....[57]....
        /*0138*/ 	.word	0xffffffff


	//   ....[58]....
        /*013c*/ 	.word	0xffffffff


	//   ....[59]....
        /*0140*/ 	.word	0xffffffff


	//   ....[60]....
        /*0144*/ 	.word	0xffffffff


	//   ....[61]....
        /*0148*/ 	.word	0xffffffff


	//   ....[62]....
        /*014c*/ 	.word	0xffffffff


	//   ....[63]....
        /*0150*/ 	.word	0xffffffff


	//   ....[64]....
        /*0154*/ 	.word	0xffffffff


	//   ....[65]....
        /*0158*/ 	.word	0xffffffff


	//   ....[66]....
        /*015c*/ 	.word	0xffffffff


	//   ....[67]....
        /*0160*/ 	.word	0xffffffff


	//   ....[68]....
        /*0164*/ 	.word	0xffffffff


	//   ....[69]....
        /*0168*/ 	.word	0xffffffff


	//   ....[70]....
        /*016c*/ 	.word	0xffffffff


	//   ....[71]....
        /*0170*/ 	.word	0xffffffff


	//   ....[72]....
        /*0174*/ 	.word	0xffffffff


	//   ....[73]....
        /*0178*/ 	.word	0xffffffff


	//   ....[74]....
        /*017c*/ 	.word	0xffffffff


	//   ....[75]....
        /*0180*/ 	.word	0xffffffff


	//   ....[76]....
        /*0184*/ 	.word	0xffffffff


	//   ....[77]....
        /*0188*/ 	.word	0xffffffff


	//   ....[78]....
        /*018c*/ 	.word	0xffffffff


	//   ....[79]....
        /*0190*/ 	.word	0xffffffff


	//   ....[80]....
        /*0194*/ 	.word	0xffffffff


	//   ....[81]....
        /*0198*/ 	.word	0xffffffff


	//   ....[82]....
        /*019c*/ 	.word	0xffffffff


	//   ....[83]....
        /*01a0*/ 	.word	0xffffffff


	//   ....[84]....
        /*01a4*/ 	.word	0xffffffff


	//   ....[85]....
        /*01a8*/ 	.word	0xffffffff


	//   ....[86]....
        /*01ac*/ 	.word	0xffffffff


	//   ....[87]....
        /*01b0*/ 	.word	0xffffffff


	//   ....[88]....
        /*01b4*/ 	.word	0xffffffff


	//   ....[89]....
        /*01b8*/ 	.word	0xffffffff


	//   ....[90]....
        /*01bc*/ 	.word	0xffffffff


	//   ....[91]....
        /*01c0*/ 	.word	0xffffffff


	//   ....[92]....
        /*01c4*/ 	.word	0xffffffff


	//   ....[93]....
        /*01c8*/ 	.word	0xffffffff


	//   ....[94]....
        /*01cc*/ 	.word	0xffffffff


	//   ....[95]....
        /*01d0*/ 	.word	0xffffffff


	//   ....[96]....
        /*01d4*/ 	.word	0xffffffff


	//   ....[97]....
        /*01d8*/ 	.word	0xffffffff


	//   ....[98]....
        /*01dc*/ 	.word	0xffffffff


	//   ....[99]....
        /*01e0*/ 	.word	0xffffffff


	//   ....[100]....
        /*01e4*/ 	.word	0xffffffff


	//   ....[101]....
        /*01e8*/ 	.word	0xffffffff


	//   ....[102]....
        /*01ec*/ 	.word	0xffffffff


	//   ....[103]....
        /*01f0*/ 	.word	0xffffffff


	//   ....[104]....
        /*01f4*/ 	.word	0xffffffff


	//   ....[105]....
        /*01f8*/ 	.word	0xffffffff


	//   ....[106]....
        /*01fc*/ 	.word	0xffffffff


	//   ....[107]....
        /*0200*/ 	.word	0xffffffff


	//   ....[108]....
        /*0204*/ 	.word	0xffffffff


	//   ....[109]....
        /*0208*/ 	.word	0xffffffff


	//   ....[110]....
        /*020c*/ 	.word	0xffffffff


	//   ....[111]....
        /*0210*/ 	.word	0xffffffff


	//   ....[112]....
        /*0214*/ 	.word	0xffffffff


	//   ....[113]....
        /*0218*/ 	.word	0xffffffff


	//   ....[114]....
        /*021c*/ 	.word	0xffffffff


	//   ....[115]....
        /*0220*/ 	.word	0xffffffff


	//   ....[116]....
        /*0224*/ 	.word	0xffffffff


	//   ....[117]....
        /*0228*/ 	.word	0xffffffff


	//   ....[118]....
        /*022c*/ 	.word	0xffffffff


	//   ....[119]....
        /*0230*/ 	.word	0xffffffff


	//----- nvinfo : EIATTR_COOP_GROUP_INSTR_OFFSETS
	.align		4
.L_43:
        /*0234*/ 	.byte	0x04, 0x28
        /*0236*/ 	.short	(.L_45 - .L_44)


	//   ....[0]....
.L_44:
        /*0238*/ 	.word	0x00000090


	//   ....[1]....
        /*023c*/ 	.word	0x00000500


	//   ....[2]....
        /*0240*/ 	.word	0x00000720


	//   ....[3]....
        /*0244*/ 	.word	0x00000730


	//   ....[4]....
        /*0248*/ 	.word	0x00000880


	//   ....[5]....
        /*024c*/ 	.word	0x00000a20


	//   ....[6]....
        /*0250*/ 	.word	0x00000b20


	//   ....[7]....
        /*0254*/ 	.word	0x00000d70


	//   ....[8]....
        /*0258*/ 	.word	0x00000fc0


	//   ....[9]....
        /*025c*/ 	.word	0x00002290


	//   ....[10]....
        /*0260*/ 	.word	0x000022c0


	//   ....[11]....
        /*0264*/ 	.word	0x00002340


	//   ....[12]....
        /*0268*/ 	.word	0x00002350


	//   ....[13]....
        /*026c*/ 	.word	0x00002390


	//   ....[14]....
        /*0270*/ 	.word	0x000023b0


	//   ....[15]....
        /*0274*/ 	.word	0x000023f0


	//   ....[16]....
        /*0278*/ 	.word	0x00002410


	//   ....[17]....
        /*027c*/ 	.word	0x00002460


	//   ....[18]....
        /*0280*/ 	.word	0x00002480


	//   ....[19]....
        /*0284*/ 	.word	0x00002520


	//   ....[20]....
        /*0288*/ 	.word	0x00002630


	//   ....[21]....
        /*028c*/ 	.word	0x00002660


	//   ....[22]....
        /*0290*/ 	.word	0x00002c30


	//   ....[23]....
        /*0294*/ 	.word	0x00002c40


	//   ....[24]....
        /*0298*/ 	.word	0x00002c90


	//   ....[25]....
        /*029c*/ 	.word	0x00002ca0


	//   ....[26]....
        /*02a0*/ 	.word	0x00002cf0


	//   ....[27]....
        /*02a4*/ 	.word	0x00002d00


	//   ....[28]....
        /*02a8*/ 	.word	0x00002d50


	//   ....[29]....
        /*02ac*/ 	.word	0x00002d60


	//   ....[30]....
        /*02b0*/ 	.word	0x00002dc0


	//   ....[31]....
        /*02b4*/ 	.word	0x00002dd0


	//   ....[32]....
        /*02b8*/ 	.word	0x00002e60


	//   ....[33]....
        /*02bc*/ 	.word	0x00002eb0


	//   ....[34]....
        /*02c0*/ 	.word	0x00002ef0


	//   ....[35]....
        /*02c4*/ 	.word	0x00002f00


	//   ....[36]....
        /*02c8*/ 	.word	0x00002f50


	//   ....[37]....
        /*02cc*/ 	.word	0x00002f70


	//   ....[38]....
        /*02d0*/ 	.word	0x00002f80


	//   ....[39]....
        /*02d4*/ 	.word	0x00002f90


	//   ....[40]....
        /*02d8*/ 	.word	0x00003aa0


	//   ....[41]....
        /*02dc*/ 	.word	0x00004560


	//   ....[42]....
        /*02e0*/ 	.word	0x000051f0


	//   ....[43]....
        /*02e4*/ 	.word	0x00005220


	//   ....[44]....
        /*02e8*/ 	.word	0x000052a0


	//   ....[45]....
        /*02ec*/ 	.word	0x000052b0


	//   ....[46]....
        /*02f0*/ 	.word	0x000052f0


	//   ....[47]....
        /*02f4*/ 	.word	0x00005310


	//   ....[48]....
        /*02f8*/ 	.word	0x00005360


	//   ....[49]....
        /*02fc*/ 	.word	0x00005370


	//   ....[50]....
        /*0300*/ 	.word	0x000053b0


	//   ....[51]....
        /*0304*/ 	.word	0x000053d0


	//   ....[52]....
        /*0308*/ 	.word	0x00005470


	//   ....[53]....
        /*030c*/ 	.word	0x00005560


	//   ....[54]....
        /*0310*/ 	.word	0x00005590


	//   ....[55]....
        /*0314*/ 	.word	0x00005b50


	//   ....[56]....
        /*0318*/ 	.word	0x00005b60


	//   ....[57]....
        /*031c*/ 	.word	0x00005bb0


	//   ....[58]....
        /*0320*/ 	.word	0x00005bc0


	//   ....[59]....
        /*0324*/ 	.word	0x00005c10


	//   ....[60]....
        /*0328*/ 	.word	0x00005c20


	//   ....[61]....
        /*032c*/ 	.word	0x00005c80


	//   ....[62]....
        /*0330*/ 	.word	0x00005c90


	//   ....[63]....
        /*0334*/ 	.word	0x00005ce0


	//   ....[64]....
        /*0338*/ 	.word	0x00005cf0


	//   ....[65]....
        /*033c*/ 	.word	0x00005d80


	//   ....[66]....
        /*0340*/ 	.word	0x00005dd0


	//   ....[67]....
        /*0344*/ 	.word	0x00005e10


	//   ....[68]....
        /*0348*/ 	.word	0x00005e20


	//   ....[69]....
        /*034c*/ 	.word	0x00005e70


	//   ....[70]....
        /*0350*/ 	.word	0x00005e90


	//   ....[71]....
        /*0354*/ 	.word	0x00005ea0


	//   ....[72]....
        /*0358*/ 	.word	0x00005eb0


	//   ....[73]....
        /*035c*/ 	.word	0x00006d90


	//   ....[74]....
        /*0360*/ 	.word	0x00006dc0


	//   ....[75]....
        /*0364*/ 	.word	0x00006e40


	//   ....[76]....
        /*0368*/ 	.word	0x00006e50


	//   ....[77]....
        /*036c*/ 	.word	0x00006e90


	//   ....[78]....
        /*0370*/ 	.word	0x00006eb0


	//   ....[79]....
        /*0374*/ 	.word	0x00006ef0


	//   ....[80]....
        /*0378*/ 	.word	0x00006f10


	//   ....[81]....
        /*037c*/ 	.word	0x00006f60


	//   ....[82]....
        /*0380*/ 	.word	0x00006f80


	//   ....[83]....
        /*0384*/ 	.word	0x00007010


	//   ....[84]....
        /*0388*/ 	.word	0x00007100


	//   ....[85]....
        /*038c*/ 	.word	0x00007130


	//   ....[86]....
        /*0390*/ 	.word	0x000076f0


	//   ....[87]....
        /*0394*/ 	.word	0x00007700


	//   ....[88]....
        /*0398*/ 	.word	0x00007750


	//   ....[89]....
        /*039c*/ 	.word	0x00007760


	//   ....[90]....
        /*03a0*/ 	.word	0x000077b0


	//   ....[91]....
        /*03a4*/ 	.word	0x000077c0


	//   ....[92]....
        /*03a8*/ 	.word	0x00007810


	//   ....[93]....
        /*03ac*/ 	.word	0x00007820


	//   ....[94]....
        /*03b0*/ 	.word	0x00007880


	//   ....[95]....
        /*03b4*/ 	.word	0x00007890


	//   ....[96]....
        /*03b8*/ 	.word	0x00007920


	//   ....[97]....
        /*03bc*/ 	.word	0x00007970


	//   ....[98]....
        /*03c0*/ 	.word	0x000079b0


	//   ....[99]....
        /*03c4*/ 	.word	0x000079c0


	//   ....[100]....
        /*03c8*/ 	.word	0x00007a10


	//   ....[101]....
        /*03cc*/ 	.word	0x00007a30


	//   ....[102]....
        /*03d0*/ 	.word	0x00007a40


	//   ....[103]....
        /*03d4*/ 	.word	0x00007a50


	//   ....[104]....
        /*03d8*/ 	.word	0x00008760


	//   ....[105]....
        /*03dc*/ 	.word	0x00009590


	//   ....[106]....
        /*03e0*/ 	.word	0x00009950


	//   ....[107]....
        /*03e4*/ 	.word	0x00009e50


	//   ....[108]....
        /*03e8*/ 	.word	0x0000e280


	//   ....[109]....
        /*03ec*/ 	.word	0x0000e6d0


	//   ....[110]....
        /*03f0*/ 	.word	0x0000e920


	//   ....[111]....
        /*03f4*/ 	.word	0x0000eac0


	//   ....[112]....
        /*03f8*/ 	.word	0x0000f2d0


	//   ....[113]....
        /*03fc*/ 	.word	0x0000f770


	//   ....[114]....
        /*0400*/ 	.word	0x0000fb40


	//   ....[115]....
        /*0404*/ 	.word	0x0000ff00


	//   ....[116]....
        /*0408*/ 	.word	0x00010110


	//   ....[117]....
        /*040c*/ 	.word	0x00010140


	//   ....[118]....
        /*0410*/ 	.word	0x00010ea0


	//   ....[119]....
        /*0414*/ 	.word	0x000110d0


	//----- nvinfo : EIATTR_REG_RECONFIG
	.align		4
.L_45:
        /*0418*/ 	.byte	0x01, 0x54
	.zero		2


	//----- nvinfo : EIATTR_VRC_CTA_INIT_COUNT
	.align		4
        /*041c*/ 	.byte	0x02, 0x4a
        /*041e*/ 	.byte	0x80
	.zero		1


	//----- nvinfo : EIATTR_SYSCALL_OFFSETS
	.align		4
        /*0420*/ 	.byte	0x04, 0x46
        /*0422*/ 	.short	(.L_47 - .L_46)


	//   ....[0]....
.L_46:
        /*0424*/ 	.word	0x0000a230


	//   ....[1]....
        /*0428*/ 	.word	0x0000a320


	//   ....[2]....
        /*042c*/ 	.word	0x0000aa70


	//   ....[3]....
        /*0430*/ 	.word	0x0000abe0


	//   ....[4]....
        /*0434*/ 	.word	0x0000b8e0


	//   ....[5]....
        /*0438*/ 	.word	0x0000ba50


	//   ....[6]....
        /*043c*/ 	.word	0x0000c6e0


	//   ....[7]....
        /*0440*/ 	.word	0x0000c850


	//   ....[8]....
        /*0444*/ 	.word	0x0000d520


	//   ....[9]....
        /*0448*/ 	.word	0x0000d690


	//----- nvinfo : EIATTR_MBARRIER_INSTR_OFFSETS
	.align		4
.L_47:
        /*044c*/ 	.byte	0x04, 0x39
        /*044e*/ 	.short	(.L_49 - .L_48)


	//   ....[0]....
.L_48:
        /*0450*/ 	.word	0x00000830
        /*0454*/ 	.word	0x000000ff
        /*0458*/ 	.word	0x00000000
        /*045c*/ 	.short	0x0100
        /*045e*/ 	.byte	0x05
	.zero		1


	//   ....[1]....
        /*0460*/ 	.word	0x00000840
        /*0464*/ 	.word	0x000000ff
        /*0468*/ 	.word	0x00000010
        /*046c*/ 	.short	0x0100
        /*046e*/ 	.byte	0x05
	.zero		1


	//   ....[2]....
        /*0470*/ 	.word	0x00000850
        /*0474*/ 	.word	0x000000ff
        /*0478*/ 	.word	0x00000008
        /*047c*/ 	.short	0x0100
        /*047e*/ 	.byte	0x05
	.zero		1


	//   ....[3]....
        /*0480*/ 	.word	0x00000860
        /*0484*/ 	.word	0x000000ff
        /*0488*/ 	.word	0x00000018
        /*048c*/ 	.short	0x0100
        /*048e*/ 	.byte	0x05
	.zero		1


	//   ....[4]....
        /*0490*/ 	.word	0x00000990
        /*0494*/ 	.word	0x000000ff
        /*0498*/ 	.word	0x00000020
        /*049c*/ 	.short	0x0100
        /*049e*/ 	.byte	0x06
	.zero		1


	//   ....[5]....
        /*04a0*/ 	.word	0x000009a0
        /*04a4*/ 	.word	0x000000ff
        /*04a8*/ 	.word	0x00000040
        /*04ac*/ 	.short	0x0100
        /*04ae*/ 	.byte	0x06
	.zero		1


	//   ....[6]....
        /*04b0*/ 	.word	0x000009b0
        /*04b4*/ 	.word	0x000000ff
        /*04b8*/ 	.word	0x00000028
        /*04bc*/ 	.short	0x0100
        /*04be*/ 	.byte	0x06
	.zero		1


	//   ....[7]....
        /*04c0*/ 	.word	0x000009c0
        /*04c4*/ 	.word	0x000000ff
        /*04c8*/ 	.word	0x00000048
        /*04cc*/ 	.short	0x0100
        /*04ce*/ 	.byte	0x06
	.zero		1


	//   ....[8]....
        /*04d0*/ 	.word	0x000009d0
        /*04d4*/ 	.word	0x000000ff
        /*04d8*/ 	.word	0x00000030
        /*04dc*/ 	.short	0x0100
        /*04de*/ 	.byte	0x06
	.zero		1


	//   ....[9]....
        /*04e0*/ 	.word	0x000009e0
        /*04e4*/ 	.word	0x000000ff
        /*04e8*/ 	.word	0x00000050
        /*04ec*/ 	.short	0x0100
        /*04ee*/ 	.byte	0x06
	.zero		1


	//   ....[10]....
        /*04f0*/ 	.word	0x000009f0
        /*04f4*/ 	.word	0x000000ff
        /*04f8*/ 	.word	0x00000038
        /*04fc*/ 	.short	0x0100
        /*04fe*/ 	.byte	0x06
	.zero		1


	//   ....[11]....
        /*0500*/ 	.word	0x00000a00
        /*0504*/ 	.word	0x000000ff
        /*0508*/ 	.word	0x00000058
        /*050c*/ 	.short	0x0100
        /*050e*/ 	.byte	0x06
	.zero		1


	//   ....[12]....
        /*0510*/ 	.word	0x00000af0
        /*0514*/ 	.word	0x000000ff
        /*0518*/ 	.word	0x00000060
        /*051c*/ 	.short	0x0100
        /*051e*/ 	.byte	0x05
	.zero		1


	//   ....[13]....
        /*0520*/ 	.word	0x00000b00
        /*0524*/ 	.word	0x000000ff
        /*0528*/ 	.word	0x00000068
        /*052c*/ 	.short	0x0100
        /*052e*/ 	.byte	0x05
	.zero		1


	//   ....[14]....
        /*0530*/ 	.word	0x00000c50
        /*0534*/ 	.word	0x000000ff
        /*0538*/ 	.word	0x00000070
        /*053c*/ 	.short	0x0100
        /*053e*/ 	.byte	0x06
	.zero		1


	//   ....[15]....
        /*0540*/ 	.word	0x00000c60
        /*0544*/ 	.word	0x000000ff
        /*0548*/ 	.word	0x000000b0
        /*054c*/ 	.short	0x0100
        /*054e*/ 	.byte	0x06
	.zero		1


	//   ....[16]....
        /*0550*/ 	.word	0x00000c70
        /*0554*/ 	.word	0x000000ff
        /*0558*/ 	.word	0x00000078
        /*055c*/ 	.short	0x0100
        /*055e*/ 	.byte	0x06
	.zero		1


	//   ....[17]....
        /*0560*/ 	.word	0x00000c80
        /*0564*/ 	.word	0x000000ff
        /*0568*/ 	.word	0x000000b8
        /*056c*/ 	.short	0x0100
        /*056e*/ 	.byte	0x06
	.zero		1


	//   ....[18]....
        /*0570*/ 	.word	0x00000c90
        /*0574*/ 	.word	0x000000ff
        /*0578*/ 	.word	0x00000080
        /*057c*/ 	.short	0x0100
        /*057e*/ 	.byte	0x06
	.zero		1


	//   ....[19]....
        /*0580*/ 	.word	0x00000ca0
        /*0584*/ 	.word	0x000000ff
        /*0588*/ 	.word	0x000000c0
        /*058c*/ 	.short	0x0100
        /*058e*/ 	.byte	0x06
	.zero		1


	//   ....[20]....
        /*0590*/ 	.word	0x00000cb0
        /*0594*/ 	.word	0x000000ff
        /*0598*/ 	.word	0x00000088
        /*059c*/ 	.short	0x0100
        /*059e*/ 	.byte	0x06
	.zero		1


	//   ....[21]....
        /*05a0*/ 	.word	0x00000cc0
        /*05a4*/ 	.word	0x000000ff
        /*05a8*/ 	.word	0x000000c8
        /*05ac*/ 	.short	0x0100
        /*05ae*/ 	.byte	0x06
	.zero		1


	//   ....[22]....
        /*05b0*/ 	.word	0x00000cd0
        /*05b4*/ 	.word	0x000000ff
        /*05b8*/ 	.word	0x00000090
        /*05bc*/ 	.short	0x0100
        /*05be*/ 	.byte	0x06
	.zero		1


	//   ....[23]....
        /*05c0*/ 	.word	0x00000ce0
        /*05c4*/ 	.word	0x000000ff
        /*05c8*/ 	.word	0x000000d0
        /*05cc*/ 	.short	0x0100
        /*05ce*/ 	.byte	0x06
	.zero		1


	//   ....[24]....
        /*05d0*/ 	.word	0x00000cf0
        /*05d4*/ 	.word	0x000000ff
        /*05d8*/ 	.word	0x00000098
        /*05dc*/ 	.short	0x0100
        /*05de*/ 	.byte	0x06
	.zero		1


	//   ....[25]....
        /*05e0*/ 	.word	0x00000d00
        /*05e4*/ 	.word	0x000000ff
        /*05e8*/ 	.word	0x000000d8
        /*05ec*/ 	.short	0x0100
        /*05ee*/ 	.byte	0x06
	.zero		1


	//   ....[26]....
        /*05f0*/ 	.word	0x00000d10
        /*05f4*/ 	.word	0x000000ff
        /*05f8*/ 	.word	0x000000a0
        /*05fc*/ 	.short	0x0100
        /*05fe*/ 	.byte	0x06
	.zero		1


	//   ....[27]....
        /*0600*/ 	.word	0x00000d20
        /*0604*/ 	.word	0x000000ff
        /*0608*/ 	.word	0x000000e0
        /*060c*/ 	.short	0x0100
        /*060e*/ 	.byte	0x06
	.zero		1


	//   ....[28]....
        /*0610*/ 	.word	0x00000d30
        /*0614*/ 	.word	0x000000ff
        /*0618*/ 	.word	0x000000a8
        /*061c*/ 	.short	0x0100
        /*061e*/ 	.byte	0x06
	.zero		1


	//   ....[29]....
        /*0620*/ 	.word	0x00000d40
        /*0624*/ 	.word	0x000000ff
        /*0628*/ 	.word	0x000000e8
        /*062c*/ 	.short	0x0100
        /*062e*/ 	.byte	0x06
	.zero		1


	//   ....[30]....
        /*0630*/ 	.word	0x00000ea0
        /*0634*/ 	.word	0x000000ff
        /*0638*/ 	.word	0x00000150
        /*063c*/ 	.short	0x0100
        /*063e*/ 	.byte	0x06
	.zero		1


	//   ....[31]....
        /*0640*/ 	.word	0x00000eb0
        /*0644*/ 	.word	0x000000ff
        /*0648*/ 	.word	0x00000190
        /*064c*/ 	.short	0x0100
        /*064e*/ 	.byte	0x06
	.zero		1


	//   ....[32]....
        /*0650*/ 	.word	0x00000ec0
        /*0654*/ 	.word	0x000000ff
        /*0658*/ 	.word	0x00000158
        /*065c*/ 	.short	0x0100
        /*065e*/ 	.byte	0x06
	.zero		1


	//   ....[33]....
        /*0660*/ 	.word	0x00000ed0
        /*0664*/ 	.word	0x000000ff
        /*0668*/ 	.word	0x00000198
        /*066c*/ 	.short	0x0100
        /*066e*/ 	.byte	0x06
	.zero		1


	//   ....[34]....
        /*0670*/ 	.word	0x00000ee0
        /*0674*/ 	.word	0x000000ff
        /*0678*/ 	.word	0x00000160
        /*067c*/ 	.short	0x0100
        /*067e*/ 	.byte	0x06
	.zero		1


	//   ....[35]....
        /*0680*/ 	.word	0x00000ef0
        /*0684*/ 	.word	0x000000ff
        /*0688*/ 	.word	0x000001a0
        /*068c*/ 	.short	0x0100
        /*068e*/ 	.byte	0x06
	.zero		1


	//   ....[36]....
        /*0690*/ 	.word	0x00000f00
        /*0694*/ 	.word	0x000000ff
        /*0698*/ 	.word	0x00000168
        /*069c*/ 	.short	0x0100
        /*069e*/ 	.byte	0x06
	.zero		1


	//   ....[37]....
        /*06a0*/ 	.word	0x00000f10
        /*06a4*/ 	.word	0x000000ff
        /*06a8*/ 	.word	0x000001a8
        /*06ac*/ 	.short	0x0100
        /*06ae*/ 	.byte	0x06
	.zero		1


	//   ....[38]....
        /*06b0*/ 	.word	0x00000f20
        /*06b4*/ 	.word	0x000000ff
        /*06b8*/ 	.word	0x00000170
        /*06bc*/ 	.short	0x0100
        /*06be*/ 	.byte	0x06
	.zero		1


	//   ....[39]....
        /*06c0*/ 	.word	0x00000f30
        /*06c4*/ 	.word	0x000000ff
        /*06c8*/ 	.word	0x000001b0
        /*06cc*/ 	.short	0x0100
        /*06ce*/ 	.byte	0x06
	.zero		1


	//   ....[40]....
        /*06d0*/ 	.word	0x00000f40
        /*06d4*/ 	.word	0x000000ff
        /*06d8*/ 	.word	0x00000178
        /*06dc*/ 	.short	0x0100
        /*06de*/ 	.byte	0x06
	.zero		1


	//   ....[41]....
        /*06e0*/ 	.word	0x00000f50
        /*06e4*/ 	.word	0x000000ff
        /*06e8*/ 	.word	0x000001b8
        /*06ec*/ 	.short	0x0100
        /*06ee*/ 	.byte	0x06
	.zero		1


	//   ....[42]....
        /*06f0*/ 	.word	0x00000f60
        /*06f4*/ 	.word	0x000000ff
        /*06f8*/ 	.word	0x00000180
        /*06fc*/ 	.short	0x0100
        /*06fe*/ 	.byte	0x06
	.zero		1


	//   ....[43]....
        /*0700*/ 	.word	0x00000f70
        /*0704*/ 	.word	0x000000ff
        /*0708*/ 	.word	0x000001c0
        /*070c*/ 	.short	0x0100
        /*070e*/ 	.byte	0x06
	.zero		1


	//   ....[44]....
        /*0710*/ 	.word	0x00000f80
        /*0714*/ 	.word	0x000000ff
        /*0718*/ 	.word	0x00000188
        /*071c*/ 	.short	0x0100
        /*071e*/ 	.byte	0x06
	.zero		1


	//   ....[45]....
        /*0720*/ 	.word	0x00000f90
        /*0724*/ 	.word	0x000000ff
        /*0728*/ 	.word	0x000001c8
        /*072c*/ 	.short	0x0100
        /*072e*/ 	.byte	0x06
	.zero		1


	//   ....[46]....
        /*0730*/ 	.word	0x000010f0
        /*0734*/ 	.word	0x000000ff
        /*0738*/ 	.word	0x000000f0
        /*073c*/ 	.short	0x0100
        /*073e*/ 	.byte	0x06
	.zero		1


	//   ....[47]....
        /*0740*/ 	.word	0x00001100
        /*0744*/ 	.word	0x000000ff
        /*0748*/ 	.word	0x00000110
        /*074c*/ 	.short	0x0100
        /*074e*/ 	.byte	0x06
	.zero		1


	//   ....[48]....
        /*0750*/ 	.word	0x00001110
        /*0754*/ 	.word	0x000000ff
        /*0758*/ 	.word	0x000000f8
        /*075c*/ 	.short	0x0100
        /*075e*/ 	.byte	0x06
	.zero		1


	//   ....[49]....
        /*0760*/ 	.word	0x00001120
        /*0764*/ 	.word	0x000000ff
        /*0768*/ 	.word	0x00000118
        /*076c*/ 	.short	0x0100
        /*076e*/ 	.byte	0x06
	.zero		1


	//   ....[50]....
        /*0770*/ 	.word	0x00001130
        /*0774*/ 	.word	0x000000ff
        /*0778*/ 	.word	0x00000100
        /*077c*/ 	.short	0x0100
        /*077e*/ 	.byte	0x06
	.zero		1


	//   ....[51]....
        /*0780*/ 	.word	0x00001140
        /*0784*/ 	.word	0x000000ff
        /*0788*/ 	.word	0x00000120
        /*078c*/ 	.short	0x0100
        /*078e*/ 	.byte	0x06
	.zero		1


	//   ....[52]....
        /*0790*/ 	.word	0x00001150
        /*0794*/ 	.word	0x000000ff
        /*0798*/ 	.word	0x00000108
        /*079c*/ 	.short	0x0100
        /*079e*/ 	.byte	0x06
	.zero		1


	//   ....[53]....
        /*07a0*/ 	.word	0x00001160
        /*07a4*/ 	.word	0x000000ff
        /*07a8*/ 	.word	0x00000128
        /*07ac*/ 	.short	0x0100
        /*07ae*/ 	.byte	0x06
	.zero		1


	//   ....[54]....
        /*07b0*/ 	.word	0x00003de0
        /*07b4*/ 	.word	0x000000ff
        /*07b8*/ 	.word	0x00000010
        /*07bc*/ 	.short	0x010a
        /*07be*/ 	.byte	0x05
	.zero		1


	//   ....[55]....
        /*07c0*/ 	.word	0x00003f20
        /*07c4*/ 	.word	0x000000ff
        /*07c8*/ 	.word	0x00000010
        /*07cc*/ 	.short	0x010a
        /*07ce*/ 	.byte	0x0d
	.zero		1


	//   ....[56]....
        /*07d0*/ 	.word	0x000040c0
        /*07d4*/ 	.word	0x000000ff
        /*07d8*/ 	.word	0x00000010
        /*07dc*/ 	.short	0x010a
        /*07de*/ 	.byte	0x04
	.zero		1


	//   ....[57]....
        /*07e0*/ 	.word	0x00004200
        /*07e4*/ 	.word	0x000000ff
        /*07e8*/ 	.word	0x00000068
        /*07ec*/ 	.short	0x0101
        /*07ee*/ 	.byte	0x14
	.zero		1


	//   ....[58]....
        /*07f0*/ 	.word	0x00004220
        /*07f4*/ 	.word	0x000000ff
        /*07f8*/ 	.word	0x00000010
        /*07fc*/ 	.short	0x010a
        /*07fe*/ 	.byte	0x04
	.zero		1


	//   ....[59]....
        /*0800*/ 	.word	0x000042a0
        /*0804*/ 	.word	0x000000ff
        /*0808*/ 	.word	0x00000010
        /*080c*/ 	.short	0x010a
        /*080e*/ 	.byte	0x11
	.zero		1


	//   ....[60]....
        /*0810*/ 	.word	0x00004460
        /*0814*/ 	.word	0x000000ff
        /*0818*/ 	.word	0x00000010
        /*081c*/ 	.short	0x010a
        /*081e*/ 	.byte	0x04
	.zero		1


	//   ....[61]....
        /*0820*/ 	.word	0x000045b0
        /*0824*/ 	.word	0x000000ff
        /*0828*/ 	.word	0x00000150
        /*082c*/ 	.short	0x010a
        /*082e*/ 	.byte	0x04
	.zero		1


	//   ....[62]....
        /*0830*/ 	.word	0x00004720
        /*0834*/ 	.word	0x000000ff
        /*0838*/ 	.word	0x00000000
        /*083c*/ 	.short	0x0101
        /*083e*/ 	.byte	0x04
	.zero		1


	//   ....[63]....
        /*0840*/ 	.word	0x00004790
        /*0844*/ 	.word	0x000000ff
        /*0848*/ 	.word	0x00000000
        /*084c*/ 	.short	0x010a
        /*084e*/ 	.byte	0x04
	.zero		1


	//   ....[64]....
        /*0850*/ 	.word	0x00004830
        /*0854*/ 	.word	0x00000000
        /*0858*/ 	.word	0x00000000
        /*085c*/ 	.short	0x010a
        /*085e*/ 	.byte	0xff
	.zero		1


	//   ....[65]....
        /*0860*/ 	.word	0x00006370
        /*0864*/ 	.word	0x000000ff
        /*0868*/ 	.word	0x000000b0
        /*086c*/ 	.short	0x010a
        /*086e*/ 	.byte	0x04
	.zero		1


	//   ....[66]....
        /*0870*/ 	.word	0x00006510
        /*0874*/ 	.word	0x000000ff
        /*0878*/ 	.word	0x00000070
        /*087c*/ 	.short	0x0101
        /*087e*/ 	.byte	0x04
	.zero		1


	//   ....[67]....
        /*0880*/ 	.word	0x00007f20
        /*0884*/ 	.word	0x000000ff
        /*0888*/ 	.word	0x000000b0
        /*088c*/ 	.short	0x010a
        /*088e*/ 	.byte	0x04
	.zero		1


	//   ....[68]....
        /*0890*/ 	.word	0x000080a0
        /*0894*/ 	.word	0x000000ff
        /*0898*/ 	.word	0x00000070
        /*089c*/ 	.short	0x0101
        /*089e*/ 	.byte	0x04
	.zero		1


	//   ....[69]....
        /*08a0*/ 	.word	0x000087d0
        /*08a4*/ 	.word	0x00000013
        /*08a8*/ 	.word	0x00000068
        /*08ac*/ 	.short	0x010a
        /*08ae*/ 	.byte	0xff
	.zero		1


	//   ....[70]....
        /*08b0*/ 	.word	0x00008a60
        /*08b4*/ 	.word	0x000000ff
        /*08b8*/ 	.word	0x00000040
        /*08bc*/ 	.short	0x010a
        /*08be*/ 	.byte	0x15
	.zero		1


	//   ....[71]....
        /*08c0*/ 	.word	0x00008b80
        /*08c4*/ 	.word	0x000000ff
        /*08c8*/ 	.word	0x00000020
        /*08cc*/ 	.short	0x010b
        /*08ce*/ 	.byte	0x15
	.zero		1


	//   ....[72]....
        /*08d0*/ 	.word	0x00008bf0
        /*08d4*/ 	.word	0x000000ff
        /*08d8*/ 	.word	0x00000000
        /*08dc*/ 	.short	0x0101
        /*08de*/ 	.byte	0x04
	.zero		1


	//   ....[73]....
        /*08e0*/ 	.word	0x00008c20
        /*08e4*/ 	.word	0x000000ff
        /*08e8*/ 	.word	0x00000048
        /*08ec*/ 	.short	0x010a
        /*08ee*/ 	.byte	0x15
	.zero		1


	//   ....[74]....
        /*08f0*/ 	.word	0x00008d50
        /*08f4*/ 	.word	0x000000ff
        /*08f8*/ 	.word	0x00000028
        /*08fc*/ 	.short	0x010b
        /*08fe*/ 	.byte	0x15
	.zero		1


	//   ....[75]....
        /*0900*/ 	.word	0x00008db0
        /*0904*/ 	.word	0x000000ff
        /*0908*/ 	.word	0x00000000
        /*090c*/ 	.short	0x0101
        /*090e*/ 	.byte	0x04
	.zero		1


	//   ....[76]....
        /*0910*/ 	.word	0x00008de0
        /*0914*/ 	.word	0x000000ff
        /*0918*/ 	.word	0x00000050
        /*091c*/ 	.short	0x010a
        /*091e*/ 	.byte	0x15
	.zero		1


	//   ....[77]....
        /*0920*/ 	.word	0x00008f10
        /*0924*/ 	.word	0x000000ff
        /*0928*/ 	.word	0x00000030
        /*092c*/ 	.short	0x010b
        /*092e*/ 	.byte	0x15
	.zero		1


	//   ....[78]....
        /*0930*/ 	.word	0x00008f70
        /*0934*/ 	.word	0x000000ff
        /*0938*/ 	.word	0x00000000
        /*093c*/ 	.short	0x0101
        /*093e*/ 	.byte	0x04
	.zero		1


	//   ....[79]....
        /*0940*/ 	.word	0x00008fa0
        /*0944*/ 	.word	0x000000ff
        /*0948*/ 	.word	0x00000058
        /*094c*/ 	.short	0x010a
        /*094e*/ 	.byte	0x15
	.zero		1


	//   ....[80]....
        /*0950*/ 	.word	0x000090d0
        /*0954*/ 	.word	0x000000ff
        /*0958*/ 	.word	0x00000038
        /*095c*/ 	.short	0x010b
        /*095e*/ 	.byte	0x15
	.zero		1


	//   ....[81]....
        /*0960*/ 	.word	0x00009150
        /*0964*/ 	.word	0x000000ff
        /*0968*/ 	.word	0x00000000
        /*096c*/ 	.short	0x0101
        /*096e*/ 	.byte	0x04
	.zero		1


	//   ....[82]....
        /*0970*/ 	.word	0x000091a0
        /*0974*/ 	.word	0x000000ff
        /*0978*/ 	.word	0x00000150
        /*097c*/ 	.short	0x010a
        /*097e*/ 	.byte	0x08
	.zero		1


	//   ....[83]....
        /*0980*/ 	.word	0x000092d0
        /*0984*/ 	.word	0x000000ff
        /*0988*/ 	.word	0x00000000
        /*098c*/ 	.short	0x0101
        /*098e*/ 	.byte	0x08
	.zero		1


	//   ....[84]....
        /*0990*/ 	.word	0x00009380
        /*0994*/ 	.word	0x000000ff
        /*0998*/ 	.word	0x00000040
        /*099c*/ 	.short	0x010a
        /*099e*/ 	.byte	0x15
	.zero		1


	//   ....[85]....
        /*09a0*/ 	.word	0x000093c0
        /*09a4*/ 	.word	0x000000ff
        /*09a8*/ 	.word	0x00000048
        /*09ac*/ 	.short	0x010a
        /*09ae*/ 	.byte	0x15
	.zero		1


	//   ....[86]....
        /*09b0*/ 	.word	0x00009400
        /*09b4*/ 	.word	0x000000ff
        /*09b8*/ 	.word	0x00000050
        /*09bc*/ 	.short	0x010a
        /*09be*/ 	.byte	0x15
	.zero		1


	//   ....[87]....
        /*09c0*/ 	.word	0x00009460
        /*09c4*/ 	.word	0x00000000
        /*09c8*/ 	.word	0x00000058
        /*09cc*/ 	.short	0x010a
        /*09ce*/ 	.byte	0xff
	.zero		1


	//   ....[88]....
        /*09d0*/ 	.word	0x00009ef0
        /*09d4*/ 	.word	0x000000ff
        /*09d8*/ 	.word	0x00000150
        /*09dc*/ 	.short	0x010a
        /*09de*/ 	.byte	0x06
	.zero		1


	//   ....[89]....
        /*09e0*/ 	.word	0x0000a050
        /*09e4*/ 	.word	0x000000ff
        /*09e8*/ 	.word	0x00000000
        /*09ec*/ 	.short	0x0101
        /*09ee*/ 	.byte	0x04
	.zero		1


	//   ....[90]....
        /*09f0*/ 	.word	0x0000a610
        /*09f4*/ 	.word	0x000000ff
        /*09f8*/ 	.word	0x00000020
        /*09fc*/ 	.short	0x010a
        /*09fe*/ 	.byte	0x2b
	.zero		1


	//   ....[91]....
        /*0a00*/ 	.word	0x0000a670
        /*0a04*/ 	.word	0x00000061
        /*0a08*/ 	.word	0x000000f0
        /*0a0c*/ 	.short	0x010a
        /*0a0e*/ 	.byte	0xff
	.zero		1


	//   ....[92]....
        /*0a10*/ 	.word	0x0000a690
        /*0a14*/ 	.word	0x000000ff
        /*0a18*/ 	.word	0x00000020
        /*0a1c*/ 	.short	0x010a
        /*0a1e*/ 	.byte	0x2b
	.zero		1


	//   ....[93]....
        /*0a20*/ 	.word	0x0000a940
        /*0a24*/ 	.word	0x00000061
        /*0a28*/ 	.word	0x000000f0
        /*0a2c*/ 	.short	0x010a
        /*0a2e*/ 	.byte	0xff
	.zero		1


	//   ....[94]....
        /*0a30*/ 	.word	0x0000b580
        /*0a34*/ 	.word	0x000000ff
        /*0a38*/ 	.word	0x00000000
        /*0a3c*/ 	.short	0x0101
        /*0a3e*/ 	.byte	0x04
	.zero		1


	//   ....[95]....
        /*0a40*/ 	.word	0x0000b5d0
        /*0a44*/ 	.word	0x000000ff
        /*0a48*/ 	.word	0x00000028
        /*0a4c*/ 	.short	0x010a
        /*0a4e*/ 	.byte	0x2b
	.zero		1


	//   ....[96]....
        /*0a50*/ 	.word	0x0000b600
        /*0a54*/ 	.word	0x000000ff
        /*0a58*/ 	.word	0x00000028
        /*0a5c*/ 	.short	0x010a
        /*0a5e*/ 	.byte	0x2b
	.zero		1


	//   ....[97]....
        /*0a60*/ 	.word	0x0000c3c0
        /*0a64*/ 	.word	0x000000ff
        /*0a68*/ 	.word	0x00000000
        /*0a6c*/ 	.short	0x0101
        /*0a6e*/ 	.byte	0x04
	.zero		1


	//   ....[98]....
        /*0a70*/ 	.word	0x0000c3e0
        /*0a74*/ 	.word	0x000000ff
        /*0a78*/ 	.word	0x00000030
        /*0a7c*/ 	.short	0x010a
        /*0a7e*/ 	.byte	0x2b
	.zero		1


	//   ....[99]....
        /*0a80*/ 	.word	0x0000c400
        /*0a84*/ 	.word	0x000000ff
        /*0a88*/ 	.word	0x00000030
        /*0a8c*/ 	.short	0x010a
        /*0a8e*/ 	.byte	0x2b
	.zero		1


	//   ....[100]....
        /*0a90*/ 	.word	0x0000d200
        /*0a94*/ 	.word	0x000000ff
        /*0a98*/ 	.word	0x00000000
        /*0a9c*/ 	.short	0x0101
        /*0a9e*/ 	.byte	0x04
	.zero		1


	//   ....[101]....
        /*0aa0*/ 	.word	0x0000d220
        /*0aa4*/ 	.word	0x000000ff
        /*0aa8*/ 	.word	0x00000038
        /*0aac*/ 	.short	0x010a
        /*0aae*/ 	.byte	0x2b
	.zero		1


	//   ....[102]....
        /*0ab0*/ 	.word	0x0000d240
        /*0ab4*/ 	.word	0x000000ff
        /*0ab8*/ 	.word	0x00000038
        /*0abc*/ 	.short	0x010a
        /*0abe*/ 	.byte	0x2b
	.zero		1


	//   ....[103]....
        /*0ac0*/ 	.word	0x0000d930
        /*0ac4*/ 	.word	0x00000064
        /*0ac8*/ 	.word	0x00000000
        /*0acc*/ 	.short	0x0101
        /*0ace*/ 	.byte	0xff
	.zero		1


	//   ....[104]....
        /*0ad0*/ 	.word	0x0000e170
        /*0ad4*/ 	.word	0x000000ff
        /*0ad8*/ 	.word	0x00000000
        /*0adc*/ 	.short	0x0101
        /*0ade*/ 	.byte	0x04
	.zero		1


	//   ....[105]....
        /*0ae0*/ 	.word	0x0000e210
        /*0ae4*/ 	.word	0x000000ff
        /*0ae8*/ 	.word	0x00000000
        /*0aec*/ 	.short	0x0101
        /*0aee*/ 	.byte	0x04
	.zero		1


	//   ....[106]....
        /*0af0*/ 	.word	0x0000eb20
        /*0af4*/ 	.word	0x000000ff
        /*0af8*/ 	.word	0x00000070
        /*0afc*/ 	.short	0x010a
        /*0afe*/ 	.byte	0x18
	.zero		1


	//   ....[107]....
        /*0b00*/ 	.word	0x0000ec60
        /*0b04*/ 	.word	0x000000ff
        /*0b08*/ 	.word	0x00000000
        /*0b0c*/ 	.short	0x0101
        /*0b0e*/ 	.byte	0x06
	.zero		1


	//   ....[108]....
        /*0b10*/ 	.word	0x0000ecd0
        /*0b14*/ 	.word	0x000000ff
        /*0b18*/ 	.word	0x00000190
        /*0b1c*/ 	.short	0x010a
        /*0b1e*/ 	.byte	0x18
	.zero		1


	//   ....[109]....
        /*0b20*/ 	.word	0x0000fe00
        /*0b24*/ 	.word	0x000000ff
        /*0b28*/ 	.word	0x00000150
        /*0b2c*/ 	.short	0x0101
        /*0b2e*/ 	.byte	0x18
	.zero		1


	//   ....[110]....
        /*0b30*/ 	.word	0x00010330
        /*0b34*/ 	.word	0x000000ff
        /*0b38*/ 	.word	0x00000000
        /*0b3c*/ 	.short	0x010a
        /*0b3e*/ 	.byte	0x06
	.zero		1


	//   ....[111]....
        /*0b40*/ 	.word	0x000103b0
        /*0b44*/ 	.word	0x000000ff
        /*0b48*/ 	.word	0x00000110
        /*0b4c*/ 	.short	0x010a
        /*0b4e*/ 	.byte	0x07
	.zero		1


	//   ....[112]....
        /*0b50*/ 	.word	0x00010570
        /*0b54*/ 	.word	0x000000ff
        /*0b58*/ 	.word	0x00000000
        /*0b5c*/ 	.short	0x010a
        /*0b5e*/ 	.byte	0x0b
	.zero		1


	//   ....[113]....
        /*0b60*/ 	.word	0x000106a0
        /*0b64*/ 	.word	0x000000ff
        /*0b68*/ 	.word	0x00000000
        /*0b6c*/ 	.short	0x010a
        /*0b6e*/ 	.byte	0x15
	.zero		1


	//   ....[114]....
        /*0b70*/ 	.word	0x00010a30
        /*0b74*/ 	.word	0x000000ff
        /*0b78*/ 	.word	0x00000150
        /*0b7c*/ 	.short	0x010a
        /*0b7e*/ 	.byte	0x06
	.zero		1


	//   ....[115]....
        /*0b80*/ 	.word	0x00010b60
        /*0b84*/ 	.word	0x000000ff
        /*0b88*/ 	.word	0x00000000
        /*0b8c*/ 	.short	0x0101
        /*0b8e*/ 	.byte	0x06
	.zero		1


	//   ....[116]....
        /*0b90*/ 	.word	0x00010c80
        /*0b94*/ 	.word	0x000000ff
        /*0b98*/ 	.word	0x00000110
        /*0b9c*/ 	.short	0x010a
        /*0b9e*/ 	.byte	0x06
	.zero		1


	//   ....[117]....
        /*0ba0*/ 	.word	0x00010d30
        /*0ba4*/ 	.word	0x000000ff
        /*0ba8*/ 	.word	0x00000110
        /*0bac*/ 	.short	0x010a
        /*0bae*/ 	.byte	0x06
	.zero		1


	//   ....[118]....
        /*0bb0*/ 	.word	0x00010de0
        /*0bb4*/ 	.word	0x000000ff
        /*0bb8*/ 	.word	0x00000110
        /*0bbc*/ 	.short	0x010a
        /*0bbe*/ 	.byte	0x06
	.zero		1


	//   ....[119]....
        /*0bc0*/ 	.word	0x00010e80
        /*0bc4*/ 	.word	0x000000ff
        /*0bc8*/ 	.word	0x00000110
        /*0bcc*/ 	.short	0x010a
        /*0bce*/ 	.byte	0x07
	.zero		1


	//   ....[120]....
        /*0bd0*/ 	.word	0x00011100
        /*0bd4*/ 	.word	0x00000000
        /*0bd8*/ 	.word	0x00000010
        /*0bdc*/ 	.short	0x010a
        /*0bde*/ 	.byte	0xff
	.zero		1


	//   ....[121]....
        /*0be0*/ 	.word	0x00011160
        /*0be4*/ 	.word	0x00000000
        /*0be8*/ 	.word	0x00000010
        /*0bec*/ 	.short	0x010a
        /*0bee*/ 	.byte	0xff
	.zero		1


	//   ....[122]....
        /*0bf0*/ 	.word	0x000111c0
        /*0bf4*/ 	.word	0x00000000
        /*0bf8*/ 	.word	0x00000150
        /*0bfc*/ 	.short	0x010a
        /*0bfe*/ 	.byte	0xff
	.zero		1


	//   ....[123]....
        /*0c00*/ 	.word	0x00011220
        /*0c04*/ 	.word	0x00000000
        /*0c08*/ 	.word	0x00000000
        /*0c0c*/ 	.short	0x010a
        /*0c0e*/ 	.byte	0xff
	.zero		1


	//   ....[124]....
        /*0c10*/ 	.word	0x00011280
        /*0c14*/ 	.word	0x00000011
        /*0c18*/ 	.word	0x000000b0
        /*0c1c*/ 	.short	0x010a
        /*0c1e*/ 	.byte	0xff
	.zero		1


	//   ....[125]....
        /*0c20*/ 	.word	0x000112e0
        /*0c24*/ 	.word	0x00000017
        /*0c28*/ 	.word	0x000000b0
        /*0c2c*/ 	.short	0x010a
        /*0c2e*/ 	.byte	0xff
	.zero		1


	//   ....[126]....
        /*0c30*/ 	.word	0x00011330
        /*0c34*/ 	.word	0x00000013
        /*0c38*/ 	.word	0x00000068
        /*0c3c*/ 	.short	0x010a
        /*0c3e*/ 	.byte	0xff
	.zero		1


	//   ....[127]....
        /*0c40*/ 	.word	0x00011390
        /*0c44*/ 	.word	0x00000000
        /*0c48*/ 	.word	0x00000040
        /*0c4c*/ 	.short	0x010a
        /*0c4e*/ 	.byte	0xff
	.zero		1


	//   ....[128]....
        /*0c50*/ 	.word	0x000113f0
        /*0c54*/ 	.word	0x00000000
        /*0c58*/ 	.word	0x00000048
        /*0c5c*/ 	.short	0x010a
        /*0c5e*/ 	.byte	0xff
	.zero		1


	//   ....[129]....
        /*0c60*/ 	.word	0x00011450
        /*0c64*/ 	.word	0x00000000
        /*0c68*/ 	.word	0x00000050
        /*0c6c*/ 	.short	0x010a
        /*0c6e*/ 	.byte	0xff
	.zero		1


	//   ....[130]....
        /*0c70*/ 	.word	0x000114b0
        /*0c74*/ 	.word	0x00000000
        /*0c78*/ 	.word	0x00000058
        /*0c7c*/ 	.short	0x010a
        /*0c7e*/ 	.byte	0xff
	.zero		1


	//   ....[131]....
        /*0c80*/ 	.word	0x00011510
        /*0c84*/ 	.word	0x00000000
        /*0c88*/ 	.word	0x00000150
        /*0c8c*/ 	.short	0x010a
        /*0c8e*/ 	.byte	0xff
	.zero		1


	//   ....[132]....
        /*0c90*/ 	.word	0x00011570
        /*0c94*/ 	.word	0x00000000
        /*0c98*/ 	.word	0x00000040
        /*0c9c*/ 	.short	0x010a
        /*0c9e*/ 	.byte	0xff
	.zero		1


	//   ....[133]....
        /*0ca0*/ 	.word	0x000115d0
        /*0ca4*/ 	.word	0x00000000
        /*0ca8*/ 	.word	0x00000048
        /*0cac*/ 	.short	0x010a
        /*0cae*/ 	.byte	0xff
	.zero		1


	//   ....[134]....
        /*0cb0*/ 	.word	0x00011630
        /*0cb4*/ 	.word	0x00000000
        /*0cb8*/ 	.word	0x00000050
        /*0cbc*/ 	.short	0x010a
        /*0cbe*/ 	.byte	0xff
	.zero		1


	//   ....[135]....
        /*0cc0*/ 	.word	0x00011690
        /*0cc4*/ 	.word	0x00000000
        /*0cc8*/ 	.word	0x00000150
        /*0ccc*/ 	.short	0x010a
        /*0cce*/ 	.byte	0xff
	.zero		1


	//   ....[136]....
        /*0cd0*/ 	.word	0x00011750
        /*0cd4*/ 	.word	0x00000003
        /*0cd8*/ 	.word	0x00000020
        /*0cdc*/ 	.short	0x010a
        /*0cde*/ 	.byte	0xff
	.zero		1


	//   ....[137]....
        /*0ce0*/ 	.word	0x000117a0
        /*0ce4*/ 	.word	0x00000061
        /*0ce8*/ 	.word	0x000000f0
        /*0cec*/ 	.short	0x010a
        /*0cee*/ 	.byte	0xff
	.zero		1


	//   ....[138]....
        /*0cf0*/ 	.word	0x00011800
        /*0cf4*/ 	.word	0x00000003
        /*0cf8*/ 	.word	0x00000028
        /*0cfc*/ 	.short	0x010a
        /*0cfe*/ 	.byte	0xff
	.zero		1


	//   ....[139]....
        /*0d00*/ 	.word	0x00011860
        /*0d04*/ 	.word	0x00000000
        /*0d08*/ 	.word	0x00000030
        /*0d0c*/ 	.short	0x010a
        /*0d0e*/ 	.byte	0xff
	.zero		1


	//   ....[140]....
        /*0d10*/ 	.word	0x000118c0
        /*0d14*/ 	.word	0x00000000
        /*0d18*/ 	.word	0x00000038
        /*0d1c*/ 	.short	0x010a
        /*0d1e*/ 	.byte	0xff
	.zero		1


	//   ....[141]....
        /*0d20*/ 	.word	0x00011920
        /*0d24*/ 	.word	0x00000004
        /*0d28*/ 	.word	0x00000070
        /*0d2c*/ 	.short	0x010a
        /*0d2e*/ 	.byte	0xff
	.zero		1


	//   ....[142]....
        /*0d30*/ 	.word	0x00011980
        /*0d34*/ 	.word	0x00000004
        /*0d38*/ 	.word	0x00000190
        /*0d3c*/ 	.short	0x010a
        /*0d3e*/ 	.byte	0xff
	.zero		1


	//   ....[143]....
        /*0d40*/ 	.word	0x000119e0
        /*0d44*/ 	.word	0x00000004
        /*0d48*/ 	.word	0x00000110
        /*0d4c*/ 	.short	0x010a
        /*0d4e*/ 	.byte	0xff
	.zero		1


	//   ....[144]....
        /*0d50*/ 	.word	0x00011a40
        /*0d54*/ 	.word	0x00000004
        /*0d58*/ 	.word	0x00000000
        /*0d5c*/ 	.short	0x010a
        /*0d5e*/ 	.byte	0xff
	.zero		1


	//   ....[145]....
        /*0d60*/ 	.word	0x00011aa0
        /*0d64*/ 	.word	0x00000004
        /*0d68*/ 	.word	0x00000150
        /*0d6c*/ 	.short	0x010a
        /*0d6e*/ 	.byte	0xff
	.zero		1


	//   ....[146]....
        /*0d70*/ 	.word	0x00011b00
        /*0d74*/ 	.word	0x00000000
        /*0d78*/ 	.word	0x00000110
        /*0d7c*/ 	.short	0x010a
        /*0d7e*/ 	.byte	0xff
	.zero		1


	//   ....[147]....
        /*0d80*/ 	.word	0x00011b60
        /*0d84*/ 	.word	0x00000000
        /*0d88*/ 	.word	0x00000110
        /*0d8c*/ 	.short	0x010a
        /*0d8e*/ 	.byte	0xff
	.zero		1


	//   ....[148]....
        /*0d90*/ 	.word	0x00011bc0
        /*0d94*/ 	.word	0x00000000
        /*0d98*/ 	.word	0x00000110
        /*0d9c*/ 	.short	0x010a
        /*0d9e*/ 	.byte	0xff
	.zero		1


	//   ....[149]....
        /*0da0*/ 	.word	0x00011c20
        /*0da4*/ 	.word	0x00000000
        /*0da8*/ 	.word	0x00000110
        /*0dac*/ 	.short	0x010a
        /*0dae*/ 	.byte	0xff
	.zero		1


	//----- nvinfo : EIATTR_NUM_MBARRIERS
	.align		4
.L_49:
        /*0db0*/ 	.byte	0x03, 0x38
        /*0db2*/ 	.short	0x0036


	//----- nvinfo : EIATTR_EXIT_INSTR_OFFSETS
	.align		4
        /*0db4*/ 	.byte	0x04, 0x1c
        /*0db6*/ 	.short	(.L_51 - .L_50)


	//   ....[0]....
.L_50:
        /*0db8*/ 	.word	0x000033f0


	//   ....[1]....
        /*0dbc*/ 	.word	0x00004860


	//   ....[2]....
        /*0dc0*/ 	.word	0x00008140


	//   ....[3]....
        /*0dc4*/ 	.word	0x00009490


	//   ....[4]....
        /*0dc8*/ 	.word	0x0000e220


	//   ....[5]....
        /*0dcc*/ 	.word	0x0000e250


	//   ....[6]....
        /*0dd0*/ 	.word	0x0000fed0


	//   ....[7]....
        /*0dd4*/ 	.word	0x000110e0


	//----- nvinfo : EIATTR_INDIRECT_BRANCH_TARGETS
	.align		4
.L_51:
        /*0dd8*/ 	.byte	0x04, 0x34
        /*0dda*/ 	.short	(.L_53 - .L_52)


	//   ....[0]....
.L_52:
        /*0ddc*/ 	.word	.L_x_272@srel
        /*0de0*/ 	.short	0x0
        /*0de2*/ 	.short	0x0
        /*0de4*/ 	.word	0xa
        /*0de8*/ 	.word	.L_x_273@srel
        /* <DEDUP_REMOVED lines=9> */


	//----- nvinfo : EIATTR_MAX_THREADS
	.align		4
.L_53:
        /*0e10*/ 	.byte	0x04, 0x05
        /*0e12*/ 	.short	(.L_55 - .L_54)
.L_54:
        /*0e14*/ 	.word	0x00000180
        /*0e18*/ 	.word	0x00000001
        /*0e1c*/ 	.word	0x00000001


	//----- nvinfo : EIATTR_CRS_STACK_SIZE
	.align		4
.L_55:
        /*0e20*/ 	.byte	0x04, 0x1e
        /*0e22*/ 	.short	(.L_57 - .L_56)
.L_56:
        /*0e24*/ 	.word	0x00000000


	//----- nvinfo : EIATTR_CBANK_PARAM_SIZE
	.align		4
.L_57:
        /*0e28*/ 	.byte	0x03, 0x19
        /*0e2a*/ 	.short	0x0900


	//----- nvinfo : EIATTR_PARAM_CBANK
	.align		4
        /*0e2c*/ 	.byte	0x04, 0x0a
        /*0e2e*/ 	.short	(.L_59 - .L_58)
	.align		4
.L_58:
        /*0e30*/ 	.word	index@(.nv.constant0._ZN7cutlass13device_kernelINS_4gemm6kernel13GemmUniversalINS1_17GroupProblemShapeIN4cute5tupleIJiiiEEEEENS1_10collective13CollectiveMmaINS1_40MainloopSm100ArrayTmaUmmaWarpSpecializedILi2ELi8ELi4ENS6_IJNS5_1CILi1EEESD_SD_EEEEENS6_IJNSC_ILi128EEESG_SG_EEENS_6half_tEPNS6_IJlSD_NSC_ILi0EEEEEESI_SL_NS5_8TiledMMAINS5_8MMA_AtomIJNS5_20SM100_MMA_F16BF16_SSISI_SI_fLi128ELi128ELNS5_4UMMA5MajorE0ELSQ_0ELNSP_7ScaleInE0ELSR_0EEEEEENS5_6LayoutISE_NS6_IJSJ_SJ_SJ_EEEEENS6_IJNS5_10UnderscoreESX_SX_EEEEENS5_13SM90_TMA_LOADENS5_14ComposedLayoutINS5_7SwizzleILi3ELi4ELi3EEENS5_18smem_ptr_flag_bitsILi16EEENSU_INS6_IJNSC_ILi8EEENSC_ILi64EEEEEENS6_IJS17_SD_EEEEEEEvNS5_8identityES10_S1B_vS1C_EENS_8epilogue10collective18CollectiveEpilogueINS1E_31Sm100PtrArrayTmaWarpSpecializedILi4ELi2ELi32ELb1ELb0EEEJSH_NS6_IJNSU_ISG_SD_EENSU_INSC_ILi32EEESD_EEEEESI_PNS6_IJSD_lSJ_EEESI_S1O_NS1E_6fusion15FusionCallbacksIS1I_NS1P_17LinearCombinationISI_fSI_fLNS_15FloatRoundStyleE2EEESH_S1M_JEEENS5_5SM1004TMEM4LOAD26SM100_TMEM_LOAD_16dp256b4xES10_NS11_IS13_S15_NSU_INS6_IJS17_S16_EEENS6_IJSD_S17_EEEEEEENS5_17SM75_U16x8_LDSM_TENS5_14SM90_TMA_STOREES22_NS5_17SM90_U16x8_STSM_TENS5_39AutoVectorizingCopyWithAssumedAlignmentILi128EEEEEEvvEEEEvNT_6ParamsE)
        /*0e34*/ 	.short	0x0380
        /*0e36*/ 	.short	0x0900


	//----- nvinfo : EIATTR_SW_WAR
	.align		4
.L_59:
        /*0e38*/ 	.byte	0x04, 0x36
        /*0e3a*/ 	.short	(.L_61 - .L_60)
.L_60:
        /*0e3c*/ 	.word	0x00000008
.L_61:


//--------------------- .nv.callgraph             --------------------------
	.section	.nv.callgraph,"",@"SHT_CUDA_CALLGRAPH"
	.align	4
	.sectionentsize	8
	.align		4
        /*0000*/ 	.word	0x00000000
	.align		4
        /*0004*/ 	.word	0xffffffff
	.align		4
        /*0008*/ 	.word	index@(_ZN7cutlass13device_kernelINS_4gemm6kernel13GemmUniversalINS1_17GroupProblemShapeIN4cute5tupleIJiiiEEEEENS1_10collective13CollectiveMmaINS1_40MainloopSm100ArrayTmaUmmaWarpSpecializedILi2ELi8ELi4ENS6_IJNS5_1CILi1EEESD_SD_EEEEENS6_IJNSC_ILi128EEESG_SG_EEENS_6half_tEPNS6_IJlSD_NSC_ILi0EEEEEESI_SL_NS5_8TiledMMAINS5_8MMA_AtomIJNS5_20SM100_MMA_F16BF16_SSISI_SI_fLi128ELi128ELNS5_4UMMA5MajorE0ELSQ_0ELNSP_7ScaleInE0ELSR_0EEEEEENS5_6LayoutISE_NS6_IJSJ_SJ_SJ_EEEEENS6_IJNS5_10UnderscoreESX_SX_EEEEENS5_13SM90_TMA_LOADENS5_14ComposedLayoutINS5_7SwizzleILi3ELi4ELi3EEENS5_18smem_ptr_flag_bitsILi16EEENSU_INS6_IJNSC_ILi8EEENSC_ILi64EEEEEENS6_IJS17_SD_EEEEEEEvNS5_8identityES10_S1B_vS1C_EENS_8epilogue10collective18CollectiveEpilogueINS1E_31Sm100PtrArrayTmaWarpSpecializedILi4ELi2ELi32ELb1ELb0EEEJSH_NS6_IJNSU_ISG_SD_EENSU_INSC_ILi32EEESD_EEEEESI_PNS6_IJSD_lSJ_EEESI_S1O_NS1E_6fusion15FusionCallbacksIS1I_NS1P_17LinearCombinationISI_fSI_fLNS_15FloatRoundStyleE2EEESH_S1M_JEEENS5_5SM1004TMEM4LOAD26SM100_TMEM_LOAD_16dp256b4xES10_NS11_IS13_S15_NSU_INS6_IJS17_S16_EEENS6_IJSD_S17_EEEEEEENS5_17SM75_U16x8_LDSM_TENS5_14SM90_TMA_STOREES22_NS5_17SM90_U16x8_STSM_TENS5_39AutoVectorizingCopyWithAssumedAlignmentILi128EEEEEEvvEEEEvNT_6ParamsE)
	.align		4
        /*000c*/ 	.word	index@(__assertfail)
	.align		4
        /*0010*/ 	.word	0x00000000
	.align		4
        /*0014*/ 	.word	0xfffffffe
	.align		4
        /*0018*/ 	.word	0x00000000
	.align		4
        /*001c*/ 	.word	0xfffffffd
	.align		4
        /*0020*/ 	.word	0x00000000
	.align		4
        /*0024*/ 	.word	0xfffffffc


//--------------------- .nv.constant4             --------------------------
	.section	.nv.constant4,"a",@progbits
	.align	8
	.align		8
.nv.constant4:
        /*0000*/ 	.dword	__assertfail
	.align		8
        /*0008*/ 	.dword	__unnamed_1
	.align		8
        /*0010*/ 	.dword	__unnamed_2
	.align		8
        /*0018*/ 	.dword	_ZN39_INTERNAL_7fe883ce_4_k_cu_cb49ddbc_28174cuda3std3__45__cpo5beginE
	.align		8
        /*0020*/ 	.dword	_ZN39_INTERNAL_7fe883ce_4_k_cu_cb49ddbc_28174cuda3std3__45__cpo3endE
	.align		8
        /*0028*/ 	.dword	_ZN39_INTERNAL_7fe883ce_4_k_cu_cb49ddbc_28174cuda3std3__45__cpo6cbeginE
	.align		8
        /*0030*/ 	.dword	_ZN39_INTERNAL_7fe883ce_4_k_cu_cb49ddbc_28174cuda3std3__45__cpo4cendE
	.align		8
        /*0038*/ 	.dword	_ZN39_INTERNAL_7fe883ce_4_k_cu_cb49ddbc_28174cuda3std3__441_GLOBAL__N__7fe883ce_4_k_cu_cb49ddbc_28176ignoreE
	.align		8
        /*0040*/ 	.dword	_ZN39_INTERNAL_7fe883ce_4_k_cu_cb49ddbc_28174cuda3std3__419piecewise_constructE
	.align		8
        /*0048*/ 	.dword	_ZN39_INTERNAL_7fe883ce_4_k_cu_cb49ddbc_28174cuda3std3__48in_placeE
	.align		8
        /*0050*/ 	.dword	_ZN39_INTERNAL_7fe883ce_4_k_cu_cb49ddbc_28174cuda3std6ranges3__45__cpo4swapE
	.align		8
        /*0058*/ 	.dword	_ZN39_INTERNAL_7fe883ce_4_k_cu_cb49ddbc_28174cuda3std6ranges3__45__cpo9iter_moveE
	.align		8
        /*0060*/ 	.dword	_ZN39_INTERNAL_7fe883ce_4_k_cu_cb49ddbc_28174cute7productE
	.align		8
        /*0068*/ 	.dword	_ZN39_INTERNAL_7fe883ce_4_k_cu_cb49ddbc_28174cute1_E
	.align		8
        /*0070*/ 	.dword	$str$24
	.align		8
        /*0078*/ 	.dword	$str$25
	.align		8
        /*0080*/ 	.dword	$str$26
	.align		8
        /*0088*/ 	.dword	$str$27


//--------------------- .nv.constant2._ZN7cutlass13device_kernelINS_4gemm6kernel13GemmUniversalINS1_17GroupProblemShapeIN4cute5tupleIJiiiEEEEENS1_10collective13CollectiveMmaINS1_40MainloopSm100ArrayTmaUmmaWarpSpecializedILi2ELi8ELi4ENS6_IJNS5_1CILi1EEESD_SD_EEEEENS6_IJNSC_ILi128EEESG_SG_EEENS_6half_tEPNS6_IJlSD_NSC_ILi0EEEEEESI_SL_NS5_8TiledMMAINS5_8MMA_AtomIJNS5_20SM100_MMA_F16BF16_SSISI_SI_fLi128ELi128ELNS5_4UMMA5MajorE0ELSQ_0ELNSP_7ScaleInE0ELSR_0EEEEEENS5_6LayoutISE_NS6_IJSJ_SJ_SJ_EEEEENS6_IJNS5_10UnderscoreESX_SX_EEEEENS5_13SM90_TMA_LOADENS5_14ComposedLayoutINS5_7SwizzleILi3ELi4ELi3EEENS5_18smem_ptr_flag_bitsILi16EEENSU_INS6_IJNSC_ILi8EEENSC_ILi64EEEEEENS6_IJS17_SD_EEEEEEEvNS5_8identityES10_S1B_vS1C_EENS_8epilogue10collective18CollectiveEpilogueINS1E_31Sm100PtrArrayTmaWarpSpecializedILi4ELi2ELi32ELb1ELb0EEEJSH_NS6_IJNSU_ISG_SD_EENSU_INSC_ILi32EEESD_EEEEESI_PNS6_IJSD_lSJ_EEESI_S1O_NS1E_6fusion15FusionCallbacksIS1I_NS1P_17LinearCombinationISI_fSI_fLNS_15FloatRoundStyleE2EEESH_S1M_JEEENS5_5SM1004TMEM4LOAD26SM100_TMEM_LOAD_16dp256b4xES10_NS11_IS13_S15_NSU_INS6_IJS17_S16_EEENS6_IJSD_S17_EEEEEEENS5_17SM75_U16x8_LDSM_TENS5_14SM90_TMA_STOREES22_NS5_17SM90_U16x8_STSM_TENS5_39AutoVectorizingCopyWithAssumedAlignmentILi128EEEEEEvvEEEEvNT_6ParamsE --------------------------
	.section	.nv.constant2._ZN7cutlass13device_kernelINS_4gemm6kernel13GemmUniversalINS1_17GroupProblemShapeIN4cute5tupleIJiiiEEEEENS1_10collective13CollectiveMmaINS1_40MainloopSm100ArrayTmaUmmaWarpSpecializedILi2ELi8ELi4ENS6_IJNS5_1CILi1EEESD_SD_EEEEENS6_IJNSC_ILi128EEESG_SG_EEENS_6half_tEPNS6_IJlSD_NSC_ILi0EEEEEESI_SL_NS5_8TiledMMAINS5_8MMA_AtomIJNS5_20SM100_MMA_F16BF16_SSISI_SI_fLi128ELi128ELNS5_4UMMA5MajorE0ELSQ_0ELNSP_7ScaleInE0ELSR_0EEEEEENS5_6LayoutISE_NS6_IJSJ_SJ_SJ_EEEEENS6_IJNS5_10UnderscoreESX_SX_EEEEENS5_13SM90_TMA_LOADENS5_14ComposedLayoutINS5_7SwizzleILi3ELi4ELi3EEENS5_18smem_ptr_flag_bitsILi16EEENSU_INS6_IJNSC_ILi8EEENSC_ILi64EEEEEENS6_IJS17_SD_EEEEEEEvNS5_8identityES10_S1B_vS1C_EENS_8epilogue10collective18CollectiveEpilogueINS1E_31Sm100PtrArrayTmaWarpSpecializedILi4ELi2ELi32ELb1ELb0EEEJSH_NS6_IJNSU_ISG_SD_EENSU_INSC_ILi32EEESD_EEEEESI_PNS6_IJSD_lSJ_EEESI_S1O_NS1E_6fusion15FusionCallbacksIS1I_NS1P_17LinearCombinationISI_fSI_fLNS_15FloatRoundStyleE2EEESH_S1M_JEEENS5_5SM1004TMEM4LOAD26SM100_TMEM_LOAD_16dp256b4xES10_NS11_IS13_S15_NSU_INS6_IJS17_S16_EEENS6_IJSD_S17_EEEEEEENS5_17SM75_U16x8_LDSM_TENS5_14SM90_TMA_STOREES22_NS5_17SM90_U16x8_STSM_TENS5_39AutoVectorizingCopyWithAssumedAlignmentILi128EEEEEEvvEEEEvNT_6ParamsE,"a",@progbits
	.sectionflags	@""
	.align	4
.nv.constant2._ZN7cutlass13device_kernelINS_4gemm6kernel13GemmUniversalINS1_17GroupProblemShapeIN4cute5tupleIJiiiEEEEENS1_10collective13CollectiveMmaINS1_40MainloopSm100ArrayTmaUmmaWarpSpecializedILi2ELi8ELi4ENS6_IJNS5_1CILi1EEESD_SD_EEEEENS6_IJNSC_ILi128EEESG_SG_EEENS_6half_tEPNS6_IJlSD_NSC_ILi0EEEEEESI_SL_NS5_8TiledMMAINS5_8MMA_AtomIJNS5_20SM100_MMA_F16BF16_SSISI_SI_fLi128ELi128ELNS5_4UMMA5MajorE0ELSQ_0ELNSP_7ScaleInE0ELSR_0EEEEEENS5_6LayoutISE_NS6_IJSJ_SJ_SJ_EEEEENS6_IJNS5_10UnderscoreESX_SX_EEEEENS5_13SM90_TMA_LOADENS5_14ComposedLayoutINS5_7SwizzleILi3ELi4ELi3EEENS5_18smem_ptr_flag_bitsILi16EEENSU_INS6_IJNSC_ILi8EEENSC_ILi64EEEEEENS6_IJS17_SD_EEEEEEEvNS5_8identityES10_S1B_vS1C_EENS_8epilogue10collective18CollectiveEpilogueINS1E_31Sm100PtrArrayTmaWarpSpecializedILi4ELi2ELi32ELb1ELb0EEEJSH_NS6_IJNSU_ISG_SD_EENSU_INSC_ILi32EEESD_EEEEESI_PNS6_IJSD_lSJ_EEESI_S1O_NS1E_6fusion15FusionCallbacksIS1I_NS1P_17LinearCombinationISI_fSI_fLNS_15FloatRoundStyleE2EEESH_S1M_JEEENS5_5SM1004TMEM4LOAD26SM100_TMEM_LOAD_16dp256b4xES10_NS11_IS13_S15_NSU_INS6_IJS17_S16_EEENS6_IJSD_S17_EEEEEEENS5_17SM75_U16x8_LDSM_TENS5_14SM90_TMA_STOREES22_NS5_17SM90_U16x8_STSM_TENS5_39AutoVectorizingCopyWithAssumedAlignmentILi128EEEEEEvvEEEEvNT_6ParamsE:
        /*0000*/ 	.byte	0xf0, 0xfe, 0x00, 0x00, 0xe0, 0x48, 0x00, 0x00, 0xe0, 0x48, 0x00, 0x00, 0xe0, 0x48, 0x00, 0x00
        /*0010*/ 	.byte	0xe0, 0x48, 0x00, 0x00, 0xe0, 0x48, 0x00, 0x00, 0xe0, 0x48, 0x00, 0x00, 0xe0, 0x48, 0x00, 0x00
        /*0020*/ 	.byte	0x60, 0xe2, 0x00, 0x00, 0xe0, 0x48, 0x00, 0x00


//--------------------- .text._ZN7cutlass13device_kernelINS_4gemm6kernel13GemmUniversalINS1_17GroupProblemShapeIN4cute5tupleIJiiiEEEEENS1_10collective13CollectiveMmaINS1_40MainloopSm100ArrayTmaUmmaWarpSpecializedILi2ELi8ELi4ENS6_IJNS5_1CILi1EEESD_SD_EEEEENS6_IJNSC_ILi128EEESG_SG_EEENS_6half_tEPNS6_IJlSD_NSC_ILi0EEEEEESI_SL_NS5_8TiledMMAINS5_8MMA_AtomIJNS5_20SM100_MMA_F16BF16_SSISI_SI_fLi128ELi128ELNS5_4UMMA5MajorE0ELSQ_0ELNSP_7ScaleInE0ELSR_0EEEEEENS5_6LayoutISE_NS6_IJSJ_SJ_SJ_EEEEENS6_IJNS5_10UnderscoreESX_SX_EEEEENS5_13SM90_TMA_LOADENS5_14ComposedLayoutINS5_7SwizzleILi3ELi4ELi3EEENS5_18smem_ptr_flag_bitsILi16EEENSU_INS6_IJNSC_ILi8EEENSC_ILi64EEEEEENS6_IJS17_SD_EEEEEEEvNS5_8identityES10_S1B_vS1C_EENS_8epilogue10collective18CollectiveEpilogueINS1E_31Sm100PtrArrayTmaWarpSpecializedILi4ELi2ELi32ELb1ELb0EEEJSH_NS6_IJNSU_ISG_SD_EENSU_INSC_ILi32EEESD_EEEEESI_PNS6_IJSD_lSJ_EEESI_S1O_NS1E_6fusion15FusionCallbacksIS1I_NS1P_17LinearCombinationISI_fSI_fLNS_15FloatRoundStyleE2EEESH_S1M_JEEENS5_5SM1004TMEM4LOAD26SM100_TMEM_LOAD_16dp256b4xES10_NS11_IS13_S15_NSU_INS6_IJS17_S16_EEENS6_IJSD_S17_EEEEEEENS5_17SM75_U16x8_LDSM_TENS5_14SM90_TMA_STOREES22_NS5_17SM90_U16x8_STSM_TENS5_39AutoVectorizingCopyWithAssumedAlignmentILi128EEEEEEvvEEEEvNT_6ParamsE --------------------------
	.section	.text._ZN7cutlass13device_kernelINS_4gemm6kernel13GemmUniversalINS1_17GroupProblemShapeIN4cute5tupleIJiiiEEEEENS1_10collective13CollectiveMmaINS1_40MainloopSm100ArrayTmaUmmaWarpSpecializedILi2ELi8ELi4ENS6_IJNS5_1CILi1EEESD_SD_EEEEENS6_IJNSC_ILi128EEESG_SG_EEENS_6half_tEPNS6_IJlSD_NSC_ILi0EEEEEESI_SL_NS5_8TiledMMAINS5_8MMA_AtomIJNS5_20SM100_MMA_F16BF16_SSISI_SI_fLi128ELi128ELNS5_4UMMA5MajorE0ELSQ_0ELNSP_7ScaleInE0ELSR_0EEEEEENS5_6LayoutISE_NS6_IJSJ_SJ_SJ_EEEEENS6_IJNS5_10UnderscoreESX_SX_EEEEENS5_13SM90_TMA_LOADENS5_14ComposedLayoutINS5_7SwizzleILi3ELi4ELi3EEENS5_18smem_ptr_flag_bitsILi16EEENSU_INS6_IJNSC_ILi8EEENSC_ILi64EEEEEENS6_IJS17_SD_EEEEEEEvNS5_8identityES10_S1B_vS1C_EENS_8epilogue10collective18CollectiveEpilogueINS1E_31Sm100PtrArrayTmaWarpSpecializedILi4ELi2ELi32ELb1ELb0EEEJSH_NS6_IJNSU_ISG_SD_EENSU_INSC_ILi32EEESD_EEEEESI_PNS6_IJSD_lSJ_EEESI_S1O_NS1E_6fusion15FusionCallbacksIS1I_NS1P_17LinearCombinationISI_fSI_fLNS_15FloatRoundStyleE2EEESH_S1M_JEEENS5_5SM1004TMEM4LOAD26SM100_TMEM_LOAD_16dp256b4xES10_NS11_IS13_S15_NSU_INS6_IJS17_S16_EEENS6_IJSD_S17_EEEEEEENS5_17SM75_U16x8_LDSM_TENS5_14SM90_TMA_STOREES22_NS5_17SM90_U16x8_STSM_TENS5_39AutoVectorizingCopyWithAssumedAlignmentILi128EEEEEEvvEEEEvNT_6ParamsE,"ax",@progbits
	.align	128
.text._ZN7cutlass13device_kernelINS_4gemm6kernel13GemmUniversalINS1_17GroupProblemShapeIN4cute5tupleIJiiiEEEEENS1_10collective13CollectiveMmaINS1_40MainloopSm100ArrayTmaUmmaWarpSpecializedILi2ELi8ELi4ENS6_IJNS5_1CILi1EEESD_SD_EEEEENS6_IJNSC_ILi128EEESG_SG_EEENS_6half_tEPNS6_IJlSD_NSC_ILi0EEEEEESI_SL_NS5_8TiledMMAINS5_8MMA_AtomIJNS5_20SM100_MMA_F16BF16_SSISI_SI_fLi128ELi128ELNS5_4UMMA5MajorE0ELSQ_0ELNSP_7ScaleInE0ELSR_0EEEEEENS5_6LayoutISE_NS6_IJSJ_SJ_SJ_EEEEENS6_IJNS5_10UnderscoreESX_SX_EEEEENS5_13SM90_TMA_LOADENS5_14ComposedLayoutINS5_7SwizzleILi3ELi4ELi3EEENS5_18smem_ptr_flag_bitsILi16EEENSU_INS6_IJNSC_ILi8EEENSC_ILi64EEEEEENS6_IJS17_SD_EEEEEEEvNS5_8identityES10_S1B_vS1C_EENS_8epilogue10collective18CollectiveEpilogueINS1E_31Sm100PtrArrayTmaWarpSpecializedILi4ELi2ELi32ELb1ELb0EEEJSH_NS6_IJNSU_ISG_SD_EENSU_INSC_ILi32EEESD_EEEEESI_PNS6_IJSD_lSJ_EEESI_S1O_NS1E_6fusion15FusionCallbacksIS1I_NS1P_17LinearCombinationISI_fSI_fLNS_15FloatRoundStyleE2EEESH_S1M_JEEENS5_5SM1004TMEM4LOAD26SM100_TMEM_LOAD_16dp256b4xES10_NS11_IS13_S15_NSU_INS6_IJS17_S16_EEENS6_IJSD_S17_EEEEEEENS5_17SM75_U16x8_LDSM_TENS5_14SM90_TMA_STOREES22_NS5_17SM90_U16x8_STSM_TENS5_39AutoVectorizingCopyWithAssumedAlignmentILi128EEEEEEvvEEEEvNT_6ParamsE:
        .type           _ZN7cutlass13device_kernelINS_4gemm6kernel13GemmUniversalINS1_17GroupProblemShapeIN4cute5tupleIJiiiEEEEENS1_10collective13CollectiveMmaINS1_40MainloopSm100ArrayTmaUmmaWarpSpecializedILi2ELi8ELi4ENS6_IJNS5_1CILi1EEESD_SD_EEEEENS6_IJNSC_ILi128EEESG_SG_EEENS_6half_tEPNS6_IJlSD_NSC_ILi0EEEEEESI_SL_NS5_8TiledMMAINS5_8MMA_AtomIJNS5_20SM100_MMA_F16BF16_SSISI_SI_fLi128ELi128ELNS5_4UMMA5MajorE0ELSQ_0ELNSP_7ScaleInE0ELSR_0EEEEEENS5_6LayoutISE_NS6_IJSJ_SJ_SJ_EEEEENS6_IJNS5_10UnderscoreESX_SX_EEEEENS5_13SM90_TMA_LOADENS5_14ComposedLayoutINS5_7SwizzleILi3ELi4ELi3EEENS5_18smem_ptr_flag_bitsILi16EEENSU_INS6_IJNSC_ILi8EEENSC_ILi64EEEEEENS6_IJS17_SD_EEEEEEEvNS5_8identityES10_S1B_vS1C_EENS_8epilogue10collective18CollectiveEpilogueINS1E_31Sm100PtrArrayTmaWarpSpecializedILi4ELi2ELi32ELb1ELb0EEEJSH_NS6_IJNSU_ISG_SD_EENSU_INSC_ILi32EEESD_EEEEESI_PNS6_IJSD_lSJ_EEESI_S1O_NS1E_6fusion15FusionCallbacksIS1I_NS1P_17LinearCombinationISI_fSI_fLNS_15FloatRoundStyleE2EEESH_S1M_JEEENS5_5SM1004TMEM4LOAD26SM100_TMEM_LOAD_16dp256b4xES10_NS11_IS13_S15_NSU_INS6_IJS17_S16_EEENS6_IJSD_S17_EEEEEEENS5_17SM75_U16x8_LDSM_TENS5_14SM90_TMA_STOREES22_NS5_17SM90_U16x8_STSM_TENS5_39AutoVectorizingCopyWithAssumedAlignmentILi128EEEEEEvvEEEEvNT_6ParamsE,@function
        .size           _ZN7cutlass13device_kernelINS_4gemm6kernel13GemmUniversalINS1_17GroupProblemShapeIN4cute5tupleIJiiiEEEEENS1_10collective13CollectiveMmaINS1_40MainloopSm100ArrayTmaUmmaWarpSpecializedILi2ELi8ELi4ENS6_IJNS5_1CILi1EEESD_SD_EEEEENS6_IJNSC_ILi128EEESG_SG_EEENS_6half_tEPNS6_IJlSD_NSC_ILi0EEEEEESI_SL_NS5_8TiledMMAINS5_8MMA_AtomIJNS5_20SM100_MMA_F16BF16_SSISI_SI_fLi128ELi128ELNS5_4UMMA5MajorE0ELSQ_0ELNSP_7ScaleInE0ELSR_0EEEEEENS5_6LayoutISE_NS6_IJSJ_SJ_SJ_EEEEENS6_IJNS5_10UnderscoreESX_SX_EEEEENS5_13SM90_TMA_LOADENS5_14ComposedLayoutINS5_7SwizzleILi3ELi4ELi3EEENS5_18smem_ptr_flag_bitsILi16EEENSU_INS6_IJNSC_ILi8EEENSC_ILi64EEEEEENS6_IJS17_SD_EEEEEEEvNS5_8identityES10_S1B_vS1C_EENS_8epilogue10collective18CollectiveEpilogueINS1E_31Sm100PtrArrayTmaWarpSpecializedILi4ELi2ELi32ELb1ELb0EEEJSH_NS6_IJNSU_ISG_SD_EENSU_INSC_ILi32EEESD_EEEEESI_PNS6_IJSD_lSJ_EEESI_S1O_NS1E_6fusion15FusionCallbacksIS1I_NS1P_17LinearCombinationISI_fSI_fLNS_15FloatRoundStyleE2EEESH_S1M_JEEENS5_5SM1004TMEM4LOAD26SM100_TMEM_LOAD_16dp256b4xES10_NS11_IS13_S15_NSU_INS6_IJS17_S16_EEENS6_IJSD_S17_EEEEEEENS5_17SM75_U16x8_LDSM_TENS5_14SM90_TMA_STOREES22_NS5_17SM90_U16x8_STSM_TENS5_39AutoVectorizingCopyWithAssumedAlignmentILi128EEEEEEvvEEEEvNT_6ParamsE,(.L_x_283 - _ZN7cutlass13device_kernelINS_4gemm6kernel13GemmUniversalINS1_17GroupProblemShapeIN4cute5tupleIJiiiEEEEENS1_10collective13CollectiveMmaINS1_40MainloopSm100ArrayTmaUmmaWarpSpecializedILi2ELi8ELi4ENS6_IJNS5_1CILi1EEESD_SD_EEEEENS6_IJNSC_ILi128EEESG_SG_EEENS_6half_tEPNS6_IJlSD_NSC_ILi0EEEEEESI_SL_NS5_8TiledMMAINS5_8MMA_AtomIJNS5_20SM100_MMA_F16BF16_SSISI_SI_fLi128ELi128ELNS5_4UMMA5MajorE0ELSQ_0ELNSP_7ScaleInE0ELSR_0EEEEEENS5_6LayoutISE_NS6_IJSJ_SJ_SJ_EEEEENS6_IJNS5_10UnderscoreESX_SX_EEEEENS5_13SM90_TMA_LOADENS5_14ComposedLayoutINS5_7SwizzleILi3ELi4ELi3EEENS5_18smem_ptr_flag_bitsILi16EEENSU_INS6_IJNSC_ILi8EEENSC_ILi64EEEEEENS6_IJS17_SD_EEEEEEEvNS5_8identityES10_S1B_vS1C_EENS_8epilogue10collective18CollectiveEpilogueINS1E_31Sm100PtrArrayTmaWarpSpecializedILi4ELi2ELi32ELb1ELb0EEEJSH_NS6_IJNSU_ISG_SD_EENSU_INSC_ILi32EEESD_EEEEESI_PNS6_IJSD_lSJ_EEESI_S1O_NS1E_6fusion15FusionCallbacksIS1I_NS1P_17LinearCombinationISI_fSI_fLNS_15FloatRoundStyleE2EEESH_S1M_JEEENS5_5SM1004TMEM4LOAD26SM100_TMEM_LOAD_16dp256b4xES10_NS11_IS13_S15_NSU_INS6_IJS17_S16_EEENS6_IJSD_S17_EEEEEEENS5_17SM75_U16x8_LDSM_TENS5_14SM90_TMA_STOREES22_NS5_17SM90_U16x8_STSM_TENS5_39AutoVectorizingCopyWithAssumedAlignmentILi128EEEEEEvvEEEEvNT_6ParamsE)
        .other          _ZN7cutlass13device_kernelINS_4gemm6kernel13GemmUniversalINS1_17GroupProblemShapeIN4cute5tupleIJiiiEEEEENS1_10collective13CollectiveMmaINS1_40MainloopSm100ArrayTmaUmmaWarpSpecializedILi2ELi8ELi4ENS6_IJNS5_1CILi1EEESD_SD_EEEEENS6_IJNSC_ILi128EEESG_SG_EEENS_6half_tEPNS6_IJlSD_NSC_ILi0EEEEEESI_SL_NS5_8TiledMMAINS5_8MMA_AtomIJNS5_20SM100_MMA_F16BF16_SSISI_SI_fLi128ELi128ELNS5_4UMMA5MajorE0ELSQ_0ELNSP_7ScaleInE0ELSR_0EEEEEENS5_6LayoutISE_NS6_IJSJ_SJ_SJ_EEEEENS6_IJNS5_10UnderscoreESX_SX_EEEEENS5_13SM90_TMA_LOADENS5_14ComposedLayoutINS5_7SwizzleILi3ELi4ELi3EEENS5_18smem_ptr_flag_bitsILi16EEENSU_INS6_IJNSC_ILi8EEENSC_ILi64EEEEEENS6_IJS17_SD_EEEEEEEvNS5_8identityES10_S1B_vS1C_EENS_8epilogue10collective18CollectiveEpilogueINS1E_31Sm100PtrArrayTmaWarpSpecializedILi4ELi2ELi32ELb1ELb0EEEJSH_NS6_IJNSU_ISG_SD_EENSU_INSC_ILi32EEESD_EEEEESI_PNS6_IJSD_lSJ_EEESI_S1O_NS1E_6fusion15FusionCallbacksIS1I_NS1P_17LinearCombinationISI_fSI_fLNS_15FloatRoundStyleE2EEESH_S1M_JEEENS5_5SM1004TMEM4LOAD26SM100_TMEM_LOAD_16dp256b4xES10_NS11_IS13_S15_NSU_INS6_IJS17_S16_EEENS6_IJSD_S17_EEEEEEENS5_17SM75_U16x8_LDSM_TENS5_14SM90_TMA_STOREES22_NS5_17SM90_U16x8_STSM_TENS5_39AutoVectorizingCopyWithAssumedAlignmentILi128EEEEEEvvEEEEvNT_6ParamsE,@"STO_CUDA_ENTRY STV_DEFAULT"
_ZN7cutlass13device_kernelINS_4gemm6kernel13GemmUniversalINS1_17GroupProblemShapeIN4cute5tupleIJiiiEEEEENS1_10collective13CollectiveMmaINS1_40MainloopSm100ArrayTmaUmmaWarpSpecializedILi2ELi8ELi4ENS6_IJNS5_1CILi1EEESD_SD_EEEEENS6_IJNSC_ILi128EEESG_SG_EEENS_6half_tEPNS6_IJlSD_NSC_ILi0EEEEEESI_SL_NS5_8TiledMMAINS5_8MMA_AtomIJNS5_20SM100_MMA_F16BF16_SSISI_SI_fLi128ELi128ELNS5_4UMMA5MajorE0ELSQ_0ELNSP_7ScaleInE0ELSR_0EEEEEENS5_6LayoutISE_NS6_IJSJ_SJ_SJ_EEEEENS6_IJNS5_10UnderscoreESX_SX_EEEEENS5_13SM90_TMA_LOADENS5_14ComposedLayoutINS5_7SwizzleILi3ELi4ELi3EEENS5_18smem_ptr_flag_bitsILi16EEENSU_INS6_IJNSC_ILi8EEENSC_ILi64EEEEEENS6_IJS17_SD_EEEEEEEvNS5_8identityES10_S1B_vS1C_EENS_8epilogue10collective18CollectiveEpilogueINS1E_31Sm100PtrArrayTmaWarpSpecializedILi4ELi2ELi32ELb1ELb0EEEJSH_NS6_IJNSU_ISG_SD_EENSU_INSC_ILi32EEESD_EEEEESI_PNS6_IJSD_lSJ_EEESI_S1O_NS1E_6fusion15FusionCallbacksIS1I_NS1P_17LinearCombinationISI_fSI_fLNS_15FloatRoundStyleE2EEESH_S1M_JEEENS5_5SM1004TMEM4LOAD26SM100_TMEM_LOAD_16dp256b4xES10_NS11_IS13_S15_NSU_INS6_IJS17_S16_EEENS6_IJSD_S17_EEEEEEENS5_17SM75_U16x8_LDSM_TENS5_14SM90_TMA_STOREES22_NS5_17SM90_U16x8_STSM_TENS5_39AutoVectorizingCopyWithAssumedAlignmentILi128EEEEEEvvEEEEvNT_6ParamsE:
[----:B------:R-:W1:Y:S01]  /*0000*/  LDC R1, c[0x0][0x37c] ;  /* 0x0000df00ff017b82 */ /* 0x000e620000000800 */
[----:B------:R-:W2:Y:S07]  /*0010*/  S2R R0, SR_TID.X ;  /* 0x0000000000007919 */ /* 0x000eae0000002100 */
[----:B------:R-:W-:Y:S01]  /*0020*/  S2UR UR35, SR_CTAID.X ;  /* 0x00000000002379c3 */ /* 0x000fe20000002500 */
[----:B------:R-:W-:Y:S01]  /*0030*/  UMOV UR4, 0x4 ;  /* 0x0000000400047882 */ /* 0x000fe20000000000 */
[----:B------:R-:W3:Y:S01]  /*0040*/  LDCU UR32, c[0x0][0x370] ;  /* 0x00006e00ff2077ac */ /* 0x000ee20008000800 */
[----:B------:R-:W-:-:S05]  /*0050*/  ELECT P2, URZ, PT ;  /* 0x0000000000ff782f */ /* 0x000fca0003840000 */
[----:B------:R-:W3:Y:S01]  /*0060*/  S2UR UR17, SR_CTAID.Y ;  /* 0x00000000001179c3 */ /* 0x000ee20000002600 */
[----:B--2---:R-:W-:Y:S01]  /*0070*/  SHF.R.U32.HI R80, RZ, 0x5, R0 ;  /* 0x00000005ff507819 */ /* 0x004fe20000011600 */
[----:B---3--:R-:W-:-:S04]  /*0080*/  UIMAD UR30, UR17, UR32, UR35 ;  /* 0x00000020111e72a4 */ /* 0x008fc8000f8e0223 */
[----:B------:R-:W2:Y:S02]  /*0090*/  SHFL.IDX PT, R2, R80, RZ, 0x1f ;  /* 0x00001fff50027589 */ /* 0x000ea400000e0000 */
[----:B--2---:R-:W-:-:S13]  /*00a0*/  R2UR UR20, R2 ;  /* 0x00000000021472ca */ /* 0x004fda00000e0000 */
[----:B------:R-:W-:Y:S02]  /*00b0*/  UISETP.GE.AND UP0, UPT, UR20, 0x8, UPT ;  /* 0x000000081400788c */ /* 0x000fe4000bf06270 */
[----:B------:R-:W-:Y:S02]  /*00c0*/  UISETP.GT.AND UP1, UPT, UR20, 0x3, UPT ;  /* 0x000000031400788c */ /* 0x000fe4000bf24270 */
[----:B------:R-:W-:-:S04]  /*00d0*/  USEL UR4, UR4, 0x8, !UP0 ;  /* 0x0000000804047887 */ /* 0x000fc8000c000000 */
[----:B------:R-:W-:Y:S02]  /*00e0*/  USEL UR37, UR4, UR20, UP1 ;  /* 0x0000001404257287 */ /* 0x000fe40008800000 */
[----:B------:R-:W-:Y:S02]  /*00f0*/  ULOP3.LUT UR20, UR20, 0xfffffffc, URZ, 0xc0, !UPT ;  /* 0xfffffffc14147892 */ /* 0x000fe4000f8ec0ff */
[----:B------:R-:W-:-:S09]  /*0100*/  UISETP.NE.AND UP0, UPT, UR37, 0x2, UPT ;  /* 0x000000022500788c */ /* 0x000fd2000bf05270 */
[----:B-1----:R-:W-:Y:S05]  /*0110*/  BRA.U UP0, `(.L_x_0) ;  /* 0x0000000100fc7547 */ /* 0x002fea000b800000 */
[----:B------:R-:W1:Y:S01]  /*0120*/  LDCU UR24, c[0x0][0xc1c] ;  /* 0x00018380ff1877ac */ /* 0x000e620008000800 */
[----:B------:R-:W-:Y:S01]  /*0130*/  BSSY.RECONVERGENT B0, `(.L_x_1) ;  /* 0x000003c000007945 */ /* 0x000fe20003800200 */
[----:B------:R-:W2:Y:S01]  /*0140*/  LDCU.64 UR4, c[0x0][0x820] ;  /* 0x00010400ff0477ac */ /* 0x000ea20008000a00 */
[----:B------:R-:W-:Y:S01]  /*0150*/  ELECT P0, URZ, PT ;  /* 0x0000000000ff782f */ /* 0x000fe20003800000 */
[----:B------:R-:W-:Y:S02]  /*0160*/  UIMAD UR26, UR30, 0xc, URZ ;  /* 0x0000000c1e1a78a4 */ /* 0x000fe4000f8e02ff */
[----:B-1----:R-:W-:-:S04]  /*0170*/  UIADD3 UR24, UPT, UPT, UR30, UR24, URZ ;  /* 0x000000181e187290 */ /* 0x002fc8000fffe0ff */
[----:B------:R-:W-:Y:S02]  /*0180*/  UIMAD UR24, UR24, 0xc, URZ ;  /* 0x0000000c181878a4 */ /* 0x000fe4000f8e02ff */
[----:B--2---:R-:W-:Y:S02]  /*0190*/  UIMAD.WIDE.U32 UR26, UR26, 0x80, UR4 ;  /* 0x000000801a1a78a5 */ /* 0x004fe4000f8e0004 */
[----:B------:R-:W-:Y:S02]  /*01a0*/  UIMAD.WIDE.U32 UR24, UR24, 0x80, UR4 ;  /* 0x00000080181878a5 */ /* 0x000fe4000f8e0004 */
[----:B------:R-:W-:Y:S10]  /*01b0*/  @!P0 BRA `(.L_x_2) ;  /* 0x0000000000cc8947 */ /* 0x000ff40003800000 */
[----:B------:R-:W1:Y:S01]  /*01c0*/  S2UR UR4, SR_CgaCtaId ;  /* 0x00000000000479c3 */ /* 0x000e620000008800 */
[----:B------:R-:W-:-:S07]  /*01d0*/  UMOV UR5, 0x400 ;  /* 0x0000040000057882 */ /* 0x000fce0000000000 */
[----:B------:R-:W2:Y:S08]  /*01e0*/  LDC.64 R64, c[0x0][0x400] ;  /* 0x00010000ff407b82 */ /* 0x000eb00000000a00 */
[----:B------:R-:W2:Y:S08]  /*01f0*/  LDC.64 R66, c[0x0][0x408] ;  /* 0x00010200ff427b82 */ /* 0x000eb00000000a00 */
[----:B------:R-:W3:Y:S01]  /*0200*/  LDC.64 R60, c[0x0][0x410] ;  /* 0x00010400ff3c7b82 */ /* 0x000ee20000000a00 */
[----:B-1----:R-:W-:-:S07]  /*0210*/  ULEA UR4, UR4, UR5, 0x18 ;  /* 0x0000000504047291 */ /* 0x002fce000f8ec0ff */
[----:B------:R-:W3:Y:S08]  /*0220*/  LDC.64 R62, c[0x0][0x418] ;  /* 0x00010600ff3e7b82 */ /* 0x000ef00000000a00 */
[----:B------:R-:W1:Y:S01]  /*0230*/  LDC.64 R56, c[0x0][0x420] ;  /* 0x00010800ff387b82 */ /* 0x000e620000000a00 */
[----:B--2---:R2:W-:Y:S07]  /*0240*/  STS.128 [UR4+0x480], R64 ;  /* 0x00048040ff007988 */ /* 0x0045ee0008000c04 */
[----:B------:R-:W1:Y:S08]  /*0250*/  LDC.64 R58, c[0x0][0x428] ;  /* 0x00010a00ff3a7b82 */ /* 0x000e700000000a00 */
[----:B------:R-:W4:Y:S01]  /*0260*/  LDC.64 R52, c[0x0][0x430] ;  /* 0x00010c00ff347b82 */ /* 0x000f220000000a00 */
[----:B---3--:R2:W-:Y:S07]  /*0270*/  STS.128 [UR4+0x490], R60 ;  /* 0x0004903cff007988 */ /* 0x0085ee0008000c04 */
[----:B------:R-:W4:Y:S08]  /*0280*/  LDC.64 R54, c[0x0][0x438] ;  /* 0x00010e00ff367b82 */ /* 0x000f300000000a00 */
[----:B------:R-:W3:Y:S01]  /*0290*/  LDC.64 R48, c[0x0][0x440] ;  /* 0x00011000ff307b82 */ /* 0x000ee20000000a00 */
[----:B-1----:R2:W-:Y:S07]  /*02a0*/  STS.128 [UR4+0x4a0], R56 ;  /* 0x0004a038ff007988 */ /* 0x0025ee0008000c04 */
[----:B------:R-:W3:Y:S08]  /*02b0*/  LDC.64 R50, c[0x0][0x448] ;  /* 0x00011200ff327b82 */ /* 0x000ef00000000a00 */
[----:B------:R-:W1:Y:S01]  /*02c0*/  LDC.64 R44, c[0x0][0x450] ;  /* 0x00011400ff2c7b82 */ /* 0x000e620000000a00 */
[----:B----4-:R2:W-:Y:S07]  /*02d0*/  STS.128 [UR4+0x4b0], R52 ;  /* 0x0004b034ff007988 */ /* 0x0105ee0008000c04 */
        /* <DEDUP_REMOVED lines=30> */
[----:B------:R-:W4:Y:S01]  /*04c0*/  LDC.64 R6, c[0x0][0x578] ;  /* 0x00015e00ff067b82 */ /* 0x000f220000000a00 */
[----:B-1----:R2:W-:Y:S04]  /*04d0*/  STS.128 [UR4+0x560], R8 ;  /* 0x00056008ff007988 */ /* 0x0025e80008000c04 */
[----:B----4-:R2:W-:Y:S02]  /*04e0*/  STS.128 [UR4+0x570], R4 ;  /* 0x00057004ff007988 */ /* 0x0105e40008000c04 */
.L_x_2:
[----:B------:R-:W-:Y:S05]  /*04f0*/  BSYNC.RECONVERGENT B0 ;  /* 0x0000000000007941 */ /* 0x000fea0003800200 */
.L_x_1:
[----:B------:R-:W-:Y:S01]  /*0500*/  NOP ;  /* 0x0000000000007918 */ /* 0x000fe20000000000 */
.L_x_0:
[----:B------:R-:W-:-:S09]  /*0510*/  UISETP.NE.AND UP0, UPT, UR37, 0x3, UPT ;  /* 0x000000032500788c */ /* 0x000fd2000bf05270 */
[----:B------:R-:W-:Y:S05]  /*0520*/  BRA.U UP0, `(.L_x_3) ;  /* 0x0000000100807547 */ /* 0x000fea000b800000 */
[----:B------:R-:W1:Y:S01]  /*0530*/  S2UR UR4, SR_CgaCtaId ;  /* 0x00000000000479c3 */ /* 0x000e620000008800 */
[----:B------:R-:W3:Y:S01]  /*0540*/  LDCU.64 UR6, c[0x0][0xb00] ;  /* 0x00016000ff0677ac */ /* 0x000ee20008000a00 */
[----:B------:R-:W-:Y:S01]  /*0550*/  ELECT P0, URZ, PT ;  /* 0x0000000000ff782f */ /* 0x000fe20003800000 */
[----:B------:R-:W-:-:S05]  /*0560*/  UMOV UR5, 0x400 ;  /* 0x0000040000057882 */ /* 0x000fca0000000000 */
[----:B--2---:R-:W2:Y:S01]  /*0570*/  LDC.64 R32, c[0x0][0x900] ;  /* 0x00024000ff207b82 */ /* 0x004ea20000000a00 */
[----:B------:R-:W-:-:S07]  /*0580*/  UIMAD UR22, UR30, 0xe, URZ ;  /* 0x0000000e1e1678a4 */ /* 0x000fce000f8e02ff */
[----:B------:R-:W2:Y:S01]  /*0590*/  LDC.64 R34, c[0x0][0x908] ;  /* 0x00024200ff227b82 */ /* 0x000ea20000000a00 */
[----:B---3--:R-:W-:-:S07]  /*05a0*/  UIMAD.WIDE.U32 UR22, UR22, 0x80, UR6 ;  /* 0x00000080161678a5 */ /* 0x008fce000f8e0006 */
[----:B------:R-:W3:Y:S01]  /*05b0*/  LDC.64 R28, c[0x0][0x910] ;  /* 0x00024400ff1c7b82 */ /* 0x000ee20000000a00 */
[----:B-1----:R-:W-:-:S07]  /*05c0*/  ULEA UR4, UR4, UR5, 0x18 ;  /* 0x0000000504047291 */ /* 0x002fce000f8ec0ff */
[----:B------:R-:W3:Y:S08]  /*05d0*/  LDC.64 R30, c[0x0][0x918] ;  /* 0x00024600ff1e7b82 */ /* 0x000ef00000000a00 */
[----:B------:R-:W1:Y:S01]  /*05e0*/  LDC.64 R24, c[0x0][0x920] ;  /* 0x00024800ff187b82 */ /* 0x000e620000000a00 */
[----:B--2---:R4:W-:Y:S07]  /*05f0*/  @P0 STS.128 [UR4+0x380], R32 ;  /* 0x00038020ff000988 */ /* 0x0049ee0008000c04 */
[----:B------:R-:W1:Y:S08]  /*0600*/  LDC.64 R26, c[0x0][0x928] ;  /* 0x00024a00ff1a7b82 */ /* 0x000e700000000a00 */
[----:B------:R-:W2:Y:S01]  /*0610*/  LDC.64 R20, c[0x0][0x930] ;  /* 0x00024c00ff147b82 */ /* 0x000ea20000000a00 */
[----:B---3--:R4:W-:Y:S07]  /*0620*/  @P0 STS.128 [UR4+0x390], R28 ;  /* 0x0003901cff000988 */ /* 0x0089ee0008000c04 */
[----:B------:R-:W2:Y:S08]  /*0630*/  LDC.64 R22, c[0x0][0x938] ;  /* 0x00024e00ff167b82 */ /* 0x000eb00000000a00 */
[----:B------:R-:W3:Y:S01]  /*0640*/  LDC.64 R16, c[0x0][0x940] ;  /* 0x00025000ff107b82 */ /* 0x000ee20000000a00 */
[----:B-1----:R4:W-:Y:S07]  /*0650*/  @P0 STS.128 [UR4+0x3a0], R24 ;  /* 0x0003a018ff000988 */ /* 0x0029ee0008000c04 */
        /* <DEDUP_REMOVED lines=9> */
[----:B------:R-:W3:Y:S01]  /*06f0*/  LDC.64 R6, c[0x0][0x978] ;  /* 0x00025e00ff067b82 */ /* 0x000ee20000000a00 */
[----:B--2---:R4:W-:Y:S04]  /*0700*/  @P0 STS.128 [UR4+0x3e0], R8 ;  /* 0x0003e008ff000988 */ /* 0x0049e80008000c04 */
[----:B---3--:R4:W-:Y:S01]  /*0710*/  @P0 STS.128 [UR4+0x3f0], R4 ;  /* 0x0003f004ff000988 */ /* 0x0089e20008000c04 */
[----:B------:R-:W-:Y:S01]  /*0720*/  NOP ;  /* 0x0000000000007918 */ /* 0x000fe20000000000 */
.L_x_3:
[----:B------:R-:W1:Y:S01]  /*0730*/  SHFL.IDX PT, R2, R80, RZ, 0x1f ;  /* 0x00001fff50027589 */ /* 0x000e6200000e0000 */
[----:B------:R-:W-:Y:S02]  /*0740*/  UISETP.NE.AND UP4, UPT, UR37, 0x2, UPT ;  /* 0x000000022500788c */ /* 0x000fe4000bf85270 */
[----:B------:R-:W-:Y:S02]  /*0750*/  UISETP.NE.AND UP0, UPT, UR37, URZ, UPT ;  /* 0x000000ff2500728c */ /* 0x000fe4000bf05270 */
[----:B------:R-:W-:-:S04]  /*0760*/  USEL UR21, URZ, 0x1, UP4 ;  /* 0x00000001ff157887 */ /* 0x000fc8000a000000 */
[----:B------:R-:W-:Y:S01]  /*0770*/  USEL UR21, UR21, 0x2, UP0 ;  /* 0x0000000215157887 */ /* 0x000fe20008000000 */
[----:B-1----:R-:W-:-:S13]  /*0780*/  ISETP.NE.AND P0, PT, R2, RZ, PT ;  /* 0x000000ff0200720c */ /* 0x002fda0003f05270 */
[----:B------:R-:W-:Y:S05]  /*0790*/  @P0 BRA `(.L_x_4) ;  /* 0x0000000000380947 */ /* 0x000fea0003800000 */
[----:B------:R-:W1:Y:S01]  /*07a0*/  S2UR UR5, SR_CgaCtaId ;  /* 0x00000000000579c3 */ /* 0x000e620000008800 */
[----:B------:R-:W-:Y:S01]  /*07b0*/  UMOV UR6, 0x400 ;  /* 0x0000040000067882 */ /* 0x000fe20000000000 */
[----:B------:R-:W-:Y:S01]  /*07c0*/  UMOV UR4, 0x1 ;  /* 0x0000000100047882 */ /* 0x000fe20000000000 */
[----:B------:R-:W-:Y:S01]  /*07d0*/  ELECT P0, URZ, PT ;  /* 0x0000000000ff782f */ /* 0x000fe20003800000 */
[----:B-1----:R-:W-:Y:S02]  /*07e0*/  ULEA UR5, UR5, UR6, 0x18 ;  /* 0x0000000605057291 */ /* 0x002fe4000f8ec0ff */
[----:B------:R-:W-:-:S04]  /*07f0*/  UIADD3 UR6, UPT, UPT, -UR4, 0x100000, URZ ;  /* 0x0010000004067890 */ /* 0x000fc8000fffe1ff */
[----:B------:R-:W-:Y:S02]  /*0800*/  USHF.L.U32 UR7, UR6, 0xb, URZ ;  /* 0x0000000b06077899 */ /* 0x000fe400080006ff */
[----:B------:R-:W-:Y:S01]  /*0810*/  USHF.L.U32 UR6, UR6, 0x1, URZ ;  /* 0x0000000106067899 */ /* 0x000fe200080006ff */
[----:B------:R-:W1:Y:S11]  /*0820*/  FENCE.VIEW.ASYNC.S ;  /* 0x00000000000073c6 */ /* 0x000e760000000000 */
[----:B-1----:R1:W3:Y:S01]  /*0830*/  SYNCS.EXCH.64 URZ, [UR5], UR6 ;  /* 0x0000000605ff75b2 */ /* 0x0022e20008000100 */
[----:B------:R1:W1:Y:S01]  /*0840*/  SYNCS.EXCH.64 URZ, [UR5+0x10], UR6 ;  /* 0x0000100605ff75b2 */ /* 0x0002620008000100 */
[----:B------:R1:W1:Y:S01]  /*0850*/  SYNCS.EXCH.64 URZ, [UR5+0x8], UR6 ;  /* 0x0000080605ff75b2 */ /* 0x0002620008000100 */
[----:B------:R1:W1:Y:S01]  /*0860*/  SYNCS.EXCH.64 URZ, [UR5+0x18], UR6 ;  /* 0x0000180605ff75b2 */ /* 0x0002620008000100 */
[----:B------:R-:W-:Y:S01]  /*0870*/  NOP ;  /* 0x0000000000007918 */ /* 0x000fe20000000000 */
.L_x_4:
[----:B------:R-:W5:Y:S01]  /*0880*/  SHFL.IDX PT, R2, R80, RZ, 0x1f ;  /* 0x00001fff50027589 */ /* 0x000f6200000e0000 */
[----:B------:R-:W-:Y:S01]  /*0890*/  NOP ;  /* 0x0000000000007918 */ /* 0x000fe20000000000 */
[----:B-----5:R-:W-:-:S13]  /*08a0*/  ISETP.NE.AND P0, PT, R2, 0x1, PT ;  /* 0x000000010200780c */ /* 0x020fda0003f05270 */
[----:B------:R-:W-:Y:S05]  /*08b0*/  @P0 BRA `(.L_x_5) ;  /* 0x0000000000580947 */ /* 0x000fea0003800000 */
[----:B-1----:R-:W1:Y:S01]  /*08c0*/  S2UR UR6, SR_CgaCtaId ;  /* 0x00000000000679c3 */ /* 0x002e620000008800 */
[----:B------:R-:W-:Y:S01]  /*08d0*/  UMOV UR7, 0x400 ;  /* 0x0000040000077882 */ /* 0x000fe20000000000 */
[----:B------:R-:W-:Y:S01]  /*08e0*/  UMOV UR5, 0x20 ;  /* 0x0000002000057882 */ /* 0x000fe20000000000 */
[----:B------:R-:W-:Y:S01]  /*08f0*/  UMOV UR4, 0x80 ;  /* 0x0000008000047882 */ /* 0x000fe20000000000 */
[----:B------:R-:W-:-:S04]  /*0900*/  UIADD3 UR8, UPT, UPT, -UR5, 0x100000, URZ ;  /* 0x0010000005087890 */ /* 0x000fc8000fffe1ff */
[----:B------:R-:W-:Y:S02]  /*0910*/  USHF.L.U32 UR9, UR8, 0xb, URZ ;  /* 0x0000000b08097899 */ /* 0x000fe400080006ff */
[----:B------:R-:W-:Y:S02]  /*0920*/  USHF.L.U32 UR8, UR8, 0x1, URZ ;  /* 0x0000000108087899 */ /* 0x000fe400080006ff */
[----:B------:R-:W-:-:S04]  /*0930*/  UIADD3 UR4, UPT, UPT, -UR4, 0x100000, URZ ;  /* 0x0010000004047890 */ /* 0x000fc8000fffe1ff */
[----:B------:R-:W-:Y:S02]  /*0940*/  USHF.L.U32 UR5, UR4, 0xb, URZ ;  /* 0x0000000b04057899 */ /* 0x000fe400080006ff */
[----:B------:R-:W-:Y:S01]  /*0950*/  USHF.L.U32 UR4, UR4, 0x1, URZ ;  /* 0x0000000104047899 */ /* 0x000fe200080006ff */
[----:B------:R-:W-:Y:S01]  /*0960*/  ELECT P0, URZ, PT ;  /* 0x0000000000ff782f */ /* 0x000fe20003800000 */
[----:B-1----:R-:W-:Y:S01]  /*0970*/  ULEA UR6, UR6, UR7, 0x18 ;  /* 0x0000000706067291 */ /* 0x002fe2000f8ec0ff */
[----:B------:R-:W1:Y:S11]  /*0980*/  FENCE.VIEW.ASYNC.S ;  /* 0x00000000000073c6 */ /* 0x000e760000000000 */
[----:B-1----:R1:W1:Y:S01]  /*0990*/  SYNCS.EXCH.64 URZ, [UR6+0x20], UR8 ;  /* 0x0000200806ff75b2 */ /* 0x0022620008000100 */
[----:B------:R1:W1:Y:S01]  /*09a0*/  SYNCS.EXCH.64 URZ, [UR6+0x40], UR4 ;  /* 0x0000400406ff75b2 */ /* 0x0002620008000100 */
[----:B------:R1:W1:Y:S01]  /*09b0*/  SYNCS.EXCH.64 URZ, [UR6+0x28], UR8 ;  /* 0x0000280806ff75b2 */ /* 0x0002620008000100 */
[----:B------:R1:W1:Y:S01]  /*09c0*/  SYNCS.EXCH.64 URZ, [UR6+0x48], UR4 ;  /* 0x0000480406ff75b2 */ /* 0x0002620008000100 */
[----:B------:R1:W1:Y:S01]  /*09d0*/  SYNCS.EXCH.64 URZ, [UR6+0x30], UR8 ;  /* 0x0000300806ff75b2 */ /* 0x0002620008000100 */
[----:B------:R1:W1:Y:S01]  /*09e0*/  SYNCS.EXCH.64 URZ, [UR6+0x50], UR4 ;  /* 0x0000500406ff75b2 */ /* 0x0002620008000100 */
[----:B------:R1:W1:Y:S01]  /*09f0*/  SYNCS.EXCH.64 URZ, [UR6+0x38], UR8 ;  /* 0x0000380806ff75b2 */ /* 0x0002620008000100 */
[----:B------:R1:W1:Y:S01]  /*0a00*/  SYNCS.EXCH.64 URZ, [UR6+0x58], UR4 ;  /* 0x0000580406ff75b2 */ /* 0x0002620008000100 */
[----:B------:R-:W-:Y:S01]  /*0a10*/  NOP ;  /* 0x0000000000007918 */ /* 0x000fe20000000000 */
.L_x_5:
[----:B------:R-:W5:Y:S01]  /*0a20*/  SHFL.IDX PT, R2, R80, RZ, 0x1f ;  /* 0x00001fff50027589 */ /* 0x000f6200000e0000 */
[----:B------:R-:W-:Y:S01]  /*0a30*/  NOP ;  /* 0x0000000000007918 */ /* 0x000fe20000000000 */
[----:B-----5:R-:W-:-:S13]  /*0a40*/  ISETP.NE.AND P0, PT, R2, 0x3, PT ;  /* 0x000000030200780c */ /* 0x020fda0003f05270 */
[----:B------:R-:W-:Y:S05]  /*0a50*/  @P0 BRA `(.L_x_6) ;  /* 0x0000000000300947 */ /* 0x000fea0003800000 */
[----:B-1----:R-:W1:Y:S01]  /*0a60*/  S2UR UR5, SR_CgaCtaId ;  /* 0x00000000000579c3 */ /* 0x002e620000008800 */
        /* <DEDUP_REMOVED lines=8> */
[----:B-1----:R1:W1:Y:S01]  /*0af0*/  SYNCS.EXCH.64 URZ, [UR5+0x60], UR6 ;  /* 0x0000600605ff75b2 */ /* 0x0022620008000100 */
[----:B------:R1:W1:Y:S01]  /*0b00*/  SYNCS.EXCH.64 URZ, [UR5+0x68], UR6 ;  /* 0x0000680605ff75b2 */ /* 0x0002620008000100 */
[----:B------:R-:W-:Y:S01]  /*0b10*/  NOP ;  /* 0x0000000000007918 */ /* 0x000fe20000000000 */
.L_x_6:
[----:B------:R-:W5:Y:S01]  /*0b20*/  SHFL.IDX PT, R2, R80, RZ, 0x1f ;  /* 0x00001fff50027589 */ /* 0x000f6200000e0000 */
[----:B------:R-:W-:Y:S01]  /*0b30*/  NOP ;  /* 0x0000000000007918 */ /* 0x000fe20000000000 */
[----:B-----5:R-:W-:-:S13]  /*0b40*/  ISETP.NE.AND P0, PT, R2, 0x4, PT ;  /* 0x000000040200780c */ /* 0x020fda0003f05270 */
[----:B------:R-:W-:Y:S05]  /*0b50*/  @P0 BRA `(.L_x_7) ;  /* 0x0000000000840947 */ /* 0x000fea0003800000 */
[----:B------:R-:W-:Y:S01]  /*0b60*/  ELECT P0, URZ, PT ;  /* 0x0000000000ff782f */ /* 0x000fe20003800000 */
[----:B------:R-:W-:-:S12]  /*0b70*/  BSSY.RECONVERGENT B0, `(.L_x_7) ;  /* 0x000001f000007945 */ /* 0x000fd80003800200 */
[----:B------:R-:W-:Y:S05]  /*0b80*/  @!P0 BRA `(.L_x_8) ;  /* 0x0000000000748947 */ /* 0x000fea0003800000 */
        /* <DEDUP_REMOVED lines=9> */
[----:B------:R-:W-:Y:S02]  /*0c20*/  USHF.L.U32 UR4, UR4, 0x1, URZ ;  /* 0x0000000104047899 */ /* 0x000fe400080006ff */
        /* <DEDUP_REMOVED lines=19> */
.L_x_8:
[----:B-1----:R-:W-:Y:S05]  /*0d60*/  BSYNC.RECONVERGENT B0 ;  /* 0x0000000000007941 */ /* 0x002fea0003800200 */
.L_x_7:
        /* <DEDUP_REMOVED lines=36> */
.L_x_10:
[----:B-1----:R-:W-:Y:S05]  /*0fb0*/  BSYNC.RECONVERGENT B0 ;  /* 0x0000000000007941 */ /* 0x002fea0003800200 */
.L_x_9:
[----:B------:R-:W5:Y:S01]  /*0fc0*/  SHFL.IDX PT, R2, R80, RZ, 0x1f ;  /* 0x00001fff50027589 */ /* 0x000f6200000e0000 */
[----:B--2-4-:R-:W2:Y:S01]  /*0fd0*/  LDC.64 R4, c[0x0][0xbf0] ;  /* 0x0002fc00ff047b82 */ /* 0x014ea20000000a00 */
[----:B------:R-:W4:Y:S01]  /*0fe0*/  LDCU.64 UR50, c[0x0][0x358] ;  /* 0x00006b00ff3277ac */ /* 0x000f220008000a00 */
[----:B------:R-:W-:Y:S01]  /*0ff0*/  NOP ;  /* 0x0000000000007918 */ /* 0x000fe20000000000 */
[----:B-----5:R-:W-:-:S13]  /*1000*/  ISETP.NE.AND P0, PT, R2, 0x5, PT ;  /* 0x000000050200780c */ /* 0x020fda0003f05270 */
[----:B----4-:R-:W-:Y:S05]  /*1010*/  @P0 BRA `(.L_x_11) ;  /* 0x0000000000580947 */ /* 0x010fea0003800000 */
        /* <DEDUP_REMOVED lines=20> */
[----:B------:R4:W1:Y:S02]  /*1160*/  SYNCS.EXCH.64 URZ, [UR6+0x128], UR4 ;  /* 0x0001280406ff75b2 */ /* 0x0008640008000100 */
[----:B----4-:R-:W-:Y:S01]  /*1170*/  NOP ;  /* 0x0000000000007918 */ /* 0x010fe20000000000 */
.L_x_11:
[----:B------:R-:W-:Y:S01]  /*1180*/  NOP ;  /* 0x0000000000007918 */ /* 0x000fe20000000000 */
[----:B-1-3--:R-:W-:Y:S06]  /*1190*/  BAR.SYNC.DEFER_BLOCKING 0x0 ;  /* 0x0000000000007b1d */ /* 0x00afec0000010000 */
[----:B------:R-:W1:Y:S01]  /*11a0*/  LDCU UR29, c[0x0][0xc0c] ;  /* 0x00018180ff1d77ac */ /* 0x000e620008000800 */
[----:B------:R-:W1:Y:S01]  /*11b0*/  LDCU UR4, c[0x0][0xbdc] ;  /* 0x00017b80ff0477ac */ /* 0x000e620008000800 */
[----:B------:R-:W3:Y:S01]  /*11c0*/  LDCU UR31, c[0x0][0xbe8] ;  /* 0x00017d00ff1f77ac */ /* 0x000ee20008000800 */
[----:B------:R-:W4:Y:S01]  /*11d0*/  LDCU UR28, c[0x0][0xc10] ;  /* 0x00018200ff1c77ac */ /* 0x000f220008000800 */
[----:B------:R-:W-:Y:S01]  /*11e0*/  LOP3.LUT R8, R0, 0x1f, RZ, 0xc0, !PT ;  /* 0x0000001f00087812 */ /* 0x000fe200078ec0ff */
[----:B------:R-:W4:Y:S01]  /*11f0*/  LDCU.128 UR12, c[0x0][0xba0] ;  /* 0x00017400ff0c77ac */ /* 0x000f220008000c00 */
[----:B--2---:R-:W2:Y:S01]  /*1200*/  LDG.E R2, desc[UR50][R4.64] ;  /* 0x0000003204027981 */ /* 0x004ea2000c1e1900 */
[----:B------:R-:W2:Y:S03]  /*1210*/  LDCU.128 UR8, c[0x0][0xbb0] ;  /* 0x00017600ff0877ac */ /* 0x000ea60008000c00 */
[----:B------:R4:W2:Y:S01]  /*1220*/  LDG.E R3, desc[UR50][R4.64+0x4] ;  /* 0x0000043204037981 */ /* 0x0008a2000c1e1900 */
[----:B------:R-:W-:Y:S01]  /*1230*/  CS2R R6, SRZ ;  /* 0x0000000000067805 */ /* 0x000fe2000001ff00 */
[----:B-1----:R-:W-:Y:S01]  /*1240*/  USHF.L.U32 UR29, UR29, UR4, URZ ;  /* 0x000000041d1d7299 */ /* 0x002fe200080006ff */
[----:B---3--:R-:W-:Y:S01]  /*1250*/  ISETP.GE.AND P0, PT, R8, UR31, PT ;  /* 0x0000001f08007c0c */ /* 0x008fe2000bf06270 */
[----:B----4-:R-:W-:Y:S01]  /*1260*/  USHF.L.U32 UR28, UR28, UR4, URZ ;  /* 0x000000041c1c7299 */ /* 0x010fe200080006ff */
[----:B------:R-:W1:Y:S11]  /*1270*/  LDCU.128 UR4, c[0x0][0xbc0] ;  /* 0x00017800ff0477ac */ /* 0x000e760008000c00 */
[----:B------:R-:W3:Y:S01]  /*1280*/  @!P0 LDC.64 R10, c[0x0][0xbf0] ;  /* 0x0002fc00ff0a8b82 */ /* 0x000ee20000000a00 */
[----:B------:R-:W-:-:S05]  /*1290*/  IMAD.U32 R5, RZ, RZ, UR29 ;  /* 0x0000001dff057e24 */ /* 0x000fca000f8e00ff */
[----:B------:R-:W-:Y:S01]  /*12a0*/  IABS R9, R5 ;  /* 0x0000000500097213 */ /* 0x000fe20000000000 */
[----:B------:R-:W-:-:S03]  /*12b0*/  IMAD.U32 R4, RZ, RZ, UR28 ;  /* 0x0000001cff047e24 */ /* 0x000fc6000f8e00ff */
[----:B------:R-:W-:Y:S01]  /*12c0*/  R2UR UR40, R9 ;  /* 0x00000000092872ca */ /* 0x000fe200000e0000 */
[----:B------:R-:W-:Y:S02]  /*12d0*/  IMAD.U32 R12, RZ, RZ, UR14 ;  /* 0x0000000eff0c7e24 */ /* 0x000fe4000f8e00ff */
[----:B---3--:R-:W-:-:S05]  /*12e0*/  @!P0 IMAD.WIDE.U32 R10, R8, 0xc, R10 ;  /* 0x0000000c080a8825 */ /* 0x008fca00078e000a */
[----:B------:R-:W5:Y:S05]  /*12f0*/  @!P0 LDG.E R6, desc[UR50][R10.64] ;  /* 0x000000320a068981 */ /* 0x000f6a000c1e1900 */
[----:B------:R-:W3:Y:S01]  /*1300*/  I2F.RP R9, UR40 ;  /* 0x0000002800097d06 */ /* 0x000ee20008209400 */
[----:B------:R4:W5:Y:S01]  /*1310*/  @!P0 LDG.E R7, desc[UR50][R10.64+0x4] ;  /* 0x000004320a078981 */ /* 0x000962000c1e1900 */
[----:B------:R-:W-:Y:S01]  /*1320*/  UISETP.NE.U32.AND UP2, UPT, UR14, URZ, UPT ;  /* 0x000000ff0e00728c */ /* 0x000fe2000bf45070 */
[----:B------:R-:W-:Y:S01]  /*1330*/  IMAD.MOV.U32 R20, RZ, RZ, RZ ;  /* 0x000000ffff147224 */ /* 0x000fe200078e00ff */
[----:B-1----:R-:W-:Y:S01]  /*1340*/  UISETP.NE.U32.AND UP1, UPT, UR4, URZ, UPT ;  /* 0x000000ff0400728c */ /* 0x002fe2000bf25070 */
[----:B------:R-:W-:Y:S01]  /*1350*/  PLOP3.LUT P1, PT, PT, PT, PT, 0x80, 0x8 ;  /* 0x000000000008781c */ /* 0x000fe20003f2f070 */
[----:B------:R-:W-:Y:S01]  /*1360*/  UISETP.NE.AND.EX UP2, UPT, UR15, URZ, UPT, UP2 ;  /* 0x000000ff0f00728c */ /* 0x000fe2000bf45320 */
[----:B------:R-:W-:Y:S01]  /*1370*/  LOP3.LUT R16, R16, 0xfffffffd, RZ, 0xc0, !PT ;  /* 0xfffffffd10107812 */ /* 0x000fe200078ec0ff */
[----:B------:R-:W-:Y:S01]  /*1380*/  UISETP.NE.AND.EX UP1, UPT, UR5, URZ, UPT, UP1 ;  /* 0x000000ff0500728c */ /* 0x000fe2000bf25310 */
[----:B------:R-:W-:Y:S01]  /*1390*/  IMAD.MOV.U32 R15, RZ, RZ, -0x1 ;  /* 0xffffffffff0f7424 */ /* 0x000fe200078e00ff */
[----:B------:R-:W-:Y:S01]  /*13a0*/  UISETP.NE.AND UP6, UPT, UR37, 0x8, UPT ;  /* 0x000000082500788c */ /* 0x000fe2000bfc5270 */
[----:B------:R-:W-:Y:S01]  /*13b0*/  IMAD.MOV.U32 R14, RZ, RZ, -0x1 ;  /* 0xffffffffff0e7424 */ /* 0x000fe200078e00ff */
[----:B------:R-:W-:Y:S01]  /*13c0*/  UISETP.NE.AND UP5, UPT, UR37, 0x1, UPT ;  /* 0x000000012500788c */ /* 0x000fe2000bfa5270 */
[----:B---3--:R-:W1:Y:S01]  /*13d0*/  MUFU.RCP R9, R9 ;  /* 0x0000000900097308 */ /* 0x008e620000001000 */
[----:B------:R-:W-:-:S04]  /*13e0*/  IMAD.MOV.U32 R17, RZ, RZ, -0x1 ;  /* 0xffffffffff117424 */ /* 0x000fc800078e00ff */
[----:B------:R-:W-:Y:S01]  /*13f0*/  @P1 LOP3.LUT R16, R16, 0x2, RZ, 0xfc, !PT ;  /* 0x0000000210101812 */ /* 0x000fe200078efcff */
[----:B----4-:R-:W-:Y:S02]  /*1400*/  IMAD.U32 R10, RZ, RZ, UR15 ;  /* 0x0000000fff0a7e24 */ /* 0x010fe4000f8e00ff */
[----:B-1----:R-:W-:-:S04]  /*1410*/  VIADD R9, R9, 0xffffffe ;  /* 0x0ffffffe09097836 */ /* 0x002fc80000000000 */
[----:B------:R1:W-:Y:S02]  /*1420*/  F2I.FTZ.U32.TRUNC.NTZ R21, R9 ;  /* 0x0000000900157305 */ /* 0x0003e4000021f000 */
[----:B-1----:R-:W-:-:S05]  /*1430*/  IABS R9, R5 ;  /* 0x0000000500097213 */ /* 0x002fca0000000000 */
[----:B------:R-:W-:Y:S01]  /*1440*/  IMAD.MOV R9, RZ, RZ, -R9 ;  /* 0x000000ffff097224 */ /* 0x000fe200078e0a09 */
[----:B--2---:R-:W-:Y:S02]  /*1450*/  R2UR UR19, R2 ;  /* 0x00000000021372ca */ /* 0x004fe400000e0000 */
[----:B------:R-:W-:Y:S02]  /*1460*/  IABS R2, R4 ;  /* 0x0000000400027213 */ /* 0x000fe40000000000 */
[----:B------:R-:W-:Y:S02]  /*1470*/  R2UR UR16, R3 ;  /* 0x00000000031072ca */ /* 0x000fe400000e0000 */
[----:B------:R-:W-:-:S07]  /*1480*/  R2UR UR39, R2 ;  /* 0x00000000022772ca */ /* 0x000fce00000e0000 */
[----:B------:R-:W-:-:S04]  /*1490*/  UIADD3 UR33, UP0, UPT, UR19, UR12, URZ ;  /* 0x0000000c13217290 */ /* 0x000fc8000ff1e0ff */
[----:B------:R-:W-:Y:S02]  /*14a0*/  ULEA.HI.X.SX32 UR19, UR19, UR13, 0x1, UP0 ;  /* 0x0000000d13137291 */ /* 0x000fe400080f0eff */
[----:B------:R-:W-:Y:S01]  /*14b0*/  UIADD3 UR33, UP0, UPT, UR33, -0x1, URZ ;  /* 0xffffffff21217890 */ /* 0x000fe2000ff1e0ff */
[----:B------:R-:W1:Y:S03]  /*14c0*/  I2F.RP R2, UR39 ;  /* 0x0000002700027d06 */ /* 0x000e660008209400 */
[----:B------:R-:W-:Y:S02]  /*14d0*/  UIADD3.X UR19, UPT, UPT, UR19, -0x1, URZ, UP0, !UPT ;  /* 0xffffffff13137890 */ /* 0x000fe400087fe4ff */
[----:B------:R-:W-:-:S04]  /*14e0*/  UIADD3 UR36, UP0, UPT, UR33, UR9, URZ ;  /* 0x0000000921247290 */ /* 0x000fc8000ff1e0ff */
[----:B------:R-:W-:Y:S02]  /*14f0*/  UIADD3.X UR34, UPT, UPT, URZ, UR19, URZ, UP0, !UPT ;  /* 0x00000013ff227290 */ /* 0x000fe400087fe4ff */
[----:B------:R-:W-:Y:S02]  /*1500*/  UIADD3 UR18, UP0, UPT, UR16, UR10, URZ ;  /* 0x0000000a10127290 */ /* 0x000fe4000ff1e0ff */
[----:B------:R-:W-:Y:S02]  /*1510*/  UIMAD.WIDE.U32 UR52, UR36, UR14, URZ ;  /* 0x0000000e243472a5 */ /* 0x000fe4000f8e00ff */
[----:B------:R-:W-:Y:S01]  /*1520*/  IMAD.WIDE.U32 R12, R12, UR34, RZ ;  /* 0x000000220c0c7c25 */ /* 0x000fe2000f8e00ff */
[----:B-1----:R-:W1:Y:S01]  /*1530*/  MUFU.RCP R2, R2 ;  /* 0x0000000200027308 */ /* 0x002e620000001000 */
[----:B------:R-:W-:Y:S02]  /*1540*/  ULEA.HI.X.SX32 UR16, UR16, UR11, 0x1, UP0 ;  /* 0x0000000b10107291 */ /* 0x000fe400080f0eff */
[----:B------:R-:W-:Y:S01]  /*1550*/  UIADD3 UR18, UP0, UPT, UR18, -0x1, URZ ;  /* 0xffffffff12127890 */ /* 0x000fe2000ff1e0ff */
[----:B------:R-:W-:Y:S01]  /*1560*/  IMAD.WIDE.U32 R10, P0, R10, UR36, R12 ;  /* 0x000000240a0a7c25 */ /* 0x000fe2000f80000c */
[----:B------:R-:W2:Y:S02]  /*1570*/  S2UR UR36, SR_CgaCtaId ;  /* 0x00000000002479c3 */ /* 0x000ea40000008800 */
[----:B------:R-:W-:Y:S01]  /*1580*/  UIADD3.X UR16, UPT, UPT, UR16, -0x1, URZ, UP0, !UPT ;  /* 0xffffffff10107890 */ /* 0x000fe200087fe4ff */
[----:B------:R-:W-:Y:S01]  /*1590*/  IMAD.X R3, RZ, RZ, RZ, P0 ;  /* 0x000000ffff037224 */ /* 0x000fe200000e06ff */
[----:B------:R-:W-:Y:S01]  /*15a0*/  R2UR UR44, R10 ;  /* 0x000000000a2c72ca */ /* 0x000fe200000e0000 */
[----:B------:R-:W-:Y:S01]  /*15b0*/  UIADD3 UR41, UP0, UPT, UR18, UR7, URZ ;  /* 0x0000000712297290 */ /* 0x000fe2000ff1e0ff */
[----:B------:R-:W-:-:S02]  /*15c0*/  R2UR UR45, R11 ;  /* 0x000000000b2d72ca */ /* 0x000fc400000e0000 */
[----:B------:R-:W-:Y:S02]  /*15d0*/  CS2R R10, SRZ ;  /* 0x00000000000a7805 */ /* 0x000fe4000001ff00 */
[----:B------:R-:W-:Y:S01]  /*15e0*/  R2UR UR43, R3 ;  /* 0x00000000032b72ca */ /* 0x000fe200000e0000 */
[----:B------:R-:W-:Y:S01]  /*15f0*/  UIADD3.X UR38, UPT, UPT, URZ, UR16, URZ, UP0, !UPT ;  /* 0x00000010ff267290 */ /* 0x000fe200087fe4ff */
[----:B------:R-:W-:Y:S01]  /*1600*/  IMAD.MOV R3, RZ, RZ, -R21 ;  /* 0x000000ffff037224 */ /* 0x000fe200078e0a15 */
[----:B------:R-:W-:Y:S01]  /*1610*/  UIMAD.WIDE.U32 UR46, UR41, UR4, URZ ;  /* 0x00000004292e72a5 */ /* 0x000fe2000f8e00ff */
[----:B-1----:R-:W-:Y:S01]  /*1620*/  VIADD R2, R2, 0xffffffe ;  /* 0x0ffffffe02027836 */ /* 0x002fe20000000000 */
[----:B------:R-:W-:Y:S01]  /*1630*/  UIMAD.WIDE.U32 UR48, UR38, UR4, URZ ;  /* 0x00000004263072a5 */ /* 0x000fe2000f8e00ff */
[----:B------:R-:W-:Y:S01]  /*1640*/  IMAD R3, R3, UR40, RZ ;  /* 0x0000002803037c24 */ /* 0x000fe2000f8e02ff */
[----:B------:R-:W-:-:S03]  /*1650*/  UIADD3 URZ, UP3, UPT, UR53, UR44, URZ ;  /* 0x0000002c35ff7290 */ /* 0x000fc6000ff7e0ff */
[----:B------:R-:W1:Y:S01]  /*1660*/  F2I.FTZ.U32.TRUNC.NTZ R2, R2 ;  /* 0x0000000200027305 */ /* 0x000e62000021f000 */
[----:B------:R-:W-:Y:S01]  /*1670*/  UMOV UR42, UR45 ;  /* 0x0000002d002a7c82 */ /* 0x000fe20008000000 */
[----:B------:R-:W-:Y:S01]  /*1680*/  UIMAD.WIDE.U32 UR48, UP0, UR41, UR5, UR48 ;  /* 0x00000005293072a5 */ /* 0x000fe2000f800030 */
[----:B------:R-:W-:Y:S01]  /*1690*/  R2UR UR46, R9 ;  /* 0x00000000092e72ca */ /* 0x000fe200000e0000 */
[----:B------:R-:W-:Y:S01]  /*16a0*/  UIMAD.WIDE.U32.X UR44, UR34, UR15, UR42, UP3 ;  /* 0x0000000f222c72a5 */ /* 0x000fe200098e042a */
[----:B------:R-:W-:Y:S01]  /*16b0*/  IMAD.U32 R9, RZ, RZ, UR37 ;  /* 0x00000025ff097e24 */ /* 0x000fe2000f8e00ff */
[----:B------:R-:W-:Y:S02]  /*16c0*/  UIADD3.X UR43, UPT, UPT, URZ, URZ, URZ, UP0, !UPT ;  /* 0x000000ffff2b7290 */ /* 0x000fe400087fe4ff */
[----:B------:R-:W-:Y:S02]  /*16d0*/  USEL UR33, UR33, UR44, !UP2 ;  /* 0x0000002c21217287 */ /* 0x000fe4000d000000 */
[----:B------:R-:W-:Y:S01]  /*16e0*/  USEL UR19, UR19, UR45, !UP2 ;  /* 0x0000002d13137287 */ /* 0x000fe2000d000000 */
[----:B------:R-:W-:Y:S01]  /*16f0*/  R2UR UR44, R20 ;  /* 0x00000000142c72ca */ /* 0x000fe200000e0000 */
[----:B------:R-:W-:Y:S01]  /*1700*/  UIADD3 URZ, UP0, UPT, UR47, UR48, URZ ;  /* 0x000000302fff7290 */ /* 0x000fe2000ff1e0ff */
[----:B------:R-:W-:Y:S01]  /*1710*/  R2UR UR45, R21 ;  /* 0x00000000152d72ca */ /* 0x000fe200000e0000 */
[----:B------:R-:W-:Y:S01]  /*1720*/  UMOV UR42, UR49 ;  /* 0x00000031002a7c82 */ /* 0x000fe20008000000 */
[----:B------:R-:W-:Y:S01]  /*1730*/  USHF.R.U64 UR19, UR33, UR8, UR19 ;  /* 0x0000000821137299 */ /* 0x000fe20008001213 */
[----:B------:R-:W-:Y:S01]  /*1740*/  ISETP.NE.OR P2, PT, R9, 0x2, !P2 ;  /* 0x000000020900780c */ /* 0x000fe20005745670 */
[----:B------:R-:W-:Y:S01]  /*1750*/  UIMAD.WIDE.U32.X UR42, UR38, UR5, UR42, UP0 ;  /* 0x00000005262a72a5 */ /* 0x000fe200080e042a */
[----:B------:R-:W-:Y:S01]  /*1760*/  IMAD.MOV.U32 R9, RZ, RZ, RZ ;  /* 0x000000ffff097224 */ /* 0x000fe200078e00ff */
[----:B------:R-:W-:-:S02]  /*1770*/  UIADD3 UR47, UPT, UPT, UR29, -0x1, UR19 ;  /* 0xffffffff1d2f7890 */ /* 0x000fc4000fffe013 */
[----:B------:R-:W-:Y:S02]  /*1780*/  USEL UR18, UR18, UR42, !UP1 ;  /* 0x0000002a12127287 */ /* 0x000fe4000c800000 */
[----:B------:R-:W-:Y:S01]  /*1790*/  USEL UR16, UR16, UR43, !UP1 ;  /* 0x0000002b10107287 */ /* 0x000fe2000c800000 */
[----:B-1----:R-:W-:Y:S01]  /*17a0*/  R2UR UR43, R2 ;  /* 0x00000000022b72ca */ /* 0x002fe200000e0000 */
[----:B------:R-:W-:Y:S01]  /*17b0*/  IMAD.U32 R2, RZ, RZ, UR47 ;  /* 0x0000002fff027e24 */ /* 0x000fe2000f8e00ff */
[----:B------:R-:W-:Y:S01]  /*17c0*/  UMOV UR42, URZ ;  /* 0x000000ff002a7c82 */ /* 0x000fe20008000000 */
[----:B------:R-:W-:Y:S01]  /*17d0*/  USHF.R.U64 UR16, UR18, UR6, UR16 ;  /* 0x0000000612107299 */ /* 0x000fe20008001210 */
[----:B------:R-:W-:Y:S01]  /*17e0*/  IMAD.HI.U32 R3, R21, R3, UR44 ;  /* 0x0000002c15037e27 */ /* 0x000fe2000f8e0003 */
[----:B------:R-:W1:Y:S01]  /*17f0*/  LDCU UR33, c[0x0][0xbe0] ;  /* 0x00017c00ff2177ac */ /* 0x000e620008000800 */
[----:B------:R-:W-:Y:S01]  /*1800*/  IABS R2, R2 ;  /* 0x0000000200027213 */ /* 0x000fe20000000000 */
[----:B------:R-:W-:-:S02]  /*1810*/  UIADD3 UR45, UPT, UPT, UR28, -0x1, UR16 ;  /* 0xffffffff1c2d7890 */ /* 0x000fc4000fffe010 */
[----:B------:R-:W-:Y:S01]  /*1820*/  R2UR UR19, R3 ;  /* 0x00000000031372ca */ /* 0x000fe200000e0000 */
[----:B------:R-:W-:Y:S01]  /*1830*/  ULOP3.LUT UR41, URZ, UR28, URZ, 0x33, !UPT ;  /* 0x0000001cff297292 */ /* 0x000fe2000f8e33ff */
[----:B------:R-:W-:Y:S02]  /*1840*/  R2UR UR16, R2 ;  /* 0x00000000021072ca */ /* 0x000fe400000e0000 */
[----:B------:R-:W-:Y:S01]  /*1850*/  UIADD3 UR18, UPT, UPT, URZ, -UR43, URZ ;  /* 0x8000002bff127290 */ /* 0x000fe2000fffe0ff */
[----:B------:R-:W-:Y:S01]  /*1860*/  IABS R2, R4 ;  /* 0x0000000400027213 */ /* 0x000fe20000000000 */
[----:B------:R-:W-:Y:S02]  /*1870*/  IMAD.U32 R3, RZ, RZ, UR45 ;  /* 0x0000002dff037e24 */ /* 0x000fe4000f8e00ff */
[----:B------:R-:W-:Y:S02]  /*1880*/  UIMAD UR18, UR18, UR39, URZ ;  /* 0x00000027121272a4 */ /* 0x000fe4000f8e02ff */
[----:B------:R-:W-:Y:S01]  /*1890*/  IMAD.MOV R2, RZ, RZ, -R2 ;  /* 0x000000ffff027224 */ /* 0x000fe200078e0a02 */
[----:B------:R-:W-:Y:S01]  /*18a0*/  IABS R3, R3 ;  /* 0x0000000300037213 */ /* 0x000fe20000000000 */
[----:B------:R-:W-:-:S02]  /*18b0*/  UIMAD.WIDE.U32 UR42, UR43, UR18, UR42 ;  /* 0x000000122b2a72a5 */ /* 0x000fc4000f8e002a */
[----:B------:R-:W-:Y:S01]  /*18c0*/  ULOP3.LUT UR42, URZ, UR29, URZ, 0x33, !UPT ;  /* 0x0000001dff2a7292 */ /* 0x000fe2000f8e33ff */
[----:B------:R-:W-:Y:S01]  /*18d0*/  R2UR UR44, R3 ;  /* 0x00000000032c72ca */ /* 0x000fe200000e0000 */
[----:B------:R-:W-:Y:S01]  /*18e0*/  UIMAD.WIDE.U32 UR48, UR19, UR16, URZ ;  /* 0x00000010133072a5 */ /* 0x000fe2000f8e00ff */
[----:B------:R-:W-:Y:S02]  /*18f0*/  R2UR UR38, R2 ;  /* 0x00000000022672ca */ /* 0x000fe400000e0000 */
[----:B------:R-:W3:Y:S01]  /*1900*/  LDCU UR18, c[0x0][0x374] ;  /* 0x00006e80ff1277ac */ /* 0x000ee20008000800 */
[----:B------:R-:W4:Y:S03]  /*1910*/  LDC.64 R2, c[0x0][0xbd0] ;  /* 0x0002f400ff027b82 */ /* 0x000f260000000a00 */
[----:B------:R-:W-:Y:S02]  /*1920*/  UMOV UR19, UR49 ;  /* 0x0000003100137c82 */ /* 0x000fe40008000000 */
[----:B------:R-:W-:Y:S01]  /*1930*/  UIMAD UR46, UR19, UR46, UR16 ;  /* 0x0000002e132e72a4 */ /* 0x000fe2000f8e0210 */
[----:B------:R-:W2:Y:S02]  /*1940*/  LDCU.U8 UR16, c[0x0][0xbd8] ;  /* 0x00017b00ff1077ac */ /* 0x000ea40008000000 */
[----:B------:R-:W-:-:S02]  /*1950*/  UIMAD.WIDE.U32 UR48, UR43, UR44, URZ ;  /* 0x0000002c2b3072a5 */ /* 0x000fc4000f8e00ff */
[----:B------:R-:W-:-:S05]  /*1960*/  UISETP.GT.U32.AND UP3, UPT, UR40, UR46, UPT ;  /* 0x0000002e2800728c */ /* 0x000fca000bf64070 */
[----:B------:R-:W-:Y:S01]  /*1970*/  UMOV UR19, UR49 ;  /* 0x0000003100137c82 */ /* 0x000fe20008000000 */
[----:B---3--:R-:W-:Y:S02]  /*1980*/  UIMAD.WIDE.U32 UR48, UR32, UR18, URZ ;  /* 0x00000012203072a5 */ /* 0x008fe4000f8e00ff */
[----:B------:R-:W-:-:S03]  /*1990*/  UIMAD UR44, UR19, UR38, UR44 ;  /* 0x00000026132c72a4 */ /* 0x000fc6000f8e022c */
[----:B------:R-:W-:Y:S01]  /*19a0*/  UMOV UR19, 0x400 ;  /* 0x0000040000137882 */ /* 0x000fe20000000000 */
[----:B------:R-:W-:Y:S01]  /*19b0*/  UISETP.GT.U32.AND UP0, UPT, UR39, UR44, UPT ;  /* 0x0000002c2700728c */ /* 0x000fe2000bf04070 */
[----:B--2---:R-:W-:Y:S01]  /*19c0*/  ISETP.NE.AND P1, PT, RZ, UR16, PT ;  /* 0x00000010ff007c0c */ /* 0x004fe2000bf25270 */
[----:B------:R-:W-:Y:S02]  /*19d0*/  @!UP3 UIADD3 UR46, UPT, UPT, UR46, -UR40, URZ ;  /* 0x800000282e2eb290 */ /* 0x000fe4000fffe0ff */
[----:B------:R-:W-:Y:S02]  /*19e0*/  ULEA UR36, UR36, UR19, 0x18 ;  /* 0x0000001324247291 */ /* 0x000fe4000f8ec0ff */
[----:B-1----:R-:W-:Y:S02]  /*19f0*/  UISETP.NE.AND UP3, UPT, UR33, 0x1, UPT ;  /* 0x000000012100788c */ /* 0x002fe4000bf65270 */
[----:B------:R-:W-:Y:S02]  /*1a00*/  UIADD3 UR33, UPT, UPT, UR36, 0x270, URZ ;  /* 0x0000027024217890 */ /* 0x000fe4000fffe0ff */
[----:B------:R-:W-:-:S02]  /*1a10*/  UIADD3 UR36, UPT, UPT, UR36, 0x1d0, URZ ;  /* 0x000001d024247890 */ /* 0x000fc4000fffe0ff */
[----:B------:R-:W-:Y:S02]  /*1a20*/  @!UP0 UIADD3 UR44, UPT, UPT, UR44, -UR39, URZ ;  /* 0x800000272c2c8290 */ /* 0x000fe4000fffe0ff */
[----:B------:R-:W-:Y:S02]  /*1a30*/  UISETP.GT.U32.AND UP0, UPT, UR40, UR46, UPT ;  /* 0x0000002e2800728c */ /* 0x000fe4000bf04070 */
[----:B------:R-:W-:Y:S02]  /*1a40*/  @UP6 USEL UR36, UR36, UR33, !UP5 ;  /* 0x0000002124246287 */ /* 0x000fe4000e800000 */
[----:B------:R-:W-:Y:S02]  /*1a50*/  UISETP.GT.U32.AND UP5, UPT, UR39, UR44, UPT ;  /* 0x0000002c2700728c */ /* 0x000fe4000bfa4070 */
[----:B------:R-:W-:Y:S02]  /*1a60*/  UISETP.GE.AND UP6, UPT, UR47, URZ, UPT ;  /* 0x000000ff2f00728c */ /* 0x000fe4000bfc6270 */
[----:B------:R-:W-:-:S02]  /*1a70*/  USEL UR34, UR35, UR17, !UP3 ;  /* 0x0000001123227287 */ /* 0x000fc4000d800000 */
[----:B------:R-:W-:Y:S02]  /*1a80*/  USEL UR17, UR17, UR35, !UP3 ;  /* 0x0000002311117287 */ /* 0x000fe4000d800000 */
[----:B------:R-:W-:Y:S02]  /*1a90*/  @!UP0 UIADD3 UR46, UPT, UPT, UR46, -UR40, URZ ;  /* 0x800000282e2e8290 */ /* 0x000fe4000fffe0ff */
[----:B------:R-:W-:Y:S02]  /*1aa0*/  UISETP.GE.AND UP0, UPT, UR45, URZ, UPT ;  /* 0x000000ff2d00728c */ /* 0x000fe4000bf06270 */
[----:B------:R-:W-:Y:S01]  /*1ab0*/  USEL UR18, UR32, UR18, !UP3 ;  /* 0x0000001220127287 */ /* 0x000fe2000d800000 */
[----:B------:R-:W1:Y:S01]  /*1ac0*/  LDCU UR19, c[0x0][0x378] ;  /* 0x00006f00ff1377ac */ /* 0x000e620008000800 */
[----:B------:R-:W-:Y:S01]  /*1ad0*/  UMOV UR35, URZ ;  /* 0x000000ff00237c82 */ /* 0x000fe20008000000 */
[----:B------:R-:W-:Y:S02]  /*1ae0*/  @!UP5 UIADD3 UR44, UPT, UPT, UR44, -UR39, URZ ;  /* 0x800000272c2cd290 */ /* 0x000fe4000fffe0ff */
[----:B------:R-:W-:-:S02]  /*1af0*/  UIMAD.WIDE.U32 UR52, UR17, UR18, UR34 ;  /* 0x00000012113472a5 */ /* 0x000fc4000f8e0022 */
[----:B------:R-:W-:Y:S02]  /*1b00*/  @!UP6 UIADD3 UR46, UPT, UPT, -UR46, URZ, URZ ;  /* 0x000000ff2e2ee290 */ /* 0x000fe4000fffe1ff */
[----:B------:R-:W-:Y:S02]  /*1b10*/  UISETP.NE.AND UP6, UPT, UR29, URZ, UPT ;  /* 0x000000ff1d00728c */ /* 0x000fe4000bfc5270 */
[----:B------:R-:W-:Y:S02]  /*1b20*/  UISETP.NE.AND UP5, UPT, UR28, URZ, UPT ;  /* 0x000000ff1c00728c */ /* 0x000fe4000bfa5270 */
[----:B------:R-:W-:Y:S01]  /*1b30*/  @!UP0 UIADD3 UR44, UPT, UPT, -UR44, URZ, URZ ;  /* 0x000000ff2c2c8290 */ /* 0x000fe2000fffe1ff */
[----:B------:R-:W-:Y:S01]  /*1b40*/  UMOV UR18, UR52 ;  /* 0x0000003400127c82 */ /* 0x000fe20008000000 */
[----:B------:R-:W-:Y:S02]  /*1b50*/  UMOV UR17, UR53 ;  /* 0x0000003500117c82 */ /* 0x000fe40008000000 */
[----:B------:R-:W-:Y:S01]  /*1b60*/  USEL UR44, UR41, UR44, !UP5 ;  /* 0x0000002c292c7287 */ /* 0x000fe2000e800000 */
[----:B----4-:R-:W-:Y:S01]  /*1b70*/  ISETP.LE.U32.AND P0, PT, R2, UR18, PT ;  /* 0x0000001202007c0c */ /* 0x010fe2000bf03070 */
[----:B------:R-:W-:Y:S01]  /*1b80*/  USEL UR46, UR42, UR46, !UP6 ;  /* 0x0000002e2a2e7287 */ /* 0x000fe2000f000000 */
[----:B------:R-:W-:Y:S01]  /*1b90*/  IMAD.U32 R2, RZ, RZ, UR17 ;  /* 0x00000011ff027e24 */ /* 0x000fe2000f8e00ff */
[----:B------:R-:W-:-:S02]  /*1ba0*/  UIADD3 UR44, UPT, UPT, UR45, -UR44, URZ ;  /* 0x8000002c2d2c7290 */ /* 0x000fc4000fffe0ff */
[----:B------:R-:W-:Y:S02]  /*1bb0*/  UIADD3 UR46, UPT, UPT, UR47, -UR46, URZ ;  /* 0x8000002e2f2e7290 */ /* 0x000fe4000fffe0ff */
[----:B-1----:R-:W-:Y:S01]  /*1bc0*/  UIMAD.WIDE.U32 UR32, UR48, UR19, URZ ;  /* 0x00000013302072a5 */ /* 0x002fe2000f8e00ff */
[----:B------:R-:W-:Y:S01]  /*1bd0*/  ISETP.GE.U32.AND.EX P0, PT, R2, R3, PT, P0 ;  /* 0x000000030200720c */ /* 0x000fe20003f06100 */
[----:B------:R-:W-:Y:S02]  /*1be0*/  UIMAD UR48, UR46, UR44, URZ ;  /* 0x0000002c2e3072a4 */ /* 0x000fe4000f8e02ff */
[----:B------:R-:W-:Y:S02]  /*1bf0*/  USEL UR44, UR44, UR46, !UP3 ;  /* 0x0000002e2c2c7287 */ /* 0x000fe4000d800000 */
[----:B------:R-:W-:Y:S02]  /*1c00*/  UIMAD UR19, UR49, UR19, URZ ;  /* 0x00000013311372a4 */ /* 0x000fe4000f8e02ff */
[----:B------:R-:W-:Y:S01]  /*1c10*/  USHF.R.S32.HI UR49, URZ, 0x1f, UR48 ;  /* 0x0000001fff317899 */ /* 0x000fe20008011430 */
[----:B------:R-:W-:Y:S01]  /*1c20*/  IMAD.U32 R18, RZ, RZ, UR48 ;  /* 0x00000030ff127e24 */ /* 0x000fe2000f8e00ff */
[----:B------:R-:W-:Y:S01]  /*1c30*/  USHF.R.S32.HI UR45, URZ, 0x1f, UR44 ;  /* 0x0000001fff2d7899 */ /* 0x000fe2000801142c */
[----:B------:R-:W-:Y:S01]  /*1c40*/  IMAD.U32 R12, RZ, RZ, UR44 ;  /* 0x0000002cff0c7e24 */ /* 0x000fe2000f8e00ff */
[----:B------:R-:W-:-:S02]  /*1c50*/  UIADD3 UR19, UPT, UPT, UR33, UR19, URZ ;  /* 0x0000001321137290 */ /* 0x000fc4000fffe0ff */
[----:B------:R-:W-:Y:S02]  /*1c60*/  IMAD.U32 R19, RZ, RZ, UR49 ;  /* 0x00000031ff137e24 */ /* 0x000fe4000f8e00ff */
[----:B------:R-:W-:Y:S01]  /*1c70*/  IMAD.U32 R13, RZ, RZ, UR45 ;  /* 0x0000002dff0d7e24 */ /* 0x000fe2000f8e00ff */
[----:B------:R-:W-:Y:S07]  /*1c80*/  @P0 BRA P1, `(.L_x_12) ;  /* 0x0000001400d00947 */ /* 0x000fee0000800000 */
[----:B------:R-:W-:Y:S01]  /*1c90*/  IMAD.U32 R3, RZ, RZ, UR17 ;  /* 0x00000011ff037e24 */ /* 0x000fe2000f8e00ff */
[----:B------:R-:W-:Y:S02]  /*1ca0*/  ISETP.LE.U32.AND P0, PT, R18, UR18, PT ;  /* 0x0000001212007c0c */ /* 0x000fe4000bf03070 */
[----:B------:R-:W-:Y:S01]  /*1cb0*/  CS2R R10, SRZ ;  /* 0x00000000000a7805 */ /* 0x000fe2000001ff00 */
[----:B------:R-:W-:Y:S01]  /*1cc0*/  IMAD.MOV.U32 R9, RZ, RZ, RZ ;  /* 0x000000ffff097224 */ /* 0x000fe200078e00ff */
[----:B------:R-:W-:-:S13]  /*1cd0*/  ISETP.GE.U32.AND.EX P0, PT, R3, R19, PT, P0 ;  /* 0x000000130300720c */ /* 0x000fda0003f06100 */
[----:B------:R-:W-:Y:S05]  /*1ce0*/  @!P0 BRA `(.L_x_13) ;  /* 0x0000001000ac8947 */ /* 0x000fea0003800000 */
[----:B------:R-:W-:Y:S02]  /*1cf0*/  VIADD R2, R8, 0x20 ;  /* 0x0000002008027836 */ /* 0x000fe40000000000 */
[----:B------:R-:W-:Y:S02]  /*1d00*/  IMAD.MOV.U32 R14, RZ, RZ, R8 ;  /* 0x000000ffff0e7224 */ /* 0x000fe400078e0008 */
[----:B-----5:R-:W-:Y:S01]  /*1d10*/  IMAD.MOV.U32 R9, RZ, RZ, R7 ;  /* 0x000000ffff097224 */ /* 0x020fe200078e0007 */
[----:B------:R-:W-:Y:S02]  /*1d20*/  ISETP.GE.AND P0, PT, R2, UR31, PT ;  /* 0x0000001f02007c0c */ /* 0x000fe4000bf06270 */
[----:B------:R-:W-:Y:S02]  /*1d30*/  ISETP.GE.AND P1, PT, R14, UR31, PT ;  /* 0x0000001f0e007c0c */ /* 0x000fe4000bf26270 */
[----:B------:R-:W-:Y:S01]  /*1d40*/  MOV R11, UR12 ;  /* 0x0000000c000b7c02 */ /* 0x000fe20008000f00 */
[----:B------:R-:W-:Y:S01]  /*1d50*/  IMAD.U32 R10, RZ, RZ, UR13 ;  /* 0x0000000dff0a7e24 */ /* 0x000fe2000f8e00ff */
[----:B------:R-:W-:-:S07]  /*1d60*/  MOV R2, R6 ;  /* 0x0000000600027202 */ /* 0x000fce0000000f00 */
[----:B------:R-:W1:Y:S01]  /*1d70*/  @!P0 LDC.64 R22, c[0x0][0xbf0] ;  /* 0x0002fc00ff168b82 */ /* 0x000e620000000a00 */
[----:B------:R-:W-:Y:S01]  /*1d80*/  UIADD3 UR12, UP0, UPT, UR10, -0x1, URZ ;  /* 0xffffffff0a0c7890 */ /* 0x000fe2000ff1e0ff */
[----:B------:R-:W-:Y:S03]  /*1d90*/  BSSY.RECONVERGENT B0, `(.L_x_14) ;  /* 0x000004f000007945 */ /* 0x000fe60003800200 */
[----:B------:R-:W-:Y:S01]  /*1da0*/  UIADD3.X UR13, UPT, UPT, UR11, -0x1, URZ, UP0, !UPT ;  /* 0xffffffff0b0d7890 */ /* 0x000fe200087fe4ff */
[----:B------:R-:W-:Y:S01]  /*1db0*/  MOV R18, 0x7fffffff ;  /* 0x7fffffff00127802 */ /* 0x000fe20000000f00 */
[----:B------:R-:W-:Y:S02]  /*1dc0*/  IMAD.MOV.U32 R19, RZ, RZ, RZ ;  /* 0x000000ffff137224 */ /* 0x000fe400078e00ff */
[----:B-1----:R-:W-:-:S05]  /*1dd0*/  @!P0 IMAD.WIDE.U32 R22, R14, 0xc, R22 ;  /* 0x0000000c0e168825 */ /* 0x002fca00078e0016 */
[----:B------:R1:W5:Y:S04]  /*1de0*/  @!P0 LDG.E R6, desc[UR50][R22.64+0x180] ;  /* 0x0001803216068981 */ /* 0x000368000c1e1900 */
[----:B------:R1:W5:Y:S01]  /*1df0*/  @!P0 LDG.E R7, desc[UR50][R22.64+0x184] ;  /* 0x0001843216078981 */ /* 0x000362000c1e1900 */
[----:B------:R-:W-:-:S04]  /*1e00*/  IADD3 R11, P0, PT, R11, -0x1, RZ ;  /* 0xffffffff0b0b7810 */ /* 0x000fc80007f1e0ff */
[----:B------:R-:W-:Y:S01]  /*1e10*/  IADD3.X R10, PT, PT, R10, -0x1, RZ, P0, !PT ;  /* 0xffffffff0a0a7810 */ /* 0x000fe200007fe4ff */
[----:B------:R-:W-:Y:S08]  /*1e20*/  @P1 BRA `(.L_x_15) ;  /* 0x0000000400141947 */ /* 0x000ff00003800000 */
[C---:B------:R-:W-:Y:S01]  /*1e30*/  IADD3 R3, P1, PT, R2.reuse, R11, RZ ;  /* 0x0000000b02037210 */ /* 0x040fe20007f3e0ff */
[----:B------:R-:W-:Y:S01]  /*1e40*/  IMAD.MOV.U32 R20, RZ, RZ, RZ ;  /* 0x000000ffff147224 */ /* 0x000fe200078e00ff */
[----:B------:R-:W-:Y:S02]  /*1e50*/  IADD3 R13, P0, PT, R9, UR12, RZ ;  /* 0x0000000c090d7c10 */ /* 0x000fe4000ff1e0ff */
[----:B------:R-:W-:Y:S02]  /*1e60*/  LEA.HI.X.SX32 R2, R2, R10, 0x1, P1 ;  /* 0x0000000a02027211 */ /* 0x000fe400008f0eff */
[----:B------:R-:W-:Y:S02]  /*1e70*/  IADD3 R26, P1, PT, R3, UR9, RZ ;  /* 0x00000009031a7c10 */ /* 0x000fe4000ff3e0ff */
[----:B------:R-:W-:Y:S02]  /*1e80*/  LEA.HI.X.SX32 R12, R9, UR13, 0x1, P0 ;  /* 0x0000000d090c7c11 */ /* 0x000fe400080f0eff */
[----:B------:R-:W-:Y:S01]  /*1e90*/  IADD3 R18, P0, PT, R13, UR7, RZ ;  /* 0x000000070d127c10 */ /* 0x000fe2000ff1e0ff */
[----:B------:R-:W-:-:S04]  /*1ea0*/  IMAD.X R9, RZ, RZ, R2, P1 ;  /* 0x000000ffff097224 */ /* 0x000fc800008e0602 */
[----:B------:R-:W-:Y:S02]  /*1eb0*/  IMAD.X R17, RZ, RZ, R12, P0 ;  /* 0x000000ffff117224 */ /* 0x000fe400000e060c */
[----:B------:R-:W-:-:S04]  /*1ec0*/  IMAD.WIDE.U32 R24, R9, UR14, RZ ;  /* 0x0000000e09187c25 */ /* 0x000fc8000f8e00ff */
[----:B-1----:R-:W-:-:S04]  /*1ed0*/  IMAD.WIDE.U32 R22, R17, UR4, RZ ;  /* 0x0000000411167c25 */ /* 0x002fc8000f8e00ff */
[----:B------:R-:W-:-:S04]  /*1ee0*/  IMAD.WIDE.U32 R24, P1, R26, UR15, R24 ;  /* 0x0000000f1a187c25 */ /* 0x000fc8000f820018 */
[----:B------:R-:W-:-:S04]  /*1ef0*/  IMAD.WIDE.U32 R26, R26, UR14, RZ ;  /* 0x0000000e1a1a7c25 */ /* 0x000fc8000f8e00ff */
[----:B------:R-:W-:-:S04]  /*1f00*/  IMAD.WIDE.U32 R22, P0, R18, UR5, R22 ;  /* 0x0000000512167c25 */ /* 0x000fc8000f800016 */
[----:B------:R-:W-:-:S04]  /*1f10*/  IMAD.WIDE.U32 R18, R18, UR4, RZ ;  /* 0x0000000412127c25 */ /* 0x000fc8000f8e00ff */
[----:B------:R-:W-:Y:S01]  /*1f20*/  IMAD.X R29, RZ, RZ, RZ, P1 ;  /* 0x000000ffff1d7224 */ /* 0x000fe200008e06ff */
[----:B------:R-:W-:Y:S01]  /*1f30*/  IADD3 RZ, P1, PT, R27, R24, RZ ;  /* 0x000000181bff7210 */ /* 0x000fe20007f3e0ff */
[----:B------:R-:W-:Y:S01]  /*1f40*/  IMAD.X R27, RZ, RZ, RZ, P0 ;  /* 0x000000ffff1b7224 */ /* 0x000fe200000e06ff */
[----:B------:R-:W-:Y:S01]  /*1f50*/  IADD3 RZ, P0, PT, R19, R22, RZ ;  /* 0x0000001613ff7210 */ /* 0x000fe20007f1e0ff */
[----:B------:R-:W-:Y:S02]  /*1f60*/  IMAD.MOV.U32 R26, RZ, RZ, R23 ;  /* 0x000000ffff1a7224 */ /* 0x000fe400078e0017 */
[----:B------:R-:W-:Y:S02]  /*1f70*/  IMAD.MOV.U32 R28, RZ, RZ, R25 ;  /* 0x000000ffff1c7224 */ /* 0x000fe400078e0019 */
[----:B------:R-:W-:Y:S01]  /*1f80*/  IMAD.WIDE.U32.X R26, R17, UR5, R26, P0 ;  /* 0x00000005111a7c25 */ /* 0x000fe200080e041a */
[----:B------:R-:W-:-:S03]  /*1f90*/  PLOP3.LUT P0, PT, PT, PT, UP1, 0x80, 0x8 ;  /* 0x000000000008781c */ /* 0x000fc60003f0f018 */
[----:B------:R-:W-:Y:S01]  /*1fa0*/  IMAD.WIDE.U32.X R28, R9, UR15, R28, P1 ;  /* 0x0000000f091c7c25 */ /* 0x000fe200088e041c */
[----:B------:R-:W-:Y:S02]  /*1fb0*/  PLOP3.LUT P1, PT, PT, PT, UP2, 0x80, 0x8 ;  /* 0x000000000008781c */ /* 0x000fe40003f2f028 */
[----:B------:R-:W-:Y:S02]  /*1fc0*/  SEL R13, R13, R26, !P0 ;  /* 0x0000001a0d0d7207 */ /* 0x000fe40004000000 */
[----:B------:R-:W-:Y:S02]  /*1fd0*/  SEL R12, R12, R27, !P0 ;  /* 0x0000001b0c0c7207 */ /* 0x000fe40004000000 */
[----:B------:R-:W-:Y:S02]  /*1fe0*/  SEL R3, R3, R28, !P1 ;  /* 0x0000001c03037207 */ /* 0x000fe40004800000 */
[----:B------:R-:W-:Y:S01]  /*1ff0*/  SEL R28, R2, R29, !P1 ;  /* 0x0000001d021c7207 */ /* 0x000fe20004800000 */
[----:B------:R-:W-:Y:S01]  /*2000*/  IMAD.MOV R2, RZ, RZ, -R21 ;  /* 0x000000ffff027224 */ /* 0x000fe200078e0a15 */
[----:B------:R-:W-:-:S02]  /*2010*/  SHF.R.U64 R13, R13, UR6, R12 ;  /* 0x000000060d0d7c19 */ /* 0x000fc4000800120c */
[----:B------:R-:W-:Y:S02]  /*2020*/  SHF.R.U64 R28, R3, UR8, R28 ;  /* 0x00000008031c7c19 */ /* 0x000fe4000800121c */
[----:B------:R-:W-:Y:S01]  /*2030*/  IADD3 R12, PT, PT, R4, -0x1, R13 ;  /* 0xffffffff040c7810 */ /* 0x000fe20007ffe00d */
[----:B------:R-:W-:Y:S01]  /*2040*/  IMAD R13, R2, UR40, RZ ;  /* 0x00000028020d7c24 */ /* 0x000fe2000f8e02ff */
[----:B------:R-:W-:Y:S02]  /*2050*/  IADD3 R17, PT, PT, R5, -0x1, R28 ;  /* 0xffffffff05117810 */ /* 0x000fe40007ffe01c */
[----:B------:R-:W-:Y:S01]  /*2060*/  IABS R3, R5 ;  /* 0x0000000500037213 */ /* 0x000fe20000000000 */
[----:B------:R-:W-:Y:S01]  /*2070*/  IMAD.HI.U32 R20, R21, R13, R20 ;  /* 0x0000000d15147227 */ /* 0x000fe200078e0014 */
[----:B------:R-:W-:Y:S02]  /*2080*/  IABS R9, R17 ;  /* 0x0000001100097213 */ /* 0x000fe40000000000 */
[----:B------:R-:W-:Y:S01]  /*2090*/  IABS R2, R12 ;  /* 0x0000000c00027213 */ /* 0x000fe20000000000 */
[----:B------:R-:W-:Y:S01]  /*20a0*/  IMAD.MOV R3, RZ, RZ, -R3 ;  /* 0x000000ffff037224 */ /* 0x000fe200078e0a03 */
[----:B------:R-:W-:Y:S01]  /*20b0*/  ISETP.GE.AND P4, PT, R17, RZ, PT ;  /* 0x000000ff1100720c */ /* 0x000fe20003f86270 */
[----:B------:R-:W-:Y:S01]  /*20c0*/  IMAD.HI.U32 R20, R20, R9, RZ ;  /* 0x0000000914147227 */ /* 0x000fe200078e00ff */
[----:B------:R-:W-:-:S03]  /*20d0*/  ISETP.GE.AND P3, PT, R12, RZ, PT ;  /* 0x000000ff0c00720c */ /* 0x000fc60003f66270 */
[----:B------:R-:W-:-:S04]  /*20e0*/  IMAD.HI.U32 R13, R2, UR43, RZ ;  /* 0x0000002b020d7c27 */ /* 0x000fc8000f8e00ff */
[----:B------:R-:W-:Y:S02]  /*20f0*/  IMAD R18, R20, R3, R9 ;  /* 0x0000000314127224 */ /* 0x000fe400078e0209 */
[----:B------:R-:W-:Y:S02]  /*2100*/  IMAD R9, R13, UR38, R2 ;  /* 0x000000260d097c24 */ /* 0x000fe4000f8e0202 */
[----:B------:R-:W-:Y:S01]  /*2110*/  IMAD.U32 R3, RZ, RZ, UR42 ;  /* 0x0000002aff037e24 */ /* 0x000fe2000f8e00ff */
[----:B------:R-:W-:Y:S01]  /*2120*/  ISETP.LT.U32.AND P1, PT, R18, UR40, PT ;  /* 0x0000002812007c0c */ /* 0x000fe2000bf21070 */
[----:B------:R-:W-:Y:S01]  /*2130*/  IMAD.U32 R2, RZ, RZ, UR41 ;  /* 0x00000029ff027e24 */ /* 0x000fe2000f8e00ff */
[----:B------:R-:W-:-:S11]  /*2140*/  ISETP.LT.U32.AND P0, PT, R9, UR39, PT ;  /* 0x0000002709007c0c */ /* 0x000fd6000bf01070 */
[----:B------:R-:W-:Y:S02]  /*2150*/  @!P1 VIADD R18, R18, -UR40 ;  /* 0x8000002812129c36 */ /* 0x000fe40008000000 */
[----:B------:R-:W-:-:S03]  /*2160*/  @!P0 VIADD R9, R9, -UR39 ;  /* 0x8000002709098c36 */ /* 0x000fc60008000000 */
[----:B------:R-:W-:Y:S02]  /*2170*/  ISETP.LT.U32.AND P1, PT, R18, UR40, PT ;  /* 0x0000002812007c0c */ /* 0x000fe4000bf21070 */
[----:B------:R-:W-:-:S11]  /*2180*/  ISETP.LT.U32.AND P0, PT, R9, UR39, PT ;  /* 0x0000002709007c0c */ /* 0x000fd6000bf01070 */
[----:B------:R-:W-:Y:S01]  /*2190*/  @!P1 VIADD R18, R18, -UR40 ;  /* 0x8000002812129c36 */ /* 0x000fe20008000000 */
[----:B------:R-:W-:Y:S01]  /*21a0*/  PLOP3.LUT P1, PT, PT, PT, UP6, 0x80, 0x8 ;  /* 0x000000000008781c */ /* 0x000fe20003f2f068 */
[----:B------:R-:W-:Y:S01]  /*21b0*/  @!P0 VIADD R9, R9, -UR39 ;  /* 0x8000002709098c36 */ /* 0x000fe20008000000 */
[----:B------:R-:W-:Y:S01]  /*21c0*/  PLOP3.LUT P0, PT, PT, PT, UP5, 0x80, 0x8 ;  /* 0x000000000008781c */ /* 0x000fe20003f0f058 */
[----:B------:R-:W-:Y:S02]  /*21d0*/  @!P4 IMAD.MOV R18, RZ, RZ, -R18 ;  /* 0x000000ffff12c224 */ /* 0x000fe400078e0a12 */
[----:B------:R-:W-:-:S03]  /*21e0*/  @!P3 IMAD.MOV R9, RZ, RZ, -R9 ;  /* 0x000000ffff09b224 */ /* 0x000fc600078e0a09 */
[----:B------:R-:W-:Y:S02]  /*21f0*/  SEL R18, R3, R18, !P1 ;  /* 0x0000001203127207 */ /* 0x000fe40004800000 */
[----:B------:R-:W-:Y:S02]  /*2200*/  SEL R9, R2, R9, !P0 ;  /* 0x0000000902097207 */ /* 0x000fe40004000000 */
[----:B------:R-:W-:Y:S01]  /*2210*/  PLOP3.LUT P0, PT, PT, PT, UP3, 0x80, 0x8 ;  /* 0x000000000008781c */ /* 0x000fe20003f0f038 */
[----:B------:R-:W-:Y:S02]  /*2220*/  IMAD.IADD R18, R17, 0x1, -R18 ;  /* 0x0000000111127824 */ /* 0x000fe400078e0a12 */
[----:B------:R-:W-:-:S05]  /*2230*/  IMAD.IADD R9, R12, 0x1, -R9 ;  /* 0x000000010c097824 */ /* 0x000fca00078e0a09 */
[----:B------:R-:W-:Y:S01]  /*2240*/  SEL R12, R9, R18, !P0 ;  /* 0x00000012090c7207 */ /* 0x000fe20004000000 */
[----:B------:R-:W-:-:S03]  /*2250*/  IMAD R18, R18, R9, RZ ;  /* 0x0000000912127224 */ /* 0x000fc600078e02ff */
[----:B------:R-:W-:Y:S02]  /*2260*/  SHF.R.S32.HI R13, RZ, 0x1f, R12 ;  /* 0x0000001fff0d7819 */ /* 0x000fe4000001140c */
[----:B------:R-:W-:Y:S02]  /*2270*/  SHF.R.S32.HI R19, RZ, 0x1f, R18 ;  /* 0x0000001fff137819 */ /* 0x000fe40000011412 */
.L_x_15:
[----:B------:R-:W-:Y:S05]  /*2280*/  BSYNC.RECONVERGENT B0 ;  /* 0x0000000000007941 */ /* 0x000fea0003800200 */
.L_x_14:
[----:B------:R-:W2:Y:S01]  /*2290*/  SHFL.UP PT, R3, R18, 0x1, RZ ;  /* 0x0420000012037989 */ /* 0x000ea200000e00ff */
[C---:B------:R-:W-:Y:S02]  /*22a0*/  ISETP.NE.AND P6, PT, R8.reuse, RZ, PT ;  /* 0x000000ff0800720c */ /* 0x040fe40003fc5270 */
[C---:B------:R-:W-:Y:S01]  /*22b0*/  ISETP.GE.U32.AND P1, PT, R8.reuse, 0x2, PT ;  /* 0x000000020800780c */ /* 0x040fe20003f26070 */
[----:B------:R-:W3:Y:S01]  /*22c0*/  SHFL.UP PT, R2, R19, 0x1, RZ ;  /* 0x0420000013027989 */ /* 0x000ee200000e00ff */
[C---:B------:R-:W-:Y:S02]  /*22d0*/  ISETP.GE.U32.AND P3, PT, R8.reuse, 0x4, PT ;  /* 0x000000040800780c */ /* 0x040fe40003f66070 */
[C---:B------:R-:W-:Y:S02]  /*22e0*/  ISETP.GE.U32.AND P4, PT, R8.reuse, 0x8, PT ;  /* 0x000000080800780c */ /* 0x040fe40003f86070 */
[----:B------:R-:W-:Y:S02]  /*22f0*/  ISETP.GE.U32.AND P5, PT, R8, 0x10, PT ;  /* 0x000000100800780c */ /* 0x000fe40003fa6070 */
[----:B--2---:R-:W-:-:S02]  /*2300*/  SEL R3, R3, RZ, P6 ;  /* 0x000000ff03037207 */ /* 0x004fc40003000000 */
[----:B---3--:R-:W-:Y:S02]  /*2310*/  SEL R2, R2, RZ, P6 ;  /* 0x000000ff02027207 */ /* 0x008fe40003000000 */
[----:B------:R-:W-:-:S05]  /*2320*/  IADD3 R3, P0, PT, R3, R18, RZ ;  /* 0x0000001203037210 */ /* 0x000fca0007f1e0ff */
[----:B------:R-:W-:Y:S01]  /*2330*/  IMAD.X R2, R2, 0x1, R19, P0 ;  /* 0x0000000102027824 */ /* 0x000fe200000e0613 */
[----:B------:R-:W2:Y:S04]  /*2340*/  SHFL.UP PT, R20, R3, 0x2, RZ ;  /* 0x0440000003147989 */ /* 0x000ea800000e00ff */
[----:B------:R-:W3:Y:S01]  /*2350*/  SHFL.UP PT, R9, R2, 0x2, RZ ;  /* 0x0440000002097989 */ /* 0x000ee200000e00ff */
[----:B--2---:R-:W-:-:S04]  /*2360*/  SEL R20, R20, RZ, P1 ;  /* 0x000000ff14147207 */ /* 0x004fc80000800000 */
[----:B------:R-:W-:Y:S02]  /*2370*/  IADD3 R20, P0, PT, R20, R3, RZ ;  /* 0x0000000314147210 */ /* 0x000fe40007f1e0ff */
[----:B---3--:R-:W-:-:S03]  /*2380*/  SEL R9, R9, RZ, P1 ;  /* 0x000000ff09097207 */ /* 0x008fc60000800000 */
[----:B------:R-:W2:Y:S02]  /*2390*/  SHFL.UP PT, R17, R20, 0x4, RZ ;  /* 0x0480000014117989 */ /* 0x000ea400000e00ff */
[----:B------:R-:W-:-:S05]  /*23a0*/  IMAD.X R9, R9, 0x1, R2, P0 ;  /* 0x0000000109097824 */ /* 0x000fca00000e0602 */
[----:B------:R-:W3:Y:S01]  /*23b0*/  SHFL.UP PT, R21, R9, 0x4, RZ ;  /* 0x0480000009157989 */ /* 0x000ee200000e00ff */
[----:B--2---:R-:W-:-:S04]  /*23c0*/  SEL R17, R17, RZ, P3 ;  /* 0x000000ff11117207 */ /* 0x004fc80001800000 */
[----:B------:R-:W-:Y:S02]  /*23d0*/  IADD3 R17, P0, PT, R17, R20, RZ ;  /* 0x0000001411117210 */ /* 0x000fe40007f1e0ff */
[----:B---3--:R-:W-:-:S03]  /*23e0*/  SEL R2, R21, RZ, P3 ;  /* 0x000000ff15027207 */ /* 0x008fc60001800000 */
[----:B-1----:R-:W1:Y:S02]  /*23f0*/  SHFL.UP PT, R22, R17, 0x8, RZ ;  /* 0x0500000011167989 */ /* 0x002e6400000e00ff */
[----:B------:R-:W-:-:S05]  /*2400*/  IMAD.X R2, R2, 0x1, R9, P0 ;  /* 0x0000000102027824 */ /* 0x000fca00000e0609 */
[----:B------:R-:W2:Y:S01]  /*2410*/  SHFL.UP PT, R3, R2, 0x8, RZ ;  /* 0x0500000002037989 */ /* 0x000ea200000e00ff */
[----:B-1----:R-:W-:-:S04]  /*2420*/  SEL R22, R22, RZ, P4 ;  /* 0x000000ff16167207 */ /* 0x002fc80002000000 */
[----:B------:R-:W-:Y:S02]  /*2430*/  IADD3 R20, P0, PT, R22, R17, RZ ;  /* 0x0000001116147210 */ /* 0x000fe40007f1e0ff */
[----:B--2---:R-:W-:-:S05]  /*2440*/  SEL R3, R3, RZ, P4 ;  /* 0x000000ff03037207 */ /* 0x004fca0002000000 */
[----:B------:R-:W-:Y:S02]  /*2450*/  IMAD.X R9, R3, 0x1, R2, P0 ;  /* 0x0000000103097824 */ /* 0x000fe400000e0602 */
[----:B------:R-:W1:Y:S01]  /*2460*/  SHFL.UP PT, R3, R20, 0x10, RZ ;  /* 0x0600000014037989 */ /* 0x000e6200000e00ff */
[----:B------:R-:W-:-:S03]  /*2470*/  IMAD.U32 R2, RZ, RZ, UR17 ;  /* 0x00000011ff027e24 */ /* 0x000fc6000f8e00ff */
[----:B------:R-:W2:Y:S01]  /*2480*/  SHFL.UP PT, R24, R9, 0x10, RZ ;  /* 0x0600000009187989 */ /* 0x000ea200000e00ff */
[----:B-1----:R-:W-:Y:S02]  /*2490*/  SEL R3, R3, RZ, P5 ;  /* 0x000000ff03037207 */ /* 0x002fe40002800000 */
[----:B--2---:R-:W-:Y:S02]  /*24a0*/  SEL R24, R24, RZ, P5 ;  /* 0x000000ff18187207 */ /* 0x004fe40002800000 */
[----:B------:R-:W-:-:S05]  /*24b0*/  IADD3 R22, P0, PT, R3, R20, RZ ;  /* 0x0000001403167210 */ /* 0x000fca0007f1e0ff */
[----:B------:R-:W-:Y:S01]  /*24c0*/  IMAD.X R21, R24, 0x1, R9, P0 ;  /* 0x0000000118157824 */ /* 0x000fe200000e0609 */
[----:B------:R-:W-:Y:S01]  /*24d0*/  ISETP.LE.U32.AND P0, PT, R22, UR18, PT ;  /* 0x0000001216007c0c */ /* 0x000fe2000bf03070 */
[----:B------:R-:W-:Y:S02]  /*24e0*/  IMAD.MOV.U32 R20, RZ, RZ, R22 ;  /* 0x000000ffff147224 */ /* 0x000fe400078e0016 */
[----:B------:R-:W-:Y:S01]  /*24f0*/  IMAD.MOV.U32 R17, RZ, RZ, R21 ;  /* 0x000000ffff117224 */ /* 0x000fe200078e0015 */
[----:B------:R-:W-:Y:S02]  /*2500*/  ISETP.GE.U32.AND.EX P0, PT, R2, R21, PT, P0 ;  /* 0x000000150200720c */ /* 0x000fe40003f06100 */
[----:B------:R-:W-:-:S11]  /*2510*/  CS2R R2, SRZ ;  /* 0x0000000000027805 */ /* 0x000fd6000001ff00 */
[----:B------:R-:W-:-:S04]  /*2520*/  VOTE.ANY R23, PT, !P0 ;  /* 0x0000000000177806 */ /* 0x000fc800040e0100 */
[----:B------:R-:W-:-:S13]  /*2530*/  ISETP.NE.AND P0, PT, R23, RZ, PT ;  /* 0x000000ff1700720c */ /* 0x000fda0003f05270 */
[----:B------:R-:W-:Y:S05]  /*2540*/  @P0 BRA `(.L_x_16) ;  /* 0x0000000800500947 */ /* 0x000fea0003800000 */
[----:B------:R-:W1:Y:S01]  /*2550*/  LDC R9, c[0x0][0xbe0] ;  /* 0x0002f800ff097b82 */ /* 0x000e620000000800 */
[----:B------:R-:W-:Y:S01]  /*2560*/  LOP3.LUT R16, R16, 0xfffffffe, RZ, 0xc0, !PT ;  /* 0xfffffffe10107812 */ /* 0x000fe200078ec0ff */
[----:B------:R-:W2:Y:S01]  /*2570*/  LDCU UR31, c[0x0][0xbe8] ;  /* 0x00017d00ff1f77ac */ /* 0x000ea20008000800 */
[----:B------:R-:W3:Y:S01]  /*2580*/  LDCU.64 UR10, c[0x0][0xba8] ;  /* 0x00017500ff0a77ac */ /* 0x000ee20008000a00 */
[----:B------:R-:W4:Y:S01]  /*2590*/  LDCU.64 UR8, c[0x0][0xbb0] ;  /* 0x00017600ff0877ac */ /* 0x000f220008000a00 */
[----:B------:R-:W1:Y:S02]  /*25a0*/  LDCU.128 UR4, c[0x0][0xbc0] ;  /* 0x00017800ff0477ac */ /* 0x000e640008000c00 */
[----:B-1----:R-:W-:-:S13]  /*25b0*/  ISETP.NE.AND P0, PT, R9, 0x1, PT ;  /* 0x000000010900780c */ /* 0x002fda0003f05270 */
[----:B--234-:R-:W-:-:S07]  /*25c0*/  @P0 LOP3.LUT R16, R16, 0x1, RZ, 0xfc, !PT ;  /* 0x0000000110100812 */ /* 0x01cfce00078efcff */
.L_x_19:
[C---:B------:R-:W-:Y:S01]  /*25d0*/  VIADD R2, R14.reuse, 0x40 ;  /* 0x000000400e027836 */ /* 0x040fe20000000000 */
[----:B-----5:R-:W-:Y:S01]  /*25e0*/  MOV R20, R6 ;  /* 0x0000000600147202 */ /* 0x020fe20000000f00 */
[----:B------:R-:W-:Y:S02]  /*25f0*/  VIADD R14, R14, 0x20 ;  /* 0x000000200e0e7836 */ /* 0x000fe40000000000 */
[----:B------:R-:W-:Y:S01]  /*2600*/  IMAD.MOV.U32 R17, RZ, RZ, R7 ;  /* 0x000000ffff117224 */ /* 0x000fe200078e0007 */
[----:B------:R-:W-:-:S13]  /*2610*/  ISETP.GE.AND P0, PT, R2, UR31, PT ;  /* 0x0000001f02007c0c */ /* 0x000fda000bf06270 */
[----:B------:R-:W1:Y:S01]  /*2620*/  @!P0 LDC.64 R24, c[0x0][0xbf0] ;  /* 0x0002fc00ff188b82 */ /* 0x000e620000000a00 */
[----:B------:R2:W3:Y:S01]  /*2630*/  SHFL.IDX PT, R2, R21, 0x1f, 0x1f ;  /* 0x03e01f0015027f89 */ /* 0x0004e200000e0000 */
[----:B------:R-:W-:Y:S01]  /*2640*/  BSSY.RECONVERGENT B0, `(.L_x_17) ;  /* 0x000005e000007945 */ /* 0x000fe20003800200 */
[----:B------:R-:W-:Y:S02]  /*2650*/  HFMA2 R19, -RZ, RZ, 0, 0 ;  /* 0x00000000ff137431 */ /* 0x000fe400000001ff */
[----:B------:R2:W4:Y:S01]  /*2660*/  SHFL.IDX PT, R3, R22, 0x1f, 0x1f ;  /* 0x03e01f0016037f89 */ /* 0x00052200000e0000 */
[----:B-1----:R-:W-:-:S05]  /*2670*/  @!P0 IMAD.WIDE.U32 R24, R14, 0xc, R24 ;  /* 0x0000000c0e188825 */ /* 0x002fca00078e0018 */
[----:B------:R2:W5:Y:S04]  /*2680*/  @!P0 LDG.E R6, desc[UR50][R24.64+0x180] ;  /* 0x0001803218068981 */ /* 0x000568000c1e1900 */
[----:B------:R2:W5:Y:S01]  /*2690*/  @!P0 LDG.E R7, desc[UR50][R24.64+0x184] ;  /* 0x0001843218078981 */ /* 0x000562000c1e1900 */
[----:B------:R-:W-:Y:S02]  /*26a0*/  ISETP.GE.AND P0, PT, R14, UR31, PT ;  /* 0x0000001f0e007c0c */ /* 0x000fe4000bf06270 */
[----:B------:R-:W-:-:S11]  /*26b0*/  MOV R18, 0x7fffffff ;  /* 0x7fffffff00127802 */ /* 0x000fd60000000f00 */
[----:B---34-:R-:W-:Y:S05]  /*26c0*/  @P0 BRA `(.L_x_18) ;  /* 0x0000000400540947 */ /* 0x018fea0003800000 */
[----:B------:R-:W-:-:S04]  /*26d0*/  IADD3 R13, P0, PT, R20, R11, RZ ;  /* 0x0000000b140d7210 */ /* 0x000fc80007f1e0ff */
[----:B------:R-:W-:Y:S02]  /*26e0*/  LEA.HI.X.SX32 R12, R20, R10, 0x1, P0 ;  /* 0x0000000a140c7211 */ /* 0x000fe400000f0eff */
[----:B------:R-:W-:-:S04]  /*26f0*/  IADD3 R20, P0, PT, R17, UR12, RZ ;  /* 0x0000000c11147c10 */ /* 0x000fc8000ff1e0ff */
[----:B------:R-:W-:Y:S02]  /*2700*/  LEA.HI.X.SX32 R19, R17, UR13, 0x1, P0 ;  /* 0x0000000d11137c11 */ /* 0x000fe400080f0eff */
[----:B------:R-:W-:-:S05]  /*2710*/  IADD3 R18, P0, PT, R13, UR9, RZ ;  /* 0x000000090d127c10 */ /* 0x000fca000ff1e0ff */
[----:B------:R-:W-:Y:S01]  /*2720*/  IMAD.X R17, RZ, RZ, R12, P0 ;  /* 0x000000ffff117224 */ /* 0x000fe200000e060c */
[----:B--2---:R-:W-:Y:S01]  /*2730*/  IADD3 R22, P0, PT, R20, UR7, RZ ;  /* 0x0000000714167c10 */ /* 0x004fe2000ff1e0ff */
[----:B------:R-:W-:-:S04]  /*2740*/  IMAD.WIDE.U32 R30, R18, UR10, RZ ;  /* 0x0000000a121e7c25 */ /* 0x000fc8000f8e00ff */
[----:B------:R-:W-:-:S04]  /*2750*/  IMAD.WIDE.U32 R28, R17, UR10, RZ ;  /* 0x0000000a111c7c25 */ /* 0x000fc8000f8e00ff */
[----:B------:R-:W-:Y:S02]  /*2760*/  IMAD.X R21, RZ, RZ, R19, P0 ;  /* 0x000000ffff157224 */ /* 0x000fe400000e0613 */
[----:B------:R-:W-:-:S04]  /*2770*/  IMAD.WIDE.U32 R28, P0, R18, UR11, R28 ;  /* 0x0000000b121c7c25 */ /* 0x000fc8000f80001c */
[----:B------:R-:W-:-:S04]  /*2780*/  IMAD.WIDE.U32 R24, R21, UR4, RZ ;  /* 0x0000000415187c25 */ /* 0x000fc8000f8e00ff */
[----:B------:R-:W-:Y:S02]  /*2790*/  IMAD.X R27, RZ, RZ, RZ, P0 ;  /* 0x000000ffff1b7224 */ /* 0x000fe400000e06ff */
[----:B------:R-:W-:-:S04]  /*27a0*/  IMAD.WIDE.U32 R24, P0, R22, UR5, R24 ;  /* 0x0000000516187c25 */ /* 0x000fc8000f800018 */
[----:B------:R-:W-:Y:S01]  /*27b0*/  IMAD.X R23, RZ, RZ, RZ, P0 ;  /* 0x000000ffff177224 */ /* 0x000fe200000e06ff */
[----:B------:R-:W-:Y:S01]  /*27c0*/  IADD3 RZ, P0, PT, R31, R28, RZ ;  /* 0x0000001c1fff7210 */ /* 0x000fe20007f1e0ff */
[----:B------:R-:W-:Y:S02]  /*27d0*/  IMAD.MOV.U32 R26, RZ, RZ, R29 ;  /* 0x000000ffff1a7224 */ /* 0x000fe400078e001d */
[----:B------:R-:W-:-:S04]  /*27e0*/  IMAD.WIDE.U32 R28, R22, UR4, RZ ;  /* 0x00000004161c7c25 */ /* 0x000fc8000f8e00ff */
[----:B------:R-:W-:Y:S01]  /*27f0*/  IMAD.WIDE.U32.X R26, R17, UR11, R26, P0 ;  /* 0x0000000b111a7c25 */ /* 0x000fe200080e041a */
[----:B------:R-:W-:-:S03]  /*2800*/  IADD3 RZ, P0, PT, R29, R24, RZ ;  /* 0x000000181dff7210 */ /* 0x000fc60007f1e0ff */
[----:B------:R-:W-:-:S04]  /*2810*/  IMAD.MOV.U32 R22, RZ, RZ, R25 ;  /* 0x000000ffff167224 */ /* 0x000fc800078e0019 */
[----:B------:R-:W-:Y:S01]  /*2820*/  IMAD.WIDE.U32.X R22, R21, UR5, R22, P0 ;  /* 0x0000000515167c25 */ /* 0x000fe200080e0416 */
[----:B------:R-:W-:-:S04]  /*2830*/  ISETP.NE.U32.AND P0, PT, RZ, UR10, PT ;  /* 0x0000000aff007c0c */ /* 0x000fc8000bf05070 */
[----:B------:R-:W-:-:S04]  /*2840*/  ISETP.NE.AND.EX P0, PT, RZ, UR11, PT, P0 ;  /* 0x0000000bff007c0c */ /* 0x000fc8000bf05300 */
[----:B------:R-:W-:Y:S02]  /*2850*/  SEL R17, R13, R26, !P0 ;  /* 0x0000001a0d117207 */ /* 0x000fe40004000000 */
[----:B------:R-:W-:Y:S02]  /*2860*/  SEL R12, R12, R27, !P0 ;  /* 0x0000001b0c0c7207 */ /* 0x000fe40004000000 */
[----:B------:R-:W-:Y:S02]  /*2870*/  ISETP.NE.U32.AND P0, PT, RZ, UR4, PT ;  /* 0x00000004ff007c0c */ /* 0x000fe4000bf05070 */
[----:B------:R-:W-:Y:S02]  /*2880*/  SHF.R.U64 R12, R17, UR8, R12 ;  /* 0x00000008110c7c19 */ /* 0x000fe4000800120c */
[----:B------:R-:W-:Y:S02]  /*2890*/  ISETP.NE.AND.EX P0, PT, RZ, UR5, PT, P0 ;  /* 0x00000005ff007c0c */ /* 0x000fe4000bf05300 */
[----:B------:R-:W-:-:S02]  /*28a0*/  IADD3 R21, PT, PT, R5, -0x1, R12 ;  /* 0xffffffff05157810 */ /* 0x000fc40007ffe00c */
[----:B------:R-:W-:Y:S02]  /*28b0*/  SEL R13, R19, R23, !P0 ;  /* 0x00000017130d7207 */ /* 0x000fe40004000000 */
[----:B------:R-:W-:Y:S02]  /*28c0*/  IABS R19, R5 ;  /* 0x0000000500137213 */ /* 0x000fe40000000000 */
[----:B------:R-:W-:Y:S02]  /*28d0*/  SEL R20, R20, R22, !P0 ;  /* 0x0000001614147207 */ /* 0x000fe40004000000 */
[----:B------:R-:W1:Y:S01]  /*28e0*/  I2F.RP R24, R19 ;  /* 0x0000001300187306 */ /* 0x000e620000209400 */
[----:B------:R-:W-:Y:S02]  /*28f0*/  IABS R17, R21 ;  /* 0x0000001500117213 */ /* 0x000fe40000000000 */
[----:B------:R-:W-:Y:S02]  /*2900*/  IABS R12, R5 ;  /* 0x00000005000c7213 */ /* 0x000fe40000000000 */
[----:B------:R-:W-:-:S03]  /*2910*/  SHF.R.U64 R13, R20, UR6, R13 ;  /* 0x00000006140d7c19 */ /* 0x000fc6000800120d */
[----:B------:R-:W-:Y:S01]  /*2920*/  IMAD.MOV R12, RZ, RZ, -R12 ;  /* 0x000000ffff0c7224 */ /* 0x000fe200078e0a0c */
[----:B------:R-:W-:-:S04]  /*2930*/  IADD3 R20, PT, PT, R4, -0x1, R13 ;  /* 0xffffffff04147810 */ /* 0x000fc80007ffe00d */
[----:B------:R-:W-:Y:S01]  /*2940*/  IABS R13, R20 ;  /* 0x00000014000d7213 */ /* 0x000fe20000000000 */
[----:B-1----:R-:W1:Y:S02]  /*2950*/  MUFU.RCP R22, R24 ;  /* 0x0000001800167308 */ /* 0x002e640000001000 */
[----:B-1----:R-:W-:-:S06]  /*2960*/  VIADD R22, R22, 0xffffffe ;  /* 0x0ffffffe16167836 */ /* 0x002fcc0000000000 */
[----:B------:R-:W1:Y:S02]  /*2970*/  F2I.FTZ.U32.TRUNC.NTZ R23, R22 ;  /* 0x0000001600177305 */ /* 0x000e64000021f000 */
[----:B-1----:R-:W-:Y:S02]  /*2980*/  IMAD.MOV R18, RZ, RZ, -R23 ;  /* 0x000000ffff127224 */ /* 0x002fe400078e0a17 */
[----:B------:R-:W-:Y:S02]  /*2990*/  IMAD.MOV.U32 R22, RZ, RZ, RZ ;  /* 0x000000ffff167224 */ /* 0x000fe400078e00ff */
[----:B------:R-:W-:Y:S01]  /*29a0*/  IMAD R25, R18, R19, RZ ;  /* 0x0000001312197224 */ /* 0x000fe200078e02ff */
[----:B------:R-:W-:-:S03]  /*29b0*/  IABS R18, R4 ;  /* 0x0000000400127213 */ /* 0x000fc60000000000 */
[----:B------:R-:W-:Y:S02]  /*29c0*/  IMAD.HI.U32 R25, R23, R25, R22 ;  /* 0x0000001917197227 */ /* 0x000fe400078e0016 */
[----:B------:R-:W1:Y:S04]  /*29d0*/  I2F.RP R23, R18 ;  /* 0x0000001200177306 */ /* 0x000e680000209400 */
[----:B------:R-:W-:-:S04]  /*29e0*/  IMAD.HI.U32 R25, R25, R17, RZ ;  /* 0x0000001119197227 */ /* 0x000fc800078e00ff */
[----:B------:R-:W-:-:S05]  /*29f0*/  IMAD R22, R25, R12, R17 ;  /* 0x0000000c19167224 */ /* 0x000fca00078e0211 */
[----:B------:R-:W-:Y:S01]  /*2a00*/  ISETP.GT.U32.AND P0, PT, R19, R22, PT ;  /* 0x000000161300720c */ /* 0x000fe20003f04070 */
[----:B-1----:R-:W1:-:S12]  /*2a10*/  MUFU.RCP R24, R23 ;  /* 0x0000001700187308 */ /* 0x002e580000001000 */
[----:B------:R-:W-:Y:S02]  /*2a20*/  @!P0 IMAD.IADD R22, R22, 0x1, -R19 ;  /* 0x0000000116168824 */ /* 0x000fe400078e0a13 */
[----:B-1----:R-:W-:-:S04]  /*2a30*/  VIADD R24, R24, 0xffffffe ;  /* 0x0ffffffe18187836 */ /* 0x002fc80000000000 */
[----:B------:R-:W1:Y:S02]  /*2a40*/  F2I.FTZ.U32.TRUNC.NTZ R25, R24 ;  /* 0x0000001800197305 */ /* 0x000e64000021f000 */
[----:B-1----:R-:W-:Y:S02]  /*2a50*/  IMAD.MOV R12, RZ, RZ, -R25 ;  /* 0x000000ffff0c7224 */ /* 0x002fe400078e0a19 */
[----:B------:R-:W-:Y:S02]  /*2a60*/  IMAD.MOV.U32 R24, RZ, RZ, RZ ;  /* 0x000000ffff187224 */ /* 0x000fe400078e00ff */
[----:B------:R-:W-:Y:S01]  /*2a70*/  IMAD R17, R12, R18, RZ ;  /* 0x000000120c117224 */ /* 0x000fe200078e02ff */
[----:B------:R-:W-:-:S03]  /*2a80*/  IABS R12, R4 ;  /* 0x00000004000c7213 */ /* 0x000fc60000000000 */
[----:B------:R-:W-:-:S04]  /*2a90*/  IMAD.HI.U32 R17, R25, R17, R24 ;  /* 0x0000001119117227 */ /* 0x000fc800078e0018 */
[----:B------:R-:W-:Y:S02]  /*2aa0*/  IMAD.MOV R12, RZ, RZ, -R12 ;  /* 0x000000ffff0c7224 */ /* 0x000fe400078e0a0c */
[----:B------:R-:W-:-:S04]  /*2ab0*/  IMAD.HI.U32 R17, R17, R13, RZ ;  /* 0x0000000d11117227 */ /* 0x000fc800078e00ff */
[----:B------:R-:W-:-:S05]  /*2ac0*/  IMAD R13, R17, R12, R13 ;  /* 0x0000000c110d7224 */ /* 0x000fca00078e020d */
[----:B------:R-:W-:-:S13]  /*2ad0*/  ISETP.GT.U32.AND P0, PT, R18, R13, PT ;  /* 0x0000000d1200720c */ /* 0x000fda0003f04070 */
[----:B------:R-:W-:Y:S01]  /*2ae0*/  @!P0 IMAD.IADD R13, R13, 0x1, -R18 ;  /* 0x000000010d0d8824 */ /* 0x000fe200078e0a12 */
[----:B------:R-:W-:-:S13]  /*2af0*/  ISETP.GT.U32.AND P0, PT, R19, R22, PT ;  /* 0x000000161300720c */ /* 0x000fda0003f04070 */
[----:B------:R-:W-:Y:S01]  /*2b00*/  @!P0 IMAD.IADD R22, R22, 0x1, -R19 ;  /* 0x0000000116168824 */ /* 0x000fe200078e0a13 */
[----:B------:R-:W-:-:S13]  /*2b10*/  ISETP.GT.U32.AND P0, PT, R18, R13, PT ;  /* 0x0000000d1200720c */ /* 0x000fda0003f04070 */
[----:B------:R-:W-:Y:S01]  /*2b20*/  @!P0 IMAD.IADD R13, R13, 0x1, -R18 ;  /* 0x000000010d0d8824 */ /* 0x000fe200078e0a12 */
[----:B------:R-:W-:-:S13]  /*2b30*/  ISETP.GE.AND P0, PT, R21, RZ, PT ;  /* 0x000000ff1500720c */ /* 0x000fda0003f06270 */
[----:B------:R-:W-:Y:S01]  /*2b40*/  @!P0 IMAD.MOV R22, RZ, RZ, -R22 ;  /* 0x000000ffff168224 */ /* 0x000fe200078e0a16 */
[----:B------:R-:W-:-:S13]  /*2b50*/  ISETP.GE.AND P0, PT, R20, RZ, PT ;  /* 0x000000ff1400720c */ /* 0x000fda0003f06270 */
[----:B------:R-:W-:Y:S01]  /*2b60*/  @!P0 IMAD.MOV R13, RZ, RZ, -R13 ;  /* 0x000000ffff0d8224 */ /* 0x000fe200078e0a0d */
[----:B------:R-:W-:-:S13]  /*2b70*/  ISETP.NE.AND P0, PT, RZ, UR29, PT ;  /* 0x0000001dff007c0c */ /* 0x000fda000bf05270 */
[----:B------:R-:W-:Y:S02]  /*2b80*/  @!P0 LOP3.LUT R22, RZ, UR29, RZ, 0x33, !PT ;  /* 0x0000001dff168c12 */ /* 0x000fe4000f8e33ff */
[----:B------:R-:W-:-:S03]  /*2b90*/  ISETP.NE.AND P0, PT, RZ, UR28, PT ;  /* 0x0000001cff007c0c */ /* 0x000fc6000bf05270 */
[----:B------:R-:W-:-:S10]  /*2ba0*/  IMAD.IADD R18, R21, 0x1, -R22 ;  /* 0x0000000115127824 */ /* 0x000fd400078e0a16 */
[----:B------:R-:W-:Y:S02]  /*2bb0*/  @!P0 LOP3.LUT R13, RZ, UR28, RZ, 0x33, !PT ;  /* 0x0000001cff0d8c12 */ /* 0x000fe4000f8e33ff */
[----:B------:R-:W-:-:S03]  /*2bc0*/  ISETP.NE.AND P0, PT, R9, 0x1, PT ;  /* 0x000000010900780c */ /* 0x000fc60003f05270 */
[----:B------:R-:W-:-:S05]  /*2bd0*/  IMAD.IADD R13, R20, 0x1, -R13 ;  /* 0x00000001140d7824 */ /* 0x000fca00078e0a0d */
[CC--:B------:R-:W-:Y:S01]  /*2be0*/  SEL R12, R13.reuse, R18.reuse, !P0 ;  /* 0x000000120d0c7207 */ /* 0x0c0fe20004000000 */
[----:B------:R-:W-:-:S03]  /*2bf0*/  IMAD R18, R13, R18, RZ ;  /* 0x000000120d127224 */ /* 0x000fc600078e02ff */
[----:B------:R-:W-:Y:S02]  /*2c00*/  SHF.R.S32.HI R13, RZ, 0x1f, R12 ;  /* 0x0000001fff0d7819 */ /* 0x000fe4000001140c */
[----:B------:R-:W-:Y:S02]  /*2c10*/  SHF.R.S32.HI R19, RZ, 0x1f, R18 ;  /* 0x0000001fff137819 */ /* 0x000fe40000011412 */
.L_x_18:
[----:B------:R-:W-:Y:S05]  /*2c20*/  BSYNC.RECONVERGENT B0 ;  /* 0x0000000000007941 */ /* 0x000fea0003800200 */
.L_x_17:
[----:B------:R-:W1:Y:S04]  /*2c30*/  SHFL.UP PT, R17, R18, 0x1, RZ ;  /* 0x0420000012117989 */ /* 0x000e6800000e00ff */
[----:B--2---:R-:W2:Y:S01]  /*2c40*/  SHFL.UP PT, R22, R19, 0x1, RZ ;  /* 0x0420000013167989 */ /* 0x004ea200000e00ff */
[----:B-1----:R-:W-:Y:S02]  /*2c50*/  SEL R17, R17, RZ, P6 ;  /* 0x000000ff11117207 */ /* 0x002fe40003000000 */
[----:B--2---:R-:W-:Y:S02]  /*2c60*/  SEL R22, R22, RZ, P6 ;  /* 0x000000ff16167207 */ /* 0x004fe40003000000 */
[----:B------:R-:W-:-:S05]  /*2c70*/  IADD3 R20, P0, PT, R17, R18, RZ ;  /* 0x0000001211147210 */ /* 0x000fca0007f1e0ff */
[----:B------:R-:W-:Y:S01]  /*2c80*/  IMAD.X R17, R22, 0x1, R19, P0 ;  /* 0x0000000116117824 */ /* 0x000fe200000e0613 */
[----:B------:R-:W1:Y:S04]  /*2c90*/  SHFL.UP PT, R21, R20, 0x2, RZ ;  /* 0x0440000014157989 */ /* 0x000e6800000e00ff */
[----:B------:R-:W2:Y:S01]  /*2ca0*/  SHFL.UP PT, R22, R17, 0x2, RZ ;  /* 0x0440000011167989 */ /* 0x000ea200000e00ff */
        /* <DEDUP_REMOVED lines=14> */
[----:B------:R-:W-:Y:S01]  /*2d90*/  IADD3 R25, P0, PT, R17, R24, RZ ;  /* 0x0000001811197210 */ /* 0x000fe20007f1e0ff */
[----:B------:R-:W-:-:S04]  /*2da0*/  IMAD.U32 R24, RZ, RZ, UR17 ;  /* 0x00000011ff187e24 */ /* 0x000fc8000f8e00ff */
[----:B------:R-:W-:Y:S02]  /*2db0*/  IMAD.X R26, R20, 0x1, R23, P0 ;  /* 0x00000001141a7824 */ /* 0x000fe400000e0617 */
[----:B------:R-:W1:Y:S04]  /*2dc0*/  SHFL.UP PT, R20, R25, 0x10, RZ ;  /* 0x0600000019147989 */ /* 0x000e6800000e00ff */
[----:B------:R-:W2:Y:S01]  /*2dd0*/  SHFL.UP PT, R17, R26, 0x10, RZ ;  /* 0x060000001a117989 */ /* 0x000ea200000e00ff */
[----:B-1----:R-:W-:Y:S02]  /*2de0*/  SEL R20, R20, RZ, P5 ;  /* 0x000000ff14147207 */ /* 0x002fe40002800000 */
[----:B--2---:R-:W-:Y:S02]  /*2df0*/  SEL R17, R17, RZ, P5 ;  /* 0x000000ff11117207 */ /* 0x004fe40002800000 */
[----:B------:R-:W-:-:S05]  /*2e00*/  IADD3 R20, P0, PT, R20, R25, RZ ;  /* 0x0000001914147210 */ /* 0x000fca0007f1e0ff */
[----:B------:R-:W-:Y:S01]  /*2e10*/  IMAD.X R17, R17, 0x1, R26, P0 ;  /* 0x0000000111117824 */ /* 0x000fe200000e061a */
[----:B------:R-:W-:-:S05]  /*2e20*/  IADD3 R22, P0, PT, R20, R3, RZ ;  /* 0x0000000314167210 */ /* 0x000fca0007f1e0ff */
[----:B------:R-:W-:Y:S01]  /*2e30*/  IMAD.X R21, R17, 0x1, R2, P0 ;  /* 0x0000000111157824 */ /* 0x000fe200000e0602 */
[----:B------:R-:W-:-:S04]  /*2e40*/  ISETP.LE.U32.AND P0, PT, R22, UR18, PT ;  /* 0x0000001216007c0c */ /* 0x000fc8000bf03070 */
[----:B------:R-:W-:-:S13]  /*2e50*/  ISETP.GE.U32.AND.EX P0, PT, R24, R21, PT, P0 ;  /* 0x000000151800720c */ /* 0x000fda0003f06100 */
[----:B------:R-:W-:-:S04]  /*2e60*/  VOTE.ANY R23, PT, !P0 ;  /* 0x0000000000177806 */ /* 0x000fc800040e0100 */
[----:B------:R-:W-:-:S13]  /*2e70*/  ISETP.NE.AND P0, PT, R23, RZ, PT ;  /* 0x000000ff1700720c */ /* 0x000fda0003f05270 */
[----:B------:R-:W-:Y:S05]  /*2e80*/  @!P0 BRA `(.L_x_19) ;  /* 0xfffffff400d08947 */ /* 0x000fea000383ffff */
.L_x_16:
[----:B------:R-:W1:Y:S08]  /*2e90*/  BREV R21, R23 ;  /* 0x0000001700157301 */ /* 0x000e700000000000 */
[----:B-1----:R-:W1:Y:S02]  /*2ea0*/  FLO.U32.SH R21, R21 ;  /* 0x0000001500157300 */ /* 0x002e6400000e0400 */
[----:B-1----:R-:W1:Y:S02]  /*2eb0*/  SHFL.IDX PT, R11, R14, R21, 0x1f ;  /* 0x00001f150e0b7589 */ /* 0x002e6400000e0000 */
[----:B-1----:R-:W-:-:S05]  /*2ec0*/  IMAD.IADD R9, R8, 0x1, R11 ;  /* 0x0000000108097824 */ /* 0x002fca00078e020b */
[----:B------:R-:W-:-:S13]  /*2ed0*/  ISETP.GE.AND P0, PT, R9, UR31, PT ;  /* 0x0000001f09007c0c */ /* 0x000fda000bf06270 */
[----:B------:R-:W1:Y:S01]  /*2ee0*/  @!P0 LDC.64 R24, c[0x0][0xbf0] ;  /* 0x0002fc00ff188b82 */ /* 0x000e620000000a00 */
[----:B------:R2:W3:Y:S04]  /*2ef0*/  SHFL.IDX PT, R13, R13, R21, 0x1f ;  /* 0x00001f150d0d7589 */ /* 0x0004e800000e0000 */
[----:B------:R2:W4:Y:S01]  /*2f00*/  SHFL.IDX PT, R12, R12, R21, 0x1f ;  /* 0x00001f150c0c7589 */ /* 0x00052200000e0000 */
[----:B-1----:R-:W-:-:S05]  /*2f10*/  @!P0 IMAD.WIDE R24, R9, 0xc, R24 ;  /* 0x0000000c09188825 */ /* 0x002fca00078e0218 */
[----:B-----5:R2:W5:Y:S04]  /*2f20*/  @!P0 LDG.E R6, desc[UR50][R24.64] ;  /* 0x0000003218068981 */ /* 0x020568000c1e1900 */
[----:B------:R2:W5:Y:S01]  /*2f30*/  @!P0 LDG.E R7, desc[UR50][R24.64+0x4] ;  /* 0x0000043218078981 */ /* 0x000562000c1e1900 */
[----:B------:R-:W-:-:S03]  /*2f40*/  IADD3 R10, P1, P0, R3, R20, -R18 ;  /* 0x00000014030a7210 */ /* 0x000fc6000783e812 */
[----:B------:R2:W1:Y:S01]  /*2f50*/  SHFL.IDX PT, R18, R18, R21, 0x1f ;  /* 0x00001f1512127589 */ /* 0x00046200000e0000 */
[----:B------:R-:W-:-:S03]  /*2f60*/  IADD3.X R2, PT, PT, R2, R17, ~R19, P1, P0 ;  /* 0x0000001102027210 */ /* 0x000fc60000fe0c13 */
[----:B------:R2:W1:Y:S04]  /*2f70*/  SHFL.IDX PT, R19, R19, R21, 0x1f ;  /* 0x00001f1513137589 */ /* 0x00046800000e0000 */
[----:B------:R2:W1:Y:S04]  /*2f80*/  SHFL.IDX PT, R9, R2, R21, 0x1f ;  /* 0x00001f1502097589 */ /* 0x00046800000e0000 */
[----:B---34-:R2:W1:Y:S02]  /*2f90*/  SHFL.IDX PT, R10, R10, R21, 0x1f ;  /* 0x00001f150a0a7589 */ /* 0x01846400000e0000 */
.L_x_13:
[----:B------:R-:W-:Y:S01]  /*2fa0*/  ISETP.GE.AND P0, PT, R11, UR31, PT ;  /* 0x0000001f0b007c0c */ /* 0x000fe2000bf06270 */
[----:B------:R-:W-:Y:S01]  /*2fb0*/  IMAD.MOV.U32 R14, RZ, RZ, -0x1 ;  /* 0xffffffffff0e7424 */ /* 0x000fe200078e00ff */
[----:B------:R-:W-:-:S11]  /*2fc0*/  MOV R17, 0xffffffff ;  /* 0xffffffff00117802 */ /* 0x000fd60000000f00 */
[----:B------:R-:W-:Y:S05]  /*2fd0*/  @P0 BRA `(.L_x_12) ;  /* 0x0000000000fc0947 */ /* 0x000fea0003800000 */
[----:B------:R-:W3:Y:S01]  /*2fe0*/  LDC R20, c[0x0][0xb98] ;  /* 0x0002e600ff147b82 */ /* 0x000ee20000000800 */
[----:B-12---:R-:W-:-:S04]  /*2ff0*/  IADD3 R24, P0, PT, -R10, UR18, RZ ;  /* 0x000000120a187c10 */ /* 0x006fc8000ff1e1ff */
[----:B------:R-:W-:-:S03]  /*3000*/  IADD3.X R23, PT, PT, ~R9, UR17, RZ, P0, !PT ;  /* 0x0000001109177c10 */ /* 0x000fc600087fe5ff */
[----:B------:R-:W1:Y:S08]  /*3010*/  LDC R21, c[0x0][0xb88] ;  /* 0x0002e200ff157b82 */ /* 0x000e700000000800 */
[----:B------:R-:W2:Y:S01]  /*3020*/  LDC R2, c[0x0][0xbdc] ;  /* 0x0002f700ff027b82 */ /* 0x000ea20000000800 */
[-CC-:B---3--:R-:W-:Y:S02]  /*3030*/  SHF.R.U32.HI R14, RZ, R20.reuse, R23.reuse ;  /* 0x00000014ff0e7219 */ /* 0x188fe40000011617 */
[----:B------:R-:W-:-:S02]  /*3040*/  SHF.R.U64 R20, R24, R20, R23 ;  /* 0x0000001418147219 */ /* 0x000fc40000001217 */
[-C--:B-1----:R-:W-:Y:S02]  /*3050*/  SHF.R.U32.HI R15, RZ, R21.reuse, R14 ;  /* 0x00000015ff0f7219 */ /* 0x082fe4000001160e */
[----:B------:R-:W-:Y:S02]  /*3060*/  SHF.R.U32.HI R3, RZ, R21, R13 ;  /* 0x00000015ff037219 */ /* 0x000fe4000001160d */
[----:B--2---:R-:W-:-:S04]  /*3070*/  SHF.R.U32.HI R22, RZ, R2, R15 ;  /* 0x00000002ff167219 */ /* 0x004fc8000001160f */
[----:B------:R-:W-:-:S04]  /*3080*/  LOP3.LUT R17, R22, R3, RZ, 0xfc, !PT ;  /* 0x0000000316117212 */ /* 0x000fc800078efcff */
[----:B------:R-:W-:Y:S02]  /*3090*/  ISETP.NE.U32.AND P0, PT, R17, RZ, PT ;  /* 0x000000ff1100720c */ /* 0x000fe40003f05070 */
[-C--:B------:R-:W-:Y:S02]  /*30a0*/  SHF.R.U64 R17, R20, R21.reuse, R14 ;  /* 0x0000001514117219 */ /* 0x080fe4000000120e */
[----:B------:R-:W-:Y:S02]  /*30b0*/  SHF.R.U64 R14, R12, R21, R13 ;  /* 0x000000150c0e7219 */ /* 0x000fe4000000120d */
[----:B------:R-:W-:-:S07]  /*30c0*/  SHF.R.U64 R15, R17, R2, R15 ;  /* 0x00000002110f7219 */ /* 0x000fce000000120f */
[----:B------:R-:W-:Y:S05]  /*30d0*/  @P0 BRA `(.L_x_20) ;  /* 0x0000000000540947 */ /* 0x000fea0003800000 */
[----:B------:R-:W1:Y:S01]  /*30e0*/  I2F.U32.RP R21, R14 ;  /* 0x0000000e00157306 */ /* 0x000e620000209000 */
[----:B------:R-:W-:-:S07]  /*30f0*/  ISETP.NE.U32.AND P1, PT, R14, RZ, PT ;  /* 0x000000ff0e00720c */ /* 0x000fce0003f25070 */
[----:B-1----:R-:W1:Y:S02]  /*3100*/  MUFU.RCP R22, R21 ;  /* 0x0000001500167308 */ /* 0x002e640000001000 */
[----:B-1----:R-:W-:-:S06]  /*3110*/  IADD3 R22, PT, PT, R22, 0xffffffe, RZ ;  /* 0x0ffffffe16167810 */ /* 0x002fcc0007ffe0ff */
[----:B------:R1:W2:Y:S02]  /*3120*/  F2I.FTZ.U32.TRUNC.NTZ R23, R22 ;  /* 0x0000001600177305 */ /* 0x0002a4000021f000 */
[----:B-1----:R-:W-:Y:S02]  /*3130*/  HFMA2 R22, -RZ, RZ, 0, 0 ;  /* 0x00000000ff167431 */ /* 0x002fe400000001ff */
[----:B--2---:R-:W-:-:S04]  /*3140*/  IMAD.MOV R2, RZ, RZ, -R23 ;  /* 0x000000ffff027224 */ /* 0x004fc800078e0a17 */
[----:B------:R-:W-:-:S04]  /*3150*/  IMAD R2, R2, R14, RZ ;  /* 0x0000000e02027224 */ /* 0x000fc800078e02ff */
[----:B------:R-:W-:-:S06]  /*3160*/  IMAD.HI.U32 R2, R23, R2, R22 ;  /* 0x0000000217027227 */ /* 0x000fcc00078e0016 */
[----:B------:R-:W-:-:S04]  /*3170*/  IMAD.HI.U32 R2, R2, R15, RZ ;  /* 0x0000000f02027227 */ /* 0x000fc800078e00ff */
[----:B------:R-:W-:-:S04]  /*3180*/  IMAD.MOV R3, RZ, RZ, -R2 ;  /* 0x000000ffff037224 */ /* 0x000fc800078e0a02 */
[----:B------:R-:W-:-:S05]  /*3190*/  IMAD R3, R14, R3, R15 ;  /* 0x000000030e037224 */ /* 0x000fca00078e020f */
[----:B------:R-:W-:-:S13]  /*31a0*/  ISETP.GE.U32.AND P0, PT, R3, R14, PT ;  /* 0x0000000e0300720c */ /* 0x000fda0003f06070 */
[----:B------:R-:W-:Y:S01]  /*31b0*/  @P0 IADD3 R3, PT, PT, R3, -R14, RZ ;  /* 0x8000000e03030210 */ /* 0x000fe20007ffe0ff */
[----:B------:R-:W-:-:S03]  /*31c0*/  @P0 VIADD R2, R2, 0x1 ;  /* 0x0000000102020836 */ /* 0x000fc60000000000 */
[----:B------:R-:W-:-:S13]  /*31d0*/  ISETP.GE.U32.AND P3, PT, R3, R14, PT ;  /* 0x0000000e0300720c */ /* 0x000fda0003f66070 */
[----:B------:R-:W-:Y:S02]  /*31e0*/  @P3 IADD3 R2, PT, PT, R2, 0x1, RZ ;  /* 0x0000000102023810 */ /* 0x000fe40007ffe0ff */
[----:B------:R-:W-:-:S04]  /*31f0*/  @!P1 LOP3.LUT R2, RZ, R14, RZ, 0x33, !PT ;  /* 0x0000000eff029212 */ /* 0x000fc800078e33ff */
[----:B------:R-:W-:-:S05]  /*3200*/  IADD3 R22, PT, PT, -R2, RZ, RZ ;  /* 0x000000ff02167210 */ /* 0x000fca0007ffe1ff */
[----:B------:R-:W-:Y:S01]  /*3210*/  IMAD R22, R14, R22, R15 ;  /* 0x000000160e167224 */ /* 0x000fe200078e020f */
[----:B------:R-:W-:Y:S06]  /*3220*/  BRA `(.L_x_21) ;  /* 0x0000000000147947 */ /* 0x000fec0003800000 */
.L_x_20:
[----:B------:R-:W-:Y:S02]  /*3230*/  MOV R2, 0x3250 ;  /* 0x0000325000027802 */ /* 0x000fe40000000f00 */
[----:B-----5:R-:W-:Y:S05]  /*3240*/  CALL.REL.NOINC `($__internal_3_$__cuda_sm20_div_u64) ;  /* 0x000000e800ac7944 */ /* 0x020fea0003c00000 */
[----:B------:R-:W-:Y:S02]  /*3250*/  IADD3 R22, PT, PT, -R3, RZ, RZ ;  /* 0x000000ff03167210 */ /* 0x000fe40007ffe1ff */
[----:B------:R-:W-:-:S03]  /*3260*/  MOV R2, R3 ;  /* 0x0000000300027202 */ /* 0x000fc60000000f00 */
[----:B------:R-:W-:-:S07]  /*3270*/  IMAD R22, R14, R22, R15 ;  /* 0x000000160e167224 */ /* 0x000fce00078e020f */
.L_x_21:
[----:B------:R-:W1:Y:S01]  /*3280*/  LDC R3, c[0x0][0xbdc] ;  /* 0x0002f700ff037b82 */ /* 0x000e620000000800 */
[----:B------:R-:W-:Y:S01]  /*3290*/  IMAD.MOV.U32 R24, RZ, RZ, -0x1 ;  /* 0xffffffffff187424 */ /* 0x000fe200078e00ff */
[----:B------:R-:W-:Y:S02]  /*32a0*/  PLOP3.LUT P1, PT, PT, PT, PT, 0x8, 0x80 ;  /* 0x000000000080781c */ /* 0x000fe40003f2e170 */
[----:B------:R-:W-:-:S04]  /*32b0*/  LOP3.LUT R16, R16, 0xfffffffd, RZ, 0xc0, !PT ;  /* 0xfffffffd10107812 */ /* 0x000fc800078ec0ff */
[----:B------:R-:W2:Y:S07]  /*32c0*/  LDC R15, c[0x0][0xb80] ;  /* 0x0002e000ff0f7b82 */ /* 0x000eae0000000800 */
[----:B------:R-:W-:Y:S01]  /*32d0*/  @P1 LOP3.LUT R16, R16, 0x2, RZ, 0xfc, !PT ;  /* 0x0000000210101812 */ /* 0x000fe200078efcff */
[----:B------:R-:W3:Y:S08]  /*32e0*/  LDC R21, c[0x0][0xb90] ;  /* 0x0002e400ff157b82 */ /* 0x000ef00000000800 */
[----:B------:R-:W4:Y:S01]  /*32f0*/  LDC R14, c[0x0][0xbe0] ;  /* 0x0002f800ff0e7b82 */ /* 0x000f220000000800 */
[----:B-1----:R-:W-:-:S02]  /*3300*/  SHF.L.U32 R24, R24, R3, RZ ;  /* 0x0000000318187219 */ /* 0x002fc400000006ff */
[----:B------:R-:W-:Y:S02]  /*3310*/  SHF.L.U32 R2, R2, R3, RZ ;  /* 0x0000000302027219 */ /* 0x000fe400000006ff */
[----:B------:R-:W-:Y:S01]  /*3320*/  LOP3.LUT R24, RZ, R24, RZ, 0x33, !PT ;  /* 0x00000018ff187212 */ /* 0x000fe200078e33ff */
[----:B--2---:R-:W-:-:S03]  /*3330*/  VIADD R23, R15, 0xffffffff ;  /* 0xffffffff0f177836 */ /* 0x004fc60000000000 */
[----:B------:R-:W-:Y:S02]  /*3340*/  LOP3.LUT R17, R17, R24, RZ, 0xc0, !PT ;  /* 0x0000001811117212 */ /* 0x000fe400078ec0ff */
[----:B------:R-:W-:-:S03]  /*3350*/  LOP3.LUT R23, R23, R20, RZ, 0xc0, !PT ;  /* 0x0000001417177212 */ /* 0x000fc600078ec0ff */
[----:B------:R-:W-:Y:S02]  /*3360*/  IMAD.IADD R2, R17, 0x1, R2 ;  /* 0x0000000111027824 */ /* 0x000fe400078e0202 */
[----:B------:R-:W-:Y:S02]  /*3370*/  IMAD.MOV.U32 R17, RZ, RZ, R11 ;  /* 0x000000ffff117224 */ /* 0x000fe400078e000b */
[----:B------:R-:W-:Y:S02]  /*3380*/  IMAD R22, R22, R15, R23 ;  /* 0x0000000f16167224 */ /* 0x000fe400078e0217 */
[----:B---3--:R-:W-:Y:S01]  /*3390*/  IMAD R21, R2, R21, UR34 ;  /* 0x0000002202157e24 */ /* 0x008fe2000f8e0215 */
[----:B----4-:R-:W-:-:S04]  /*33a0*/  ISETP.NE.AND P0, PT, R14, 0x1, PT ;  /* 0x000000010e00780c */ /* 0x010fc80003f05270 */
[----:B------:R-:W-:Y:S02]  /*33b0*/  SEL R15, R21, R22, !P0 ;  /* 0x00000016150f7207 */ /* 0x000fe40004000000 */
[----:B------:R-:W-:-:S07]  /*33c0*/  SEL R14, R22, R21, !P0 ;  /* 0x00000015160e7207 */ /* 0x000fce0004000000 */
.L_x_12:
[----:B------:R-:W-:Y:S01]  /*33d0*/  BAR.SYNC.DEFER_BLOCKING 0x0 ;  /* 0x0000000000007b1d */ /* 0x000fe20000010000 */
[----:B------:R-:W-:-:S13]  /*33e0*/  LOP3.LUT P0, RZ, R16, 0x2, RZ, 0xc0, !PT ;  /* 0x0000000210ff7812 */ /* 0x000fda000780c0ff */
[----:B------:R-:W-:Y:S05]  /*33f0*/  @P0 EXIT ;  /* 0x000000000000094d */ /* 0x000fea0003800000 */
[----:B------:R-:W3:Y:S01]  /*3400*/  S2UR UR5, SR_CgaCtaId ;  /* 0x00000000000579c3 */ /* 0x000ee20000008800 */
[----:B------:R-:W-:-:S09]  /*3410*/  UISETP.NE.AND UP0, UPT, UR37, 0x2, UPT ;  /* 0x000000022500788c */ /* 0x000fd2000bf05270 */
[----:B------:R-:W-:Y:S05]  /*3420*/  BRA.U UP0, `(.L_x_22) ;  /* 0x0000001500147547 */ /* 0x000fea000b800000 */
[----:B------:R-:W-:-:S08]  /*3430*/  NOP ;  /* 0x0000000000007918 */ /* 0x000fd00000000000 */
[----:B-12--5:R-:W1:-:S00]  /*3440*/  USETMAXREG.DEALLOC.CTAPOOL 0x88 ;  /* 0x00000088000079c8 */ /* 0x026e4000080e0500 */
[----:B-1----:R-:W-:Y:S01]  /*3450*/  ISETP.EQ.OR P1, PT, R8, RZ, P2 ;  /* 0x000000ff0800720c */ /* 0x002fe20001722670 */
[----:B------:R-:W-:Y:S01]  /*3460*/  IMAD.MOV.U32 R19, RZ, RZ, 0x1 ;  /* 0x00000001ff137424 */ /* 0x000fe200078e00ff */
[----:B------:R-:W-:Y:S01]  /*3470*/  PLOP3.LUT P4, PT, PT, PT, PT, 0x8, 0x80 ;  /* 0x000000000080781c */ /* 0x000fe20003f8e170 */
[----:B------:R-:W-:Y:S01]  /*3480*/  IMAD.MOV.U32 R16, RZ, RZ, RZ ;  /* 0x000000ffff107224 */ /* 0x000fe200078e00ff */
[----:B------:R-:W-:Y:S01]  /*3490*/  PRMT R18, RZ, 0x7610, R18 ;  /* 0x00007610ff127816 */ /* 0x000fe20000000012 */
[----:B------:R-:W-:Y:S01]  /*34a0*/  UMOV UR28, URZ ;  /* 0x000000ff001c7c82 */ /* 0x000fe20008000000 */
[----:B------:R-:W-:-:S09]  /*34b0*/  UMOV UR23, URZ ;  /* 0x000000ff00177c82 */ /* 0x000fd20008000000 */
.L_x_46:
[----:B------:R-:W1:Y:S02]  /*34c0*/  LDC.64 R24, c[0x0][0x390] ;  /* 0x0000e400ff187b82 */ /* 0x000e640000000a00 */
[----:B-1-3--:R-:W-:-:S05]  /*34d0*/  IMAD.WIDE R24, R17, 0xc, R24 ;  /* 0x0000000c11187825 */ /* 0x00afca00078e0218 */
[----:B------:R-:W2:Y:S02]  /*34e0*/  LDG.E R0, desc[UR50][R24.64+0x8] ;  /* 0x0000083218007981 */ /* 0x000ea4000c1e1900 */
[----:B--2---:R-:W-:Y:S01]  /*34f0*/  R2UR UR4, R0 ;  /* 0x00000000000472ca */ /* 0x004fe200000e0000 */
[----:B----4-:R-:W-:-:S14]  /*3500*/  @P4 BRA `(.L_x_23) ;  /* 0x0000000400cc4947 */ /* 0x010fdc0003800000 */
[----:B------:R-:W1:Y:S01]  /*3510*/  S2R R12, SR_LANEID ;  /* 0x00000000000c7919 */ /* 0x000e620000000000 */
[----:B------:R-:W-:Y:S02]  /*3520*/  ELECT P0, URZ, PT ;  /* 0x0000000000ff782f */ /* 0x000fe40003800000 */
[----:B------:R-:W-:Y:S01]  /*3530*/  MOV R0, 0x400 ;  /* 0x0000040000007802 */ /* 0x000fe20000000f00 */
[----:B------:R-:W-:Y:S01]  /*3540*/  BSSY.RECONVERGENT B0, `(.L_x_24) ;  /* 0x0000055000007945 */ /* 0x000fe20003800200 */
[----:B------:R-:W2:Y:S01]  /*3550*/  S2R R3, SR_CgaCtaId ;  /* 0x0000000000037919 */ /* 0x000ea20000008800 */
[----:B------:R-:W-:Y:S01]  /*3560*/  LOP3.LUT R13, R18, 0xffff, RZ, 0xc0, !PT ;  /* 0x0000ffff120d7812 */ /* 0x000fe200078ec0ff */
[----:B-1----:R-:W-:Y:S01]  /*3570*/  IMAD.SHL.U32 R12, R12, 0x4, RZ ;  /* 0x000000040c0c7824 */ /* 0x002fe200078e00ff */
[----:B--2---:R-:W-:-:S04]  /*3580*/  LEA R3, R3, R0, 0x18 ;  /* 0x0000000003037211 */ /* 0x004fc800078ec0ff */
[----:B------:R-:W-:Y:S02]  /*3590*/  IADD3 R0, PT, PT, R12, 0x480, R3 ;  /* 0x000004800c007810 */ /* 0x000fe40007ffe003 */
[----:B------:R-:W-:Y:S05]  /*35a0*/  @!P0 BRA `(.L_x_25) ;  /* 0x0000000400388947 */ /* 0x000fea0003800000 */
[----:B------:R-:W1:Y:S01]  /*35b0*/  LDC.64 R10, c[0x0][0x830] ;  /* 0x00020c00ff0a7b82 */ /* 0x000e620000000a00 */
[----:B------:R-:W2:Y:S04]  /*35c0*/  LDG.E R20, desc[UR50][R24.64+0x4] ;  /* 0x0000043218147981 */ /* 0x000ea8000c1e1900 */
[----:B------:R4:W5:Y:S03]  /*35d0*/  LDG.E R9, desc[UR50][R24.64] ;  /* 0x0000003218097981 */ /* 0x000966000c1e1900 */
[----:B------:R-:W3:Y:S08]  /*35e0*/  LDC.64 R6, c[0x0][0x840] ;  /* 0x00021000ff067b82 */ /* 0x000ef00000000a00 */
[----:B------:R-:W4:Y:S01]  /*35f0*/  LDC.64 R4, c[0x0][0x828] ;  /* 0x00020a00ff047b82 */ /* 0x000f220000000a00 */
[----:B-1----:R-:W-:-:S07]  /*3600*/  IMAD.WIDE R10, R17, 0x8, R10 ;  /* 0x00000008110a7825 */ /* 0x002fce00078e020a */
[----:B------:R-:W1:Y:S01]  /*3610*/  LDC.64 R2, c[0x0][0x838] ;  /* 0x00020e00ff027b82 */ /* 0x000e620000000a00 */
[----:B------:R-:W2:Y:S01]  /*3620*/  LDG.E.64 R10, desc[UR50][R10.64] ;  /* 0x000000320a0a7981 */ /* 0x000ea2000c1e1b00 */
[----:B---3--:R-:W-:-:S06]  /*3630*/  IMAD.WIDE R6, R17, 0x8, R6 ;  /* 0x0000000811067825 */ /* 0x008fcc00078e0206 */
[----:B------:R-:W3:Y:S01]  /*3640*/  LDG.E.64 R6, desc[UR50][R6.64] ;  /* 0x0000003206067981 */ /* 0x000ee2000c1e1b00 */
[----:B----4-:R-:W-:-:S06]  /*3650*/  IMAD.WIDE R26, R17, 0x8, R4 ;  /* 0x00000008111a7825 */ /* 0x010fcc00078e0204 */
[----:B------:R-:W4:Y:S01]  /*3660*/  LDG.E.64 R26, desc[UR50][R26.64] ;  /* 0x000000321a1a7981 */ /* 0x000f22000c1e1b00 */
[----:B-1----:R-:W-:-:S06]  /*3670*/  IMAD.WIDE R22, R17, 0x8, R2 ;  /* 0x0000000811167825 */ /* 0x002fcc00078e0202 */
[----:B------:R-:W4:Y:S01]  /*3680*/  LDG.E.64 R22, desc[UR50][R22.64] ;  /* 0x0000003216167981 */ /* 0x000f22000c1e1b00 */
[----:B------:R-:W1:Y:S01]  /*3690*/  S2UR UR5, SR_CgaCtaId ;  /* 0x00000000000579c3 */ /* 0x000e620000008800 */
[----:B------:R-:W-:Y:S02]  /*36a0*/  UMOV UR6, 0x400 ;  /* 0x0000040000067882 */ /* 0x000fe40000000000 */
[----:B-1----:R-:W-:-:S09]  /*36b0*/  ULEA UR5, UR5, UR6, 0x18 ;  /* 0x0000000605057291 */ /* 0x002fd2000f8ec0ff */
[----:B------:R-:W1:Y:S04]  /*36c0*/  LDS R5, [UR5+0x49c] ;  /* 0x00049c05ff057984 */ /* 0x000e680008000800 */
[----:B------:R-:W1:Y:S01]  /*36d0*/  LDS R4, [UR5+0x51c] ;  /* 0x00051c05ff047984 */ /* 0x000e620008000800 */
[----:B------:R-:W-:Y:S02]  /*36e0*/  UIADD3 UR7, UPT, UPT, UR5, 0x480, URZ ;  /* 0x0000048005077890 */ /* 0x000fe4000fffe0ff */
[----:B------:R-:W-:Y:S01]  /*36f0*/  UIADD3 UR6, UPT, UPT, UR5, 0x500, URZ ;  /* 0x0000050005067890 */ /* 0x000fe2000fffe0ff */
[----:B------:R-:W-:Y:S04]  /*3700*/  STS [UR5+0x4b0], RZ ;  /* 0x0004b0ffff007988 */ /* 0x000fe80008000805 */
[----:B------:R-:W-:Y:S01]  /*3710*/  STS [UR5+0x530], RZ ;  /* 0x000530ffff007988 */ /* 0x000fe20008000805 */
[----:B--2---:R-:W-:-:S04]  /*3720*/  SHF.L.U64.HI R28, R10, 0x1, R11 ;  /* 0x000000010a1c7819 */ /* 0x004fc8000001020b */
[----:B------:R-:W-:Y:S02]  /*3730*/  LOP3.LUT R28, R28, 0x1fffffff, RZ, 0xc0, !PT ;  /* 0x1fffffff1c1c7812 */ /* 0x000fe400078ec0ff */
[----:B---3--:R-:W-:-:S04]  /*3740*/  SHF.L.U64.HI R17, R6, 0x1, R7 ;  /* 0x0000000106117819 */ /* 0x008fc80000010207 */
[----:B------:R-:W-:Y:S02]  /*3750*/  LOP3.LUT R17, R17, 0x1fffffff, RZ, 0xc0, !PT ;  /* 0x1fffffff11117812 */ /* 0x000fe400078ec0ff */
[----:B------:R-:W-:Y:S02]  /*3760*/  SHF.R.U32.HI R2, RZ, 0x4, R28 ;  /* 0x00000004ff027819 */ /* 0x000fe4000001161c */
[----:B------:R-:W-:Y:S02]  /*3770*/  SHF.R.U32.HI R3, RZ, 0x4, R17 ;  /* 0x00000004ff037819 */ /* 0x000fe40000011611 */
[----:B-1----:R-:W-:Y:S02]  /*3780*/  LOP3.LUT R2, R5, 0xf, R2, 0xb8, !PT ;  /* 0x0000000f05027812 */ /* 0x002fe400078eb802 */
[----:B------:R-:W-:-:S03]  /*3790*/  LOP3.LUT R11, R4, 0xf, R3, 0xb8, !PT ;  /* 0x0000000f040b7812 */ /* 0x000fc600078eb803 */
[----:B------:R-:W-:Y:S04]  /*37a0*/  STS [UR5+0x49c], R2 ;  /* 0x00049c02ff007988 */ /* 0x000fe80008000805 */
[----:B------:R-:W-:Y:S04]  /*37b0*/  STS [UR5+0x51c], R11 ;  /* 0x00051c0bff007988 */ /* 0x000fe80008000805 */
[----:B------:R-:W1:Y:S04]  /*37c0*/  LDS R4, [UR5+0x49c] ;  /* 0x00049c05ff047984 */ /* 0x000e680008000800 */
[----:B------:R-:W2:Y:S01]  /*37d0*/  LDS R3, [UR5+0x51c] ;  /* 0x00051c05ff037984 */ /* 0x000ea20008000800 */
[----:B-1----:R-:W-:-:S02]  /*37e0*/  LOP3.LUT R7, R4, 0xf0, RZ, 0xb8, !PT ;  /* 0x000000f004077812 */ /* 0x002fc400078eb8ff */
[----:B--2---:R-:W-:-:S03]  /*37f0*/  LOP3.LUT R8, R3, 0xf0, RZ, 0xb8, !PT ;  /* 0x000000f003087812 */ /* 0x004fc600078eb8ff */
[----:B------:R-:W-:Y:S04]  /*3800*/  STS [UR5+0x49c], R7 ;  /* 0x00049c07ff007988 */ /* 0x000fe80008000805 */
[----:B------:R-:W-:Y:S04]  /*3810*/  STS [UR5+0x51c], R8 ;  /* 0x00051c08ff007988 */ /* 0x000fe80008000805 */
[----:B------:R-:W1:Y:S04]  /*3820*/  LDS R5, [UR5+0x49c] ;  /* 0x00049c05ff057984 */ /* 0x000e680008000800 */
[----:B------:R-:W2:Y:S01]  /*3830*/  LDS R3, [UR5+0x51c] ;  /* 0x00051c05ff037984 */ /* 0x000ea20008000800 */
[----:B------:R-:W-:-:S02]  /*3840*/  IMAD.U32 R4, RZ, RZ, UR7 ;  /* 0x00000007ff047e24 */ /* 0x000fc4000f8e00ff */
[----:B------:R-:W-:-:S03]  /*3850*/  IMAD.U32 R2, RZ, RZ, UR6 ;  /* 0x00000006ff027e24 */ /* 0x000fc6000f8e00ff */
[----:B------:R-:W-:Y:S02]  /*3860*/  SHF.R.U64 R4, R4, 0x4, RZ ;  /* 0x0000000404047819 */ /* 0x000fe400000012ff */
[----:B------:R-:W-:Y:S02]  /*3870*/  SHF.R.U64 R2, R2, 0x4, RZ ;  /* 0x0000000402027819 */ /* 0x000fe400000012ff */
[----:B-1----:R-:W-:Y:S02]  /*3880*/  LOP3.LUT R5, R5, 0xf00, RZ, 0xb8, !PT ;  /* 0x00000f0005057812 */ /* 0x002fe400078eb8ff */
[----:B--2---:R-:W-:-:S03]  /*3890*/  LOP3.LUT R3, R3, 0xf00, RZ, 0xb8, !PT ;  /* 0x00000f0003037812 */ /* 0x004fc600078eb8ff */
[----:B------:R1:W-:Y:S04]  /*38a0*/  STS.64 [UR5+0x498], R4 ;  /* 0x00049804ff007988 */ /* 0x0003e80008000a05 */
[----:B------:R-:W-:Y:S04]  /*38b0*/  STS.64 [UR5+0x518], R2 ;  /* 0x00051802ff007988 */ /* 0x000fe80008000a05 */
[----:B------:R-:W2:Y:S04]  /*38c0*/  LDS R24, [UR5+0x49c] ;  /* 0x00049c05ff187984 */ /* 0x000ea80008000800 */
[----:B------:R-:W3:Y:S01]  /*38d0*/  LDS R21, [UR5+0x51c] ;  /* 0x00051c05ff157984 */ /* 0x000ee20008000800 */
[----:B------:R-:W-:Y:S01]  /*38e0*/  IMAD.SHL.U32 R10, R10, 0x2, RZ ;  /* 0x000000020a0a7824 */ /* 0x000fe200078e00ff */
[----:B------:R-:W-:Y:S01]  /*38f0*/  UIADD3 UR6, UPT, UPT, UR4, -0x1, URZ ;  /* 0xffffffff04067890 */ /* 0x000fe2000fffe0ff */
[----:B------:R-:W-:-:S03]  /*3900*/  IMAD.SHL.U32 R25, R6, 0x2, RZ ;  /* 0x0000000206197824 */ /* 0x000fc600078e00ff */
[----:B------:R-:W-:Y:S02]  /*3910*/  LOP3.LUT R7, R10, 0xfffffffe, RZ, 0xc0, !PT ;  /* 0xfffffffe0a077812 */ /* 0x000fe400078ec0ff */
[----:B------:R-:W-:Y:S01]  /*3920*/  IMAD.U32 R8, RZ, RZ, UR6 ;  /* 0x00000006ff087e24 */ /* 0x000fe2000f8e00ff */
[----:B------:R-:W-:Y:S01]  /*3930*/  STS [UR5+0x490], R4 ;  /* 0x00049004ff007988 */ /* 0x000fe20008000805 */
[----:B-1----:R-:W-:Y:S01]  /*3940*/  VIADD R5, R20, 0xffffffff ;  /* 0xffffffff14057836 */ /* 0x002fe20000000000 */
[----:B------:R-:W-:Y:S02]  /*3950*/  LOP3.LUT R20, R25, 0xfffffffe, RZ, 0xc0, !PT ;  /* 0xfffffffe19147812 */ /* 0x000fe400078ec0ff */
[----:B------:R1:W-:Y:S01]  /*3960*/  STS [UR5+0x494], R4 ;  /* 0x00049404ff007988 */ /* 0x0003e20008000805 */
[----:B------:R-:W-:Y:S02]  /*3970*/  SHF.R.U64 R28, R7, 0x4, R28 ;  /* 0x00000004071c7819 */ /* 0x000fe4000000121c */
[----:B------:R-:W-:-:S02]  /*3980*/  CS2R R10, SRZ ;  /* 0x00000000000a7805 */ /* 0x000fc4000001ff00 */
[----:B------:R-:W-:Y:S01]  /*3990*/  CS2R R6, SRZ ;  /* 0x0000000000067805 */ /* 0x000fe2000001ff00 */
[----:B-----5:R-:W-:Y:S01]  /*39a0*/  VIADD R9, R9, 0xffffffff ;  /* 0xffffffff09097836 */ /* 0x020fe20000000000 */
[----:B------:R-:W-:Y:S01]  /*39b0*/  SHF.R.U64 R20, R20, 0x4, R17 ;  /* 0x0000000414147819 */ /* 0x000fe20000001211 */
[----:B------:R4:W-:Y:S04]  /*39c0*/  STS [UR5+0x510], R2 ;  /* 0x00051002ff007988 */ /* 0x0009e80008000805 */
[----:B------:R4:W-:Y:S04]  /*39d0*/  STS [UR5+0x514], R2 ;  /* 0x00051402ff007988 */ /* 0x0009e80008000805 */
[----:B------:R4:W-:Y:S01]  /*39e0*/  STS.128 [UR5+0x4a0], R8 ;  /* 0x0004a008ff007988 */ /* 0x0009e20008000c05 */
[----:B--2---:R-:W-:Y:S01]  /*39f0*/  LOP3.LUT R24, R24, 0xf000, RZ, 0xb8, !PT ;  /* 0x0000f00018187812 */ /* 0x004fe200078eb8ff */
[----:B-1----:R-:W-:Y:S01]  /*3a00*/  IMAD.MOV.U32 R4, RZ, RZ, R8 ;  /* 0x000000ffff047224 */ /* 0x002fe200078e0008 */
[----:B---3--:R-:W-:Y:S01]  /*3a10*/  LOP3.LUT R21, R21, 0xf000, RZ, 0xb8, !PT ;  /* 0x0000f00015157812 */ /* 0x008fe200078eb8ff */
[----:B------:R1:W-:Y:S04]  /*3a20*/  STS [UR5+0x48c], R28 ;  /* 0x00048c1cff007988 */ /* 0x0003e80008000805 */
[----:B------:R1:W-:Y:S04]  /*3a30*/  STS.128 [UR5+0x520], R4 ;  /* 0x00052004ff007988 */ /* 0x0003e80008000c05 */
[----:B----4-:R1:W-:Y:S04]  /*3a40*/  STS.64 [UR5+0x480], R26 ;  /* 0x0004801aff007988 */ /* 0x0103e80008000a05 */
[----:B------:R1:W-:Y:S04]  /*3a50*/  STS.64 [UR5+0x500], R22 ;  /* 0x00050016ff007988 */ /* 0x0003e80008000a05 */
[----:B------:R1:W-:Y:S04]  /*3a60*/  STS [UR5+0x50c], R20 ;  /* 0x00050c14ff007988 */ /* 0x0003e80008000805 */
[----:B------:R1:W-:Y:S04]  /*3a70*/  STS [UR5+0x49c], R24 ;  /* 0x00049c18ff007988 */ /* 0x0003e80008000805 */
[----:B------:R1:W-:Y:S02]  /*3a80*/  STS [UR5+0x51c], R21 ;  /* 0x00051c15ff007988 */ /* 0x0003e40008000805 */
.L_x_25:
[----:B---3--:R-:W-:Y:S05]  /*3a90*/  BSYNC.RECONVERGENT B0 ;  /* 0x0000000000007941 */ /* 0x008fea0003800200 */
.L_x_24:
[----:B------:R-:W-:Y:S01]  /*3aa0*/  NOP ;  /* 0x0000000000007918 */ /* 0x000fe20000000000 */
[----:B------:R2:W3:Y:S01]  /*3ab0*/  LDS R2, [R0] ;  /* 0x0000000000027984 */ /* 0x0004e20000000800 */
[----:B------:R-:W-:Y:S01]  /*3ac0*/  IMAD R13, R13, 0xaaab, RZ ;  /* 0x0000aaab0d0d7824 */ /* 0x000fe200078e02ff */
[----:B------:R-:W-:Y:S01]  /*3ad0*/  ELECT P0, URZ, PT ;  /* 0x0000000000ff782f */ /* 0x000fe20003800000 */
[----:B------:R-:W-:Y:S01]  /*3ae0*/  BSSY.RECONVERGENT B0, `(.L_x_26) ;  /* 0x000000b000007945 */ /* 0x000fe20003800200 */
[----:B------:R2:W4:Y:S02]  /*3af0*/  LDS R3, [R0+0x80] ;  /* 0x0000800000037984 */ /* 0x0005240000000800 */
[----:B-1----:R-:W-:-:S04]  /*3b00*/  SHF.R.U32.HI R4, RZ, 0x13, R13 ;  /* 0x00000013ff047819 */ /* 0x002fc8000001160d */
[----:B------:R-:W-:-:S05]  /*3b10*/  PRMT R4, R4, 0x9910, RZ ;  /* 0x0000991004047816 */ /* 0x000fca00000000ff */
[----:B------:R-:W-:-:S04]  /*3b20*/  IMAD R4, R4, 0xc, RZ ;  /* 0x0000000c04047824 */ /* 0x000fc800078e02ff */
[----:B------:R-:W-:-:S05]  /*3b30*/  IMAD.MOV R4, RZ, RZ, -R4 ;  /* 0x000000ffff047224 */ /* 0x000fca00078e0a04 */
[----:B------:R-:W-:-:S05]  /*3b40*/  PRMT R5, R4, 0x7710, RZ ;  /* 0x0000771004057816 */ /* 0x000fca00000000ff */
[----:B------:R-:W-:Y:S01]  /*3b50*/  IMAD.IADD R4, R5, 0x1, R18 ;  /* 0x0000000105047824 */ /* 0x000fe200078e0212 */
[----:B--2---:R-:W-:Y:S05]  /*3b60*/  @!P0 BRA `(.L_x_27) ;  /* 0x0000000000088947 */ /* 0x004fea0003800000 */
[----:B------:R0:W-:Y:S01]  /*3b70*/  UTMACMDFLUSH ;  /* 0x00000000000079b7 */ /* 0x0001e20000000000 */
[----:B------:R-:W-:-:S04]  /*3b80*/  DEPBAR.LE SB0, 0x0 ;  /* 0x000080000000791a */ /* 0x000fc80000000000 */
.L_x_27:
[----:B------:R-:W-:Y:S05]  /*3b90*/  BSYNC.RECONVERGENT B0 ;  /* 0x0000000000007941 */ /* 0x000fea0003800200 */
.L_x_26:
[----:B------:R-:W-:-:S13]  /*3ba0*/  R2UR UR5, R4 ;  /* 0x00000000040572ca */ /* 0x000fda00000e0000 */
[----:B------:R-:W-:-:S04]  /*3bb0*/  ULOP3.LUT UR5, UR5, 0xffff, URZ, 0xc0, !UPT ;  /* 0x0000ffff05057892 */ /* 0x000fc8000f8ec0ff */
[----:B------:R-:W-:Y:S02]  /*3bc0*/  UIMAD.WIDE.U32 UR6, UR5, 0x80, UR26 ;  /* 0x00000080050678a5 */ /* 0x000fe4000f8e001a */
[----:B------:R-:W-:-:S04]  /*3bd0*/  UIMAD.WIDE.U32 UR8, UR5, 0x80, UR24 ;  /* 0x00000080050878a5 */ /* 0x000fc8000f8e0018 */
[C---:B------:R-:W-:Y:S02]  /*3be0*/  IADD3 R4, P3, PT, R12.reuse, UR6, RZ ;  /* 0x000000060c047c10 */ /* 0x040fe4000ff7e0ff */
[----:B------:R-:W-:-:S03]  /*3bf0*/  IADD3 R12, P0, PT, R12, UR8, RZ ;  /* 0x000000080c0c7c10 */ /* 0x000fc6000ff1e0ff */
[----:B------:R-:W-:Y:S02]  /*3c00*/  IMAD.X R5, RZ, RZ, UR7, P3 ;  /* 0x00000007ff057e24 */ /* 0x000fe400098e06ff */
[----:B------:R-:W-:-:S03]  /*3c10*/  IMAD.X R13, RZ, RZ, UR9, P0 ;  /* 0x00000009ff0d7e24 */ /* 0x000fc600080e06ff */
[----:B---3--:R1:W5:Y:S04]  /*3c20*/  ATOMG.E.EXCH.STRONG.GPU PT, RZ, [R4], R2 ;  /* 0x0000000204ff73a8 */ /* 0x00836800041ee100 */
[----:B----4-:R1:W5:Y:S02]  /*3c30*/  ATOMG.E.EXCH.STRONG.GPU PT, RZ, [R12], R3 ;  /* 0x000000030cff73a8 */ /* 0x01036400041ee100 */
.L_x_23:
[----:B------:R-:W-:Y:S01]  /*3c40*/  LOP3.LUT R0, R18, 0xffff, RZ, 0xc0, !PT ;  /* 0x0000ffff12007812 */ /* 0x000fe200078ec0ff */
[----:B------:R-:W2:Y:S01]  /*3c50*/  S2UR UR22, SR_CgaCtaId ;  /* 0x00000000001679c3 */ /* 0x000ea20000008800 */
[----:B------:R-:W-:-:S03]  /*3c60*/  UMOV UR20, 0x400 ;  /* 0x0000040000147882 */ /* 0x000fc60000000000 */
[----:B------:R-:W-:-:S05]  /*3c70*/  IMAD R0, R0, 0xaaab, RZ ;  /* 0x0000aaab00007824 */ /* 0x000fca00078e02ff */
[----:B------:R-:W-:-:S04]  /*3c80*/  SHF.R.U32.HI R0, RZ, 0x13, R0 ;  /* 0x00000013ff007819 */ /* 0x000fc80000011600 */
[----:B------:R-:W-:-:S05]  /*3c90*/  PRMT R0, R0, 0x9910, RZ ;  /* 0x0000991000007816 */ /* 0x000fca00000000ff */
[----:B------:R-:W-:-:S04]  /*3ca0*/  IMAD R0, R0, 0xc, RZ ;  /* 0x0000000c00007824 */ /* 0x000fc800078e02ff */
[----:B------:R-:W-:Y:S01]  /*3cb0*/  IMAD.MOV R0, RZ, RZ, -R0 ;  /* 0x000000ffff007224 */ /* 0x000fe200078e0a00 */
[----:B--2---:R-:W-:-:S04]  /*3cc0*/  ULEA UR20, UR22, UR20, 0x18 ;  /* 0x0000001416147291 */ /* 0x004fc8000f8ec0ff */
[----:B-1----:R-:W-:Y:S01]  /*3cd0*/  PRMT R3, R0, 0x7710, RZ ;  /* 0x0000771000037816 */ /* 0x002fe200000000ff */
[----:B---3--:R-:W-:Y:S01]  /*3ce0*/  ULEA UR5, UR23, UR20, 0x3 ;  /* 0x0000001417057291 */ /* 0x008fe2000f8e18ff */
[----:B------:R-:W-:-:S03]  /*3cf0*/  SHF.L.U32 R0, R19, 0x1f, RZ ;  /* 0x0000001f13007819 */ /* 0x000fc600000006ff */
[----:B------:R-:W-:-:S05]  /*3d00*/  IMAD.IADD R3, R3, 0x1, R18 ;  /* 0x0000000103037824 */ /* 0x000fca00078e0212 */
[----:B------:R-:W-:-:S13]  /*3d10*/  R2UR UR30, R3 ;  /* 0x00000000031e72ca */ /* 0x000fda00000e0000 */
[----:B------:R-:W-:-:S04]  /*3d20*/  ULOP3.LUT UR30, UR30, 0xffff, URZ, 0xc0, !UPT ;  /* 0x0000ffff1e1e7892 */ /* 0x000fc8000f8ec0ff */
[----:B------:R-:W-:Y:S02]  /*3d30*/  UIMAD.WIDE.U32 UR32, UR30, 0x80, UR26 ;  /* 0x000000801e2078a5 */ /* 0x000fe4000f8e001a */
[----:B------:R-:W-:Y:S01]  /*3d40*/  UIMAD.WIDE.U32 UR30, UR30, 0x80, UR24 ;  /* 0x000000801e1e78a5 */ /* 0x000fe2000f8e0018 */
[----:B------:R-:W-:Y:S11]  /*3d50*/  @P4 BRA `(.L_x_28) ;  /* 0x00000000001c4947 */ /* 0x000ff60003800000 */
[----:B------:R-:W-:-:S04]  /*3d60*/  DEPBAR {5,4,3,2,1,0} ;  /* 0x0000003f0000791a */ /* 0x000fc80000000000 */
[----:B------:R-:W1:Y:S02]  /*3d70*/  CCTL.E.C.LDCU.IV.DEEP [UR32] ;  /* 0x0000000020007540 */ /* 0x000e640009c08000 */
[----:B-1----:R1:W-:Y:S01]  /*3d80*/  UTMACCTL.IV [UR32] ;  /* 0x00000000200079b9 */ /* 0x0023e20008000000 */
[----:B------:R-:W-:-:S04]  /*3d90*/  DEPBAR {5,4,3,2,1,0} ;  /* 0x0000003f0000791a */ /* 0x000fc80000000000 */
[----:B------:R-:W2:Y:S02]  /*3da0*/  CCTL.E.C.LDCU.IV.DEEP [UR30] ;  /* 0x000000001e007540 */ /* 0x000ea40009c08000 */
[----:B--2---:R1:W-:Y:S01]  /*3db0*/  UTMACCTL.IV [UR30] ;  /* 0x000000001e0079b9 */ /* 0x0043e20008000000 */
[----:B------:R-:W-:Y:S01]  /*3dc0*/  NOP ;  /* 0x0000000000007918 */ /* 0x000fe20000000000 */
.L_x_28:
[----:B------:R-:W-:Y:S01]  /*3dd0*/  UIADD3 UR6, UPT, UPT, UR4, 0x7f, URZ ;  /* 0x0000007f04067890 */ /* 0x000fe2000fffe0ff */
[----:B-----5:R2:W3:Y:S01]  /*3de0*/  SYNCS.PHASECHK.TRANS64.TRYWAIT P0, [UR5+0x10], R0 ;  /* 0x00001000ff0075a7 */ /* 0x0204e20008001105 */
[----:B------:R-:W-:Y:S01]  /*3df0*/  UIADD3 UR4, UPT, UPT, UR4, 0xfe, URZ ;  /* 0x000000fe04047890 */ /* 0x000fe2000fffe0ff */
[----:B------:R-:W-:Y:S01]  /*3e00*/  R2UR UR15, R15 ;  /* 0x000000000f0f72ca */ /* 0x000fe200000e0000 */
[----:B------:R-:W-:Y:S01]  /*3e10*/  USHF.R.S32.HI UR5, URZ, 0x1f, UR6 ;  /* 0x0000001fff057899 */ /* 0x000fe20008011406 */
[----:B------:R-:W-:Y:S01]  /*3e20*/  R2UR UR7, R14 ;  /* 0x000000000e0772ca */ /* 0x000fe200000e0000 */
[----:B------:R-:W-:Y:S02]  /*3e30*/  UMOV UR34, URZ ;  /* 0x000000ff00227c82 */ /* 0x000fe40008000000 */
[----:B------:R-:W-:-:S04]  /*3e40*/  ULEA.HI UR5, UR5, UR6, URZ, 0x7 ;  /* 0x0000000605057291 */ /* 0x000fc8000f8f38ff */
[----:B------:R-:W-:-:S04]  /*3e50*/  USHF.R.S32.HI UR35, URZ, 0x7, UR5 ;  /* 0x00000007ff237899 */ /* 0x000fc80008011405 */
[----:B------:R-:W-:Y:S02]  /*3e60*/  UISETP.LT.U32.AND UP0, UPT, UR35, 0x2, UPT ;  /* 0x000000022300788c */ /* 0x000fe4000bf01070 */
[----:B------:R-:W-:Y:S02]  /*3e70*/  USHF.L.U32 UR15, UR15, 0x7, URZ ;  /* 0x000000070f0f7899 */ /* 0x000fe400080006ff */
[----:B------:R-:W-:Y:S02]  /*3e80*/  USEL UR29, UR35, 0x2, UP0 ;  /* 0x00000002231d7887 */ /* 0x000fe40008000000 */
[----:B------:R-:W-:Y:S02]  /*3e90*/  UISETP.GE.U32.AND UP0, UPT, UR4, 0xff, UPT ;  /* 0x000000ff0400788c */ /* 0x000fe4000bf06070 */
[----:B------:R-:W-:-:S07]  /*3ea0*/  USHF.L.U32 UR7, UR7, 0x7, URZ ;  /* 0x0000000707077899 */ /* 0x000fce00080006ff */
[----:B--2---:R-:W-:Y:S05]  /*3eb0*/  BRA.U !UP0, `(.L_x_29) ;  /* 0x0000000108c87547 */ /* 0x004fea000b800000 */
[----:B------:R-:W-:Y:S01]  /*3ec0*/  UMOV UR38, URZ ;  /* 0x000000ff00267c82 */ /* 0x000fe20008000000 */
[----:B------:R-:W-:-:S05]  /*3ed0*/  UMOV UR39, UR23 ;  /* 0x0000001700277c82 */ /* 0x000fca0008000000 */
.L_x_35:
[----:B------:R-:W-:Y:S01]  /*3ee0*/  ULEA UR13, UR39, UR20, 0x3 ;  /* 0x00000014270d7291 */ /* 0x000fe2000f8e18ff */
[----:B---3--:R-:W-:Y:S01]  /*3ef0*/  @!P2 MOV R2, 0x10000 ;  /* 0x000100000002a802 */ /* 0x008fe20000000f00 */
[----:B---34-:R-:W-:Y:S10]  /*3f00*/  @P0 BRA `(.L_x_30) ;  /* 0x00000000000c0947 */ /* 0x018ff40003800000 */
[----:B------:R-:W-:-:S04]  /*3f10*/  SHF.L.U32 R3, R19, 0x1f, RZ ;  /* 0x0000001f13037819 */ /* 0x000fc800000006ff */
[----:B------:R-:W2:Y:S02]  /*3f20*/  SYNCS.PHASECHK.TRANS64.TRYWAIT P0, [UR13+0x10], R3 ;  /* 0x00001003ff0075a7 */ /* 0x000ea4000800110d */
[----:B--2---:R-:W-:Y:S05]  /*3f30*/  @!P0 BRA `(.L_x_31) ;  /* 0x000000d0006c8947 */ /* 0x004fea0003800000 */
.L_x_30:
[----:B------:R3:W-:Y:S01]  /*3f40*/  @!P2 SYNCS.ARRIVE.TRANS64 RZ, [UR13], R2 ;  /* 0x00000002ffffa9a7 */ /* 0x0007e2000800000d */
[----:B------:R-:W-:-:S04]  /*3f50*/  ULOP3.LUT UR4, UR21, 0x2, URZ, 0xfc, !UPT ;  /* 0x0000000215047892 */ /* 0x000fc8000f8efcff */
[----:B------:R-:W-:-:S09]  /*3f60*/  UISETP.NE.AND UP0, UPT, UR4, 0x2, UPT ;  /* 0x000000020400788c */ /* 0x000fd2000bf05270 */
[----:B------:R-:W-:Y:S05]  /*3f70*/  BRA.U UP0, `(.L_x_32) ;  /* 0x0000000100047547 */ /* 0x000fea000b800000 */
[----:B-1----:R-:W-:Y:S05]  /*3f80*/  BPT.TRAP 0x1 ;  /* 0x000000040000795c */ /* 0x002fea0000300000 */
.L_x_32:
[----:B------:R-:W-:Y:S04]  /*3f90*/  BSSY.RECONVERGENT B0, `(.L_x_33) ;  /* 0x0000003000007945 */ /* 0x000fe80003800200 */
[----:B------:R-:W-:Y:S05]  /*3fa0*/  @P1 BRA `(.L_x_34) ;  /* 0x0000000000041947 */ /* 0x000fea0003800000 */
[----:B-1----:R-:W-:Y:S05]  /*3fb0*/  BPT.TRAP 0x1 ;  /* 0x000000040000795c */ /* 0x002fea0000300000 */
.L_x_34:
[----:B-1----:R-:W-:Y:S05]  /*3fc0*/  BSYNC.RECONVERGENT B0 ;  /* 0x0000000000007941 */ /* 0x002fea0003800200 */
.L_x_33:
[----:B------:R-:W-:Y:S02]  /*3fd0*/  UIADD3 UR23, UPT, UPT, UR39, 0x1, URZ ;  /* 0x0000000127177890 */ /* 0x000fe4000fffe0ff */
[----:B------:R-:W-:Y:S02]  /*3fe0*/  ULEA UR16, UR39, UR20, 0xf ;  /* 0x0000001427107291 */ /* 0x000fe4000f8e78ff */
[----:B------:R-:W-:Y:S02]  /*3ff0*/  UISETP.NE.AND UP0, UPT, UR23, 0x2, UPT ;  /* 0x000000021700788c */ /* 0x000fe4000bf05270 */
[----:B------:R-:W-:Y:S02]  /*4000*/  USHF.L.U32 UR14, UR38, 0x7, URZ ;  /* 0x00000007260e7899 */ /* 0x000fe400080006ff */
[----:B------:R-:W-:Y:S02]  /*4010*/  USEL UR5, URZ, 0x1, UP0 ;  /* 0x00000001ff057887 */ /* 0x000fe40008000000 */
[----:B------:R-:W-:-:S02]  /*4020*/  USEL UR23, UR23, URZ, UP0 ;  /* 0x000000ff17177287 */ /* 0x000fc40008000000 */
[----:B------:R-:W-:Y:S02]  /*4030*/  UIADD3 UR12, UPT, UPT, UR16, 0x9400, URZ ;  /* 0x00009400100c7890 */ /* 0x000fe4000fffe0ff */
[----:B------:R-:W-:Y:S01]  /*4040*/  ULEA UR4, UR23, UR20, 0x3 ;  /* 0x0000001417047291 */ /* 0x000fe2000f8e18ff */
[----:B------:R-:W-:Y:S01]  /*4050*/  LOP3.LUT R19, R19, UR5, RZ, 0x3c, !PT ;  /* 0x0000000513137c12 */ /* 0x000fe2000f8e3cff */
[----:B------:R-:W-:Y:S02]  /*4060*/  UIADD3 UR10, UPT, UPT, UR14, 0x40, URZ ;  /* 0x000000400e0a7890 */ /* 0x000fe4000fffe0ff */
[----:B------:R-:W-:Y:S01]  /*4070*/  UIADD3 UR8, UPT, UPT, UR16, 0xd400, URZ ;  /* 0x0000d40010087890 */ /* 0x000fe2000fffe0ff */
[----:B--2---:R-:W-:Y:S01]  /*4080*/  SHF.L.U32 R0, R19, 0x1f, RZ ;  /* 0x0000001f13007819 */ /* 0x004fe200000006ff */
[----:B------:R-:W-:Y:S01]  /*4090*/  UMOV UR40, 0x0 ;  /* 0x0000000000287882 */ /* 0x000fe20000000000 */
[----:B------:R-:W-:Y:S01]  /*40a0*/  UMOV UR41, 0x10000000 ;  /* 0x1000000000297882 */ /* 0x000fe20000000000 */
[----:B------:R-:W-:Y:S01]  /*40b0*/  UMOV UR9, UR13 ;  /* 0x0000000d00097c82 */ /* 0x000fe20008000000 */
[----:B------:R2:W4:Y:S01]  /*40c0*/  SYNCS.PHASECHK.TRANS64.TRYWAIT P0, [UR4+0x10], R0 ;  /* 0x00001000ff0075a7 */ /* 0x0005220008001104 */
[----:B------:R-:W-:Y:S01]  /*40d0*/  UIADD3 UR4, UPT, UPT, UR16, 0x19400, URZ ;  /* 0x0001940010047890 */ /* 0x000fe2000fffe0ff */
[----:B------:R2:W-:Y:S01]  /*40e0*/  UTMALDG.2D [UR12], [UR32], desc[UR40] ;  /* 0x0000280c200075b4 */ /* 0x0005e20008009000 */
[----:B------:R-:W-:Y:S01]  /*40f0*/  UIADD3 UR16, UPT, UPT, UR16, 0x1d400, URZ ;  /* 0x0001d40010107890 */ /* 0x000fe2000fffe0ff */
[----:B------:R-:W-:Y:S01]  /*4100*/  UMOV UR11, UR15 ;  /* 0x0000000f000b7c82 */ /* 0x000fe20008000000 */
[----:B------:R-:W-:Y:S01]  /*4110*/  UMOV UR5, UR13 ;  /* 0x0000000d00057c82 */ /* 0x000fe20008000000 */
[----:B------:R-:W-:Y:S01]  /*4120*/  UMOV UR6, UR14 ;  /* 0x0000000e00067c82 */ /* 0x000fe20008000000 */
[----:B------:R-:W-:Y:S01]  /*4130*/  UMOV UR19, UR7 ;  /* 0x0000000700137c82 */ /* 0x000fe20008000000 */
[----:B------:R-:W-:Y:S01]  /*4140*/  UMOV UR17, UR13 ;  /* 0x0000000d00117c82 */ /* 0x000fe20008000000 */
[----:B------:R2:W-:Y:S01]  /*4150*/  UTMALDG.2D [UR8], [UR32], desc[UR40] ;  /* 0x00002808200075b4 */ /* 0x0005e20008009000 */
[----:B------:R-:W-:Y:S01]  /*4160*/  UMOV UR18, UR10 ;  /* 0x0000000a00127c82 */ /* 0x000fe20008000000 */
[----:B------:R-:W-:Y:S01]  /*4170*/  UIADD3 UR38, UPT, UPT, UR38, 0x1, URZ ;  /* 0x0000000126267890 */ /* 0x000fe2000fffe0ff */
[----:B------:R-:W-:Y:S01]  /*4180*/  UMOV UR34, UR29 ;  /* 0x0000001d00227c82 */ /* 0x000fe20008000000 */
[----:B------:R-:W-:-:S02]  /*4190*/  UMOV UR39, UR23 ;  /* 0x0000001700277c82 */ /* 0x000fc40008000000 */
[----:B------:R-:W-:Y:S01]  /*41a0*/  UISETP.NE.AND UP0, UPT, UR38, UR29, UPT ;  /* 0x0000001d2600728c */ /* 0x000fe2000bf05270 */
[----:B------:R2:W-:Y:S01]  /*41b0*/  UTMALDG.2D [UR4], [UR30], desc[UR40] ;  /* 0x000028041e0075b4 */ /* 0x0005e20008009000 */
[----:B------:R2:W-:Y:S07]  /*41c0*/  UTMALDG.2D [UR16], [UR30], desc[UR40] ;  /* 0x000028101e0075b4 */ /* 0x0005ee0008009000 */
[----:B--2---:R-:W-:Y:S05]  /*41d0*/  BRA.U UP0, `(.L_x_35) ;  /* 0xfffffffd00407547 */ /* 0x004fea000b83ffff */
.L_x_29:
[----:B------:R-:W-:Y:S01]  /*41e0*/  ULEA UR4, UR23, UR20, 0x3 ;  /* 0x0000001417047291 */ /* 0x000fe2000f8e18ff */
[----:B------:R-:W-:Y:S01]  /*41f0*/  SHF.L.U32 R0, R19, 0x1f, RZ ;  /* 0x0000001f13007819 */ /* 0x000fe200000006ff */
[----:B------:R-:W-:Y:S01]  /*4200*/  @!P4 SYNCS.ARRIVE.TRANS64.A1T0 RZ, [UR20+0x68], RZ ;  /* 0x000068ffffffc9a7 */ /* 0x000fe20008100014 */
[----:B------:R-:W-:-:S06]  /*4210*/  UISETP.GT.AND UP0, UPT, UR35, UR29, UPT ;  /* 0x0000001d2300728c */ /* 0x000fcc000bf04270 */
[----:B---34-:R2:W3:Y:S03]  /*4220*/  SYNCS.PHASECHK.TRANS64.TRYWAIT P0, [UR4+0x10], R0 ;  /* 0x00001000ff0075a7 */ /* 0x0184e60008001104 */
[----:B------:R-:W-:Y:S05]  /*4230*/  BRA.U !UP0, `(.L_x_36) ;  /* 0x0000000108c47547 */ /* 0x000fea000b800000 */
[----:B------:R-:W-:-:S03]  /*4240*/  UIADD3 UR29, UPT, UPT, -UR29, UR34, UR35 ;  /* 0x000000221d1d7290 */ /* 0x000fc6000fffe123 */
[----:B------:R-:W-:-:S09]  /*4250*/  UMOV UR35, UR23 ;  /* 0x0000001700237c82 */ /* 0x000fd20008000000 */
.L_x_42:
[----:B----4-:R-:W-:Y:S01]  /*4260*/  ULEA UR17, UR35, UR20, 0x3 ;  /* 0x0000001423117291 */ /* 0x010fe2000f8e18ff */
[----:B---3--:R-:W-:Y:S01]  /*4270*/  @!P2 MOV R2, 0x10000 ;  /* 0x000100000002a802 */ /* 0x008fe20000000f00 */
[----:B-1-3--:R-:W-:Y:S10]  /*4280*/  @P0 BRA `(.L_x_37) ;  /* 0x00000000000c0947 */ /* 0x00aff40003800000 */
[----:B------:R-:W-:-:S04]  /*4290*/  SHF.L.U32 R3, R19, 0x1f, RZ ;  /* 0x0000001f13037819 */ /* 0x000fc800000006ff */
[----:B------:R-:W3:Y:S02]  /*42a0*/  SYNCS.PHASECHK.TRANS64.TRYWAIT P0, [UR17+0x10], R3 ;  /* 0x00001003ff0075a7 */ /* 0x000ee40008001111 */
[----:B---3--:R-:W-:Y:S05]  /*42b0*/  @!P0 BRA `(.L_x_38) ;  /* 0x000000cc00a48947 */ /* 0x008fea0003800000 */
.L_x_37:
[----:B------:R3:W-:Y:S01]  /*42c0*/  @!P2 SYNCS.ARRIVE.TRANS64 RZ, [UR17], R2 ;  /* 0x00000002ffffa9a7 */ /* 0x0007e20008000011 */
[----:B------:R-:W-:-:S04]  /*42d0*/  ULOP3.LUT UR4, UR21, 0x2, URZ, 0xfc, !UPT ;  /* 0x0000000215047892 */ /* 0x000fc8000f8efcff */
[----:B------:R-:W-:-:S09]  /*42e0*/  UISETP.NE.AND UP0, UPT, UR4, 0x2, UPT ;  /* 0x000000020400788c */ /* 0x000fd2000bf05270 */
[----:B------:R-:W-:Y:S05]  /*42f0*/  BRA.U UP0, `(.L_x_39) ;  /* 0x0000000100047547 */ /* 0x000fea000b800000 */
[----:B-1----:R-:W-:Y:S05]  /*4300*/  BPT.TRAP 0x1 ;  /* 0x000000040000795c */ /* 0x002fea0000300000 */
.L_x_39:
[----:B------:R-:W-:Y:S04]  /*4310*/  BSSY.RECONVERGENT B0, `(.L_x_40) ;  /* 0x0000003000007945 */ /* 0x000fe80003800200 */
[----:B------:R-:W-:Y:S05]  /*4320*/  @P1 BRA `(.L_x_41) ;  /* 0x0000000000041947 */ /* 0x000fea0003800000 */
[----:B-1----:R-:W-:Y:S05]  /*4330*/  BPT.TRAP 0x1 ;  /* 0x000000040000795c */ /* 0x002fea0000300000 */
.L_x_41:
[----:B-1----:R-:W-:Y:S05]  /*4340*/  BSYNC.RECONVERGENT B0 ;  /* 0x0000000000007941 */ /* 0x002fea0003800200 */
.L_x_40:
[----:B------:R-:W-:Y:S02]  /*4350*/  UIADD3 UR23, UPT, UPT, UR35, 0x1, URZ ;  /* 0x0000000123177890 */ /* 0x000fe4000fffe0ff */
[----:B------:R-:W-:Y:S02]  /*4360*/  USHF.L.U32 UR18, UR34, 0x7, URZ ;  /* 0x0000000722127899 */ /* 0x000fe400080006ff */
[----:B------:R-:W-:Y:S02]  /*4370*/  UISETP.NE.AND UP0, UPT, UR23, 0x2, UPT ;  /* 0x000000021700788c */ /* 0x000fe4000bf05270 */
[----:B------:R-:W-:Y:S02]  /*4380*/  UIADD3 UR14, UPT, UPT, UR18, 0x40, URZ ;  /* 0x00000040120e7890 */ /* 0x000fe4000fffe0ff */
[----:B------:R-:W-:Y:S02]  /*4390*/  USEL UR5, URZ, 0x1, UP0 ;  /* 0x00000001ff057887 */ /* 0x000fe40008000000 */
[----:B------:R-:W-:Y:S01]  /*43a0*/  USEL UR23, UR23, URZ, UP0 ;  /* 0x000000ff17177287 */ /* 0x000fe20008000000 */
[----:B------:R-:W-:Y:S01]  /*43b0*/  UMOV UR38, 0x0 ;  /* 0x0000000000267882 */ /* 0x000fe20000000000 */
[----:B------:R-:W-:-:S02]  /*43c0*/  UMOV UR39, 0x10000000 ;  /* 0x1000000000277882 */ /* 0x000fc40000000000 */
[----:B------:R-:W-:Y:S01]  /*43d0*/  ULEA UR4, UR23, UR20, 0x3 ;  /* 0x0000001417047291 */ /* 0x000fe2000f8e18ff */
[----:B------:R-:W-:Y:S01]  /*43e0*/  LOP3.LUT R19, R19, UR5, RZ, 0x3c, !PT ;  /* 0x0000000513137c12 */ /* 0x000fe2000f8e3cff */
[----:B------:R-:W-:Y:S01]  /*43f0*/  UMOV UR19, UR15 ;  /* 0x0000000f00137c82 */ /* 0x000fe20008000000 */
[----:B------:R-:W-:Y:S01]  /*4400*/  UMOV UR13, UR17 ;  /* 0x00000011000d7c82 */ /* 0x000fe20008000000 */
[----:B------:R-:W-:Y:S01]  /*4410*/  UMOV UR9, UR17 ;  /* 0x0000001100097c82 */ /* 0x000fe20008000000 */
[----:B--2---:R-:W-:Y:S01]  /*4420*/  SHF.L.U32 R0, R19, 0x1f, RZ ;  /* 0x0000001f13007819 */ /* 0x004fe200000006ff */
[----:B------:R-:W-:Y:S01]  /*4430*/  UMOV UR11, UR7 ;  /* 0x00000007000b7c82 */ /* 0x000fe20008000000 */
[----:B------:R-:W-:Y:S01]  /*4440*/  UMOV UR10, UR18 ;  /* 0x00000012000a7c82 */ /* 0x000fe20008000000 */
[----:B------:R-:W-:Y:S01]  /*4450*/  UMOV UR5, UR17 ;  /* 0x0000001100057c82 */ /* 0x000fe20008000000 */
[----:B------:R4:W1:Y:S01]  /*4460*/  SYNCS.PHASECHK.TRANS64.TRYWAIT P0, [UR4+0x10], R0 ;  /* 0x00001000ff0075a7 */ /* 0x0008620008001104 */
[----:B------:R-:W-:Y:S01]  /*4470*/  ULEA UR4, UR35, UR20, 0xf ;  /* 0x0000001423047291 */ /* 0x000fe2000f8e78ff */
[----:B------:R-:W-:Y:S01]  /*4480*/  UMOV UR6, UR14 ;  /* 0x0000000e00067c82 */ /* 0x000fe20008000000 */
[----:B------:R-:W-:-:S02]  /*4490*/  UIADD3 UR34, UPT, UPT, UR34, 0x1, URZ ;  /* 0x0000000122227890 */ /* 0x000fc4000fffe0ff */
[----:B------:R-:W-:Y:S02]  /*44a0*/  UIADD3 UR16, UPT, UPT, UR4, 0x9400, URZ ;  /* 0x0000940004107890 */ /* 0x000fe4000fffe0ff */
[----:B------:R-:W-:Y:S02]  /*44b0*/  UIADD3 UR12, UPT, UPT, UR4, 0xd400, URZ ;  /* 0x0000d400040c7890 */ /* 0x000fe4000fffe0ff */
[----:B------:R-:W-:Y:S02]  /*44c0*/  UIADD3 UR8, UPT, UPT, UR4, 0x19400, URZ ;  /* 0x0001940004087890 */ /* 0x000fe4000fffe0ff */
[----:B------:R-:W-:Y:S02]  /*44d0*/  UIADD3 UR4, UPT, UPT, UR4, 0x1d400, URZ ;  /* 0x0001d40004047890 */ /* 0x000fe4000fffe0ff */
[----:B------:R-:W-:Y:S01]  /*44e0*/  UISETP.NE.AND UP0, UPT, UR34, UR29, UPT ;  /* 0x0000001d2200728c */ /* 0x000fe2000bf05270 */
[----:B------:R4:W-:Y:S01]  /*44f0*/  UTMALDG.2D [UR16], [UR32], desc[UR38] ;  /* 0x00002610200075b4 */ /* 0x0009e20008009000 */
[----:B------:R-:W-:Y:S01]  /*4500*/  UMOV UR35, UR23 ;  /* 0x0000001700237c82 */ /* 0x000fe20008000000 */
[----:B------:R4:W-:Y:S02]  /*4510*/  UTMALDG.2D [UR12], [UR32], desc[UR38] ;  /* 0x0000260c200075b4 */ /* 0x0009e40008009000 */
[----:B------:R4:W-:Y:S02]  /*4520*/  UTMALDG.2D [UR8], [UR30], desc[UR38] ;  /* 0x000026081e0075b4 */ /* 0x0009e40008009000 */
[----:B------:R4:W-:Y:S02]  /*4530*/  UTMALDG.2D [UR4], [UR30], desc[UR38] ;  /* 0x000026041e0075b4 */ /* 0x0009e40008009000 */
[----:B------:R-:W-:Y:S05]  /*4540*/  BRA.U UP0, `(.L_x_42) ;  /* 0xfffffffd00447547 */ /* 0x000fea000b83ffff */
.L_x_36:
[----:B------:R-:W-:Y:S01]  /*4550*/  UISETP.NE.AND UP0, UPT, UR37, 0x8, UPT ;  /* 0x000000082500788c */ /* 0x000fe2000bf05270 */
[----:B------:R-:W-:-:S08]  /*4560*/  NOP ;  /* 0x0000000000007918 */ /* 0x000fd00000000000 */
[----:B------:R-:W-:Y:S05]  /*4570*/  BRA.U UP0, `(.L_x_43) ;  /* 0x0000000100047547 */ /* 0x000fea000b800000 */
[----:B-1--4-:R-:W-:Y:S05]  /*4580*/  BPT.TRAP 0x1 ;  /* 0x000000040000795c */ /* 0x012fea0000300000 */
.L_x_43:
[----:B----4-:R-:W-:Y:S01]  /*4590*/  ULEA UR4, UR28, UR20, 0x3 ;  /* 0x000000141c047291 */ /* 0x010fe2000f8e18ff */
[----:B------:R-:W-:-:S08]  /*45a0*/  SHF.L.U32 R3, R16, 0x1f, RZ ;  /* 0x0000001f10037819 */ /* 0x000fd000000006ff */
[----:B-1-3--:R-:W1:Y:S02]  /*45b0*/  SYNCS.PHASECHK.TRANS64.TRYWAIT P0, [UR4+0x150], R3 ;  /* 0x00015003ff0075a7 */ /* 0x00ae640008001104 */
[----:B-1----:R-:W-:Y:S05]  /*45c0*/  @!P0 BRA `(.L_x_44) ;  /* 0x000000c800f88947 */ /* 0x002fea0003800000 */
.L_x_227:
[----:B------:R-:W-:-:S09]  /*45d0*/  UIMAD UR5, UR28, 0x14, UR36 ;  /* 0x000000141c0578a4 */ /* 0x000fd2000f8e0224 */
[----:B------:R-:W3:Y:S04]  /*45e0*/  LDS.U16 R18, [UR5+0x12] ;  /* 0x00001205ff127984 */ /* 0x000ee80008000400 */
[----:B------:R-:W4:Y:S04]  /*45f0*/  LDS R15, [UR5] ;  /* 0x00000005ff0f7984 */ /* 0x000f280008000800 */
[----:B------:R-:W3:Y:S04]  /*4600*/  LDS R14, [UR5+0x4] ;  /* 0x00000405ff0e7984 */ /* 0x000ee80008000800 */
[----:B------:R-:W3:Y:S04]  /*4610*/  LDS R17, [UR5+0x8] ;  /* 0x00000805ff117984 */ /* 0x000ee80008000800 */
[----:B-12---:R-:W1:Y:S01]  /*4620*/  LDS R0, [UR5+0xc] ;  /* 0x00000c05ff007984 */ /* 0x006e620008000800 */
[----:B------:R-:W-:Y:S01]  /*4630*/  @!PT LDS RZ, [RZ] ;  /* 0x00000000fffff984 */ /* 0x000fe20000000800 */
[----:B------:R-:W-:Y:S01]  /*4640*/  @!PT LDS RZ, [RZ] ;  /* 0x00000000fffff984 */ /* 0x000fe20000000800 */
[----:B------:R-:W-:Y:S01]  /*4650*/  @!PT LDS RZ, [RZ] ;  /* 0x00000000fffff984 */ /* 0x000fe20000000800 */
[----:B------:R-:W-:Y:S01]  /*4660*/  @!PT LDS RZ, [RZ] ;  /* 0x00000000fffff984 */ /* 0x000fe20000000800 */
[----:B------:R2:W-:Y:S06]  /*4670*/  MEMBAR.ALL.CTA ;  /* 0x0000000000007992 */ /* 0x0005ec0000008000 */
[----:B--2---:R-:W2:Y:S01]  /*4680*/  FENCE.VIEW.ASYNC.S ;  /* 0x00000000000073c6 */ /* 0x004ea20000000000 */
[----:B------:R-:W-:Y:S05]  /*4690*/  BRA.U UP0, `(.L_x_45) ;  /* 0x0000000100047547 */ /* 0x000fea000b800000 */
[----:B------:R-:W-:Y:S05]  /*46a0*/  BPT.TRAP 0x1 ;  /* 0x000000040000795c */ /* 0x000fea0000300000 */
.L_x_45:
[----:B------:R-:W-:Y:S01]  /*46b0*/  UIADD3 UR4, UPT, UPT, UR4, 0x190, URZ ;  /* 0x0000019004047890 */ /* 0x000fe2000fffe0ff */
[----:B-1----:R-:W-:Y:S01]  /*46c0*/  ISETP.NE.AND P0, PT, R0, RZ, PT ;  /* 0x000000ff0000720c */ /* 0x002fe20003f05270 */
[----:B------:R-:W-:Y:S01]  /*46d0*/  UIADD3 UR28, UPT, UPT, UR28, 0x1, URZ ;  /* 0x000000011c1c7890 */ /* 0x000fe2000fffe0ff */
[----:B------:R-:W-:Y:S01]  /*46e0*/  PLOP3.LUT P4, PT, PT, PT, PT, 0x80, 0x8 ;  /* 0x000000000008781c */ /* 0x000fe20003f8f070 */
[----:B------:R-:W-:Y:S02]  /*46f0*/  UPRMT UR4, UR22, 0x654, UR4 ;  /* 0x0000065416047896 */ /* 0x000fe40008000004 */
[----:B------:R-:W-:-:S04]  /*4700*/  UISETP.NE.AND UP0, UPT, UR28, 0x8, UPT ;  /* 0x000000081c00788c */ /* 0x000fc8000bf05270 */
[----:B------:R-:W-:-:S03]  /*4710*/  USEL UR28, UR28, URZ, UP0 ;  /* 0x000000ff1c1c7287 */ /* 0x000fc60008000000 */
[----:B--2---:R-:W-:Y:S01]  /*4720*/  SYNCS.ARRIVE.TRANS64.RED.A1T0 RZ, [UR4], RZ ;  /* 0x000000ffffff79a7 */ /* 0x004fe20008100404 */
[----:B------:R-:W-:-:S06]  /*4730*/  USEL UR4, URZ, 0x1, UP0 ;  /* 0x00000001ff047887 */ /* 0x000fcc0008000000 */
[----:B------:R-:W-:Y:S01]  /*4740*/  LOP3.LUT R16, R16, UR4, RZ, 0x3c, !PT ;  /* 0x0000000410107c12 */ /* 0x000fe2000f8e3cff */
[----:B------:R-:W-:Y:S06]  /*4750*/  @P0 BRA `(.L_x_46) ;  /* 0xffffffec00580947 */ /* 0x000fec000383ffff */
[----:B------:R-:W-:Y:S01]  /*4760*/  UIADD3 UR20, UPT, UPT, UR20, 0x10, URZ ;  /* 0x0000001014147890 */ /* 0x000fe2000fffe0ff */
[----:B------:R-:W-:-:S03]  /*4770*/  SHF.L.U32 R3, R19, 0x1f, RZ ;  /* 0x0000001f13037819 */ /* 0x000fc600000006ff */
[----:B------:R-:W-:-:S09]  /*4780*/  ULEA UR4, UR23, UR20, 0x3 ;  /* 0x0000001417047291 */ /* 0x000fd2000f8e18ff */
[----:B------:R-:W1:Y:S02]  /*4790*/  SYNCS.PHASECHK.TRANS64.TRYWAIT P0, [UR4], R3 ;  /* 0x00000003ff0075a7 */ /* 0x000e640008001104 */
[----:B-1----:R-:W-:Y:S05]  /*47a0*/  @!P0 BRA `(.L_x_47) ;  /* 0x000000c800988947 */ /* 0x002fea0003800000 */
.L_x_229:
[----:B------:R-:W-:-:S04]  /*47b0*/  UIADD3 UR5, UPT, UPT, UR23, 0x1, URZ ;  /* 0x0000000117057890 */ /* 0x000fc8000fffe0ff */
[----:B------:R-:W-:-:S04]  /*47c0*/  UISETP.NE.AND UP0, UPT, UR5, 0x2, UPT ;  /* 0x000000020500788c */ /* 0x000fc8000bf05270 */
[----:B------:R-:W-:Y:S02]  /*47d0*/  USEL UR4, URZ, 0x1, UP0 ;  /* 0x00000001ff047887 */ /* 0x000fe40008000000 */
[----:B------:R-:W-:-:S04]  /*47e0*/  USEL UR5, UR5, URZ, UP0 ;  /* 0x000000ff05057287 */ /* 0x000fc80008000000 */
[----:B------:R-:W-:Y:S01]  /*47f0*/  LOP3.LUT R19, R19, UR4, RZ, 0x3c, !PT ;  /* 0x0000000413137c12 */ /* 0x000fe2000f8e3cff */
[----:B------:R-:W-:-:S12]  /*4800*/  ULEA UR5, UR5, UR20, 0x3 ;  /* 0x0000001405057291 */ /* 0x000fd8000f8e18ff */
.L_x_48:
[----:B-1----:R-:W-:Y:S02]  /*4810*/  SHF.L.U32 R3, R19, 0x1f, RZ ;  /* 0x0000001f13037819 */ /* 0x002fe400000006ff */
[----:B------:R-:W-:-:S04]  /*4820*/  MOV R0, UR5 ;  /* 0x0000000500007c02 */ /* 0x000fc80008000f00 */
[----:B------:R1:W2:Y:S03]  /*4830*/  SYNCS.PHASECHK.TRANS64.TRYWAIT P0, [R0+URZ], R3 ;  /* 0x00000003000075a7 */ /* 0x0002a600080011ff */
[----:B--2---:R-:W-:Y:S05]  /*4840*/  @!P0 NANOSLEEP.SYNCS 0x989680 ;  /* 0x009896800000895d */ /* 0x004fea0003900000 */
[----:B------:R-:W2:Y:S02]  /*4850*/  @!P0 SYNCS.PHASECHK.TRANS64 P0, [R0+URZ], R3 ;  /* 0x00000003000085a7 */ /* 0x000ea400080010ff */
[----:B--2---:R-:W-:Y:S05]  /*4860*/  @P0 EXIT ;  /* 0x000000000000094d */ /* 0x004fea0003800000 */
[----:B------:R-:W-:Y:S05]  /*4870*/  BRA `(.L_x_48) ;  /* 0xfffffffc00e47947 */ /* 0x000fea000383ffff */
.L_x_22:
[----:B------:R-:W-:-:S04]  /*4880*/  UISETP.LT.U32.AND UP0, UPT, UR37, 0x9, UPT ;  /* 0x000000092500788c */ /* 0x000fc8000bf01070 */
[----:B------:R-:W-:-:S04]  /*4890*/  USEL UR4, UR37, 0x9, UP0 ;  /* 0x0000000925047887 */ /* 0x000fc80008000000 */
[----:B------:R-:W-:-:S12]  /*48a0*/  USHF.L.U32 UR4, UR4, 0x2, URZ ;  /* 0x0000000204047899 */ /* 0x000fd800080006ff */
[----:B------:R-:W4:Y:S02]  /*48b0*/  LDCU UR6, c[0x2][UR4] ;  /* 0x00800000040677ac */ /* 0x000f240008000800 */
[----:B----4-:R-:W-:-:S10]  /*48c0*/  USHF.R.S32.HI UR7, URZ, 0x1f, UR6 ;  /* 0x0000001fff077899 */ /* 0x010fd40008011406 */
.L_x_272:
[----:B---3--:R-:W-:Y:S05]  /*48d0*/  BRXU UR6 -0x48e0                                                                                                                                                                                                                                                                                                                                                                                                                                                                                                                                                                                                                                                                                                                                                                                                                                                                                                                                                                                                                                                                                                                                                                                                                                                                             (*"BRANCH_TARGETS .L_x_273,.L_x_274,.L_x_281"*) ;  /* 0xffffffb406c87958 */ /* 0x008fea000b83ffff */
.L_x_274:
[----:B------:R-:W-:-:S09]  /*48e0*/  UISETP.NE.AND UP0, UPT, UR37, 0x1, UPT ;  /* 0x000000012500788c */ /* 0x000fd2000bf05270 */
[----:B------:R-:W-:Y:S05]  /*48f0*/  BRA.U UP0, `(.L_x_49) ;  /* 0x0000003900187547 */ /* 0x000fea000b800000 */
[----:B------:R-:W-:-:S08]  /*4900*/  NOP ;  /* 0x0000000000007918 */ /* 0x000fd00000000000 */
[----:B-12--5:R-:W1:-:S00]  /*4910*/  USETMAXREG.DEALLOC.CTAPOOL 0x88 ;  /* 0x00000088000079c8 */ /* 0x026e4000080e0500 */
[----:B------:R-:W2:Y:S01]  /*4920*/  LDCU.64 UR14, c[0x0][0xba0] ;  /* 0x00017400ff0e77ac */ /* 0x000ea20008000a00 */
[----:B-1----:R-:W-:Y:S01]  /*4930*/  HFMA2 R0, -RZ, RZ, 0, 5.9604644775390625e-08 ;  /* 0x00000001ff007431 */ /* 0x002fe200000001ff */
[----:B------:R-:W-:Y:S01]  /*4940*/  PRMT R15, RZ, 0x7610, R15 ;  /* 0x00007610ff0f7816 */ /* 0x000fe2000000000f */
[----:B------:R-:W1:Y:S01]  /*4950*/  LDCU.64 UR12, c[0x0][0xbb8] ;  /* 0x00017700ff0c77ac */ /* 0x000e620008000a00 */
[----:B------:R-:W3:Y:S01]  /*4960*/  LDCU UR4, c[0x0][0xbdc] ;  /* 0x00017b80ff0477ac */ /* 0x000ee20008000800 */
[----:B------:R-:W4:Y:S01]  /*4970*/  LDCU UR21, c[0x0][0xb80] ;  /* 0x00017000ff1577ac */ /* 0x000f220008000800 */
[----:B------:R-:W-:Y:S01]  /*4980*/  UMOV UR5, 0xffffffff ;  /* 0xffffffff00057882 */ /* 0x000fe20000000000 */
[----:B------:R-:W-:Y:S01]  /*4990*/  UMOV UR22, URZ ;  /* 0x000000ff00167c82 */ /* 0x000fe20008000000 */
[----:B--2---:R-:W-:-:S04]  /*49a0*/  UIADD3 UR20, UP0, UPT, UR14, -0x1, URZ ;  /* 0xffffffff0e147890 */ /* 0x004fc8000ff1e0ff */
[----:B------:R-:W-:Y:S02]  /*49b0*/  UIADD3.X UR15, UPT, UPT, UR15, -0x1, URZ, UP0, !UPT ;  /* 0xffffffff0f0f7890 */ /* 0x000fe400087fe4ff */
[----:B-1----:R-:W-:Y:S02]  /*49c0*/  UIADD3 UR14, UP0, UPT, UR12, -0x1, URZ ;  /* 0xffffffff0c0e7890 */ /* 0x002fe4000ff1e0ff */
[----:B---3--:R-:W-:Y:S02]  /*49d0*/  USHF.L.U32 UR4, UR5, UR4, URZ ;  /* 0x0000000405047299 */ /* 0x008fe400080006ff */
[----:B------:R-:W-:Y:S02]  /*49e0*/  UIADD3.X UR13, UPT, UPT, UR13, -0x1, URZ, UP0, !UPT ;  /* 0xffffffff0d0d7890 */ /* 0x000fe400087fe4ff */
[----:B----4-:R-:W-:Y:S02]  /*49f0*/  UIADD3 UR21, UPT, UPT, UR21, -0x1, URZ ;  /* 0xffffffff15157890 */ /* 0x010fe4000fffe0ff */
[----:B------:R-:W-:-:S12]  /*4a00*/  ULOP3.LUT UR12, URZ, UR4, URZ, 0x33, !UPT ;  /* 0x00000004ff0c7292 */ /* 0x000fd8000f8e33ff */
.L_x_66:
[----:B------:R-:W1:Y:S01]  /*4a10*/  LDC.64 R2, c[0x0][0xbd0] ;  /* 0x0002f400ff027b82 */ /* 0x000e620000000a00 */
[----:B------:R-:W-:Y:S01]  /*4a20*/  UIADD3 UR18, UP0, UPT, UR18, UR32, URZ ;  /* 0x0000002012127290 */ /* 0x000fe2000ff1e0ff */
[----:B------:R-:W-:Y:S01]  /*4a30*/  ISETP.NE.AND P1, PT, RZ, UR16, PT ;  /* 0x00000010ff007c0c */ /* 0x000fe2000bf25270 */
[----:B------:R-:W-:Y:S01]  /*4a40*/  IMAD.MOV.U32 R21, RZ, RZ, -0x1 ;  /* 0xffffffffff157424 */ /* 0x000fe200078e00ff */
[----:B------:R-:W-:Y:S01]  /*4a50*/  PLOP3.LUT P2, PT, PT, PT, PT, 0x80, 0x8 ;  /* 0x000000000008781c */ /* 0x000fe20003f4f070 */
[----:B------:R-:W-:Y:S01]  /*4a60*/  UIADD3.X UR17, UPT, UPT, UR17, UR19, URZ, UP0, !UPT ;  /* 0x0000001311117290 */ /* 0x000fe200087fe4ff */
[----:B------:R-:W-:Y:S02]  /*4a70*/  IMAD.MOV.U32 R14, RZ, RZ, -0x1 ;  /* 0xffffffffff0e7424 */ /* 0x000fe400078e00ff */
[----:B------:R-:W-:Y:S02]  /*4a80*/  P2R R16, PR, RZ, 0x4 ;  /* 0x00000004ff107803 */ /* 0x000fe40000000000 */
[----:B-1----:R-:W-:Y:S01]  /*4a90*/  ISETP.LE.U32.AND P0, PT, R2, UR18, PT ;  /* 0x0000001202007c0c */ /* 0x002fe2000bf03070 */
[----:B------:R-:W-:-:S05]  /*4aa0*/  IMAD.U32 R2, RZ, RZ, UR17 ;  /* 0x00000011ff027e24 */ /* 0x000fca000f8e00ff */
[----:B------:R-:W-:Y:S01]  /*4ab0*/  ISETP.GE.U32.AND.EX P0, PT, R2, R3, PT, P0 ;  /* 0x000000030200720c */ /* 0x000fe20003f06100 */
[----:B------:R-:W-:Y:S02]  /*4ac0*/  IMAD.MOV.U32 R3, RZ, RZ, RZ ;  /* 0x000000ffff037224 */ /* 0x000fe400078e00ff */
[----:B------:R-:W-:-:S10]  /*4ad0*/  IMAD.MOV.U32 R2, RZ, RZ, -0x1 ;  /* 0xffffffffff027424 */ /* 0x000fd400078e00ff */
[----:B-----5:R-:W-:Y:S05]  /*4ae0*/  @P0 BRA P1, `(.L_x_50) ;  /* 0x0000001400f80947 */ /* 0x020fea0000800000 */
[----:B------:R-:W-:Y:S01]  /*4af0*/  IADD3 R20, P1, PT, R18, R10, RZ ;  /* 0x0000000a12147210 */ /* 0x000fe20007f3e0ff */
[----:B------:R-:W-:-:S03]  /*4b00*/  IMAD.U32 R14, RZ, RZ, UR17 ;  /* 0x00000011ff0e7e24 */ /* 0x000fc6000f8e00ff */
[----:B------:R-:W-:Y:S01]  /*4b10*/  ISETP.LE.U32.AND P0, PT, R20, UR18, PT ;  /* 0x0000001214007c0c */ /* 0x000fe2000bf03070 */
[----:B------:R-:W-:-:S05]  /*4b20*/  IMAD.X R21, R19, 0x1, R9, P1 ;  /* 0x0000000113157824 */ /* 0x000fca00008e0609 */
[----:B------:R-:W-:-:S13]  /*4b30*/  ISETP.GE.U32.AND.EX P0, PT, R14, R21, PT, P0 ;  /* 0x000000150e00720c */ /* 0x000fda0003f06100 */
[----:B------:R-:W-:Y:S05]  /*4b40*/  @!P0 BRA `(.L_x_51) ;  /* 0x0000001000e48947 */ /* 0x000fea0003800000 */
[----:B------:R-:W1:Y:S01]  /*4b50*/  LDCU UR23, c[0x0][0xbe8] ;  /* 0x00017d00ff1777ac */ /* 0x000e620008000800 */
[----:B------:R-:W-:Y:S01]  /*4b60*/  IMAD.IADD R11, R8, 0x1, R11 ;  /* 0x00000001080b7824 */ /* 0x000fe200078e020b */
[----:B------:R-:W-:Y:S01]  /*4b70*/  MOV R18, R6 ;  /* 0x0000000600127202 */ /* 0x000fe20000000f00 */
[----:B------:R-:W-:Y:S02]  /*4b80*/  IMAD.MOV.U32 R20, RZ, RZ, R7 ;  /* 0x000000ffff147224 */ /* 0x000fe400078e0007 */
[----:B------:R-:W-:-:S05]  /*4b90*/  VIADD R14, R11, 0x20 ;  /* 0x000000200b0e7836 */ /* 0x000fca0000000000 */
[----:B-1----:R-:W-:-:S13]  /*4ba0*/  ISETP.GE.AND P0, PT, R14, UR23, PT ;  /* 0x000000170e007c0c */ /* 0x002fda000bf06270 */
[----:B------:R-:W1:Y:S01]  /*4bb0*/  @!P0 LDC.64 R22, c[0x0][0xbf0] ;  /* 0x0002fc00ff168b82 */ /* 0x000e620000000a00 */
[----:B------:R-:W-:Y:S01]  /*4bc0*/  BSSY.RECONVERGENT B0, `(.L_x_52) ;  /* 0x0000062000007945 */ /* 0x000fe20003800200 */
[----:B------:R-:W-:Y:S01]  /*4bd0*/  HFMA2 R14, -RZ, RZ, 0, 0 ;  /* 0x00000000ff0e7431 */ /* 0x000fe200000001ff */
[----:B------:R-:W-:Y:S01]  /*4be0*/  MOV R19, 0x7fffffff ;  /* 0x7fffffff00137802 */ /* 0x000fe20000000f00 */
[----:B-1----:R-:W-:-:S05]  /*4bf0*/  @!P0 IMAD.WIDE R22, R11, 0xc, R22 ;  /* 0x0000000c0b168825 */ /* 0x002fca00078e0216 */
[----:B------:R1:W5:Y:S04]  /*4c00*/  @!P0 LDG.E R6, desc[UR50][R22.64+0x180] ;  /* 0x0001803216068981 */ /* 0x000368000c1e1900 */
[----:B------:R1:W5:Y:S01]  /*4c10*/  @!P0 LDG.E R7, desc[UR50][R22.64+0x184] ;  /* 0x0001843216078981 */ /* 0x000362000c1e1900 */
[----:B------:R-:W-:-:S13]  /*4c20*/  ISETP.GE.AND P0, PT, R11, UR23, PT ;  /* 0x000000170b007c0c */ /* 0x000fda000bf06270 */
[----:B------:R-:W-:Y:S05]  /*4c30*/  @P0 BRA `(.L_x_53) ;  /* 0x0000000400680947 */ /* 0x000fea0003800000 */
[----:B------:R-:W-:Y:S01]  /*4c40*/  IABS R14, R5 ;  /* 0x00000005000e7213 */ /* 0x000fe20000000000 */
[----:B------:R-:W2:Y:S01]  /*4c50*/  LDCU.64 UR8, c[0x0][0xbb0] ;  /* 0x00017600ff0877ac */ /* 0x000ea20008000a00 */
[----:B------:R-:W-:Y:S02]  /*4c60*/  IABS R13, R4 ;  /* 0x00000004000d7213 */ /* 0x000fe40000000000 */
[----:B------:R-:W3:Y:S01]  /*4c70*/  I2F.RP R26, R14 ;  /* 0x0000000e001a7306 */ /* 0x000ee20000209400 */
[----:B------:R-:W4:Y:S01]  /*4c80*/  LDCU.128 UR4, c[0x0][0xbc0] ;  /* 0x00017800ff0477ac */ /* 0x000f220008000c00 */
[----:B------:R-:W-:Y:S02]  /*4c90*/  IADD3 R19, P0, PT, R18, UR20, RZ ;  /* 0x0000001412137c10 */ /* 0x000fe4000ff1e0ff */
[----:B-1----:R-:W-:Y:S01]  /*4ca0*/  IADD3 R23, P2, PT, R20, UR14, RZ ;  /* 0x0000000e14177c10 */ /* 0x002fe2000ff5e0ff */
[----:B------:R-:W1:Y:S01]  /*4cb0*/  LDCU.64 UR10, c[0x0][0xba8] ;  /* 0x00017500ff0a77ac */ /* 0x000e620008000a00 */
[----:B------:R-:W-:-:S02]  /*4cc0*/  LEA.HI.X.SX32 R18, R18, UR15, 0x1, P0 ;  /* 0x0000000f12127c11 */ /* 0x000fc400080f0eff */
[----:B------:R-:W1:Y:S01]  /*4cd0*/  I2F.RP R12, R13 ;  /* 0x0000000d000c7306 */ /* 0x000e620000209400 */
[----:B------:R-:W-:Y:S02]  /*4ce0*/  LEA.HI.X.SX32 R22, R20, UR13, 0x1, P2 ;  /* 0x0000000d14167c11 */ /* 0x000fe400090f0eff */
[----:B--2---:R-:W-:-:S05]  /*4cf0*/  IADD3 R21, P0, PT, R19, UR9, RZ ;  /* 0x0000000913157c10 */ /* 0x004fca000ff1e0ff */
[----:B---3--:R-:W2:Y:S01]  /*4d00*/  MUFU.RCP R26, R26 ;  /* 0x0000001a001a7308 */ /* 0x008ea20000001000 */
[----:B----4-:R-:W-:Y:S01]  /*4d10*/  IADD3 R25, P1, PT, R23, UR7, RZ ;  /* 0x0000000717197c10 */ /* 0x010fe2000ff3e0ff */
[----:B------:R-:W-:Y:S02]  /*4d20*/  IMAD.X R20, RZ, RZ, R18, P0 ;  /* 0x000000ffff147224 */ /* 0x000fe400000e0612 */
[----:B-1----:R-:W-:-:S04]  /*4d30*/  IMAD.WIDE.U32 R36, R21, UR10, RZ ;  /* 0x0000000a15247c25 */ /* 0x002fc8000f8e00ff */
[----:B------:R-:W1:Y:S01]  /*4d40*/  MUFU.RCP R12, R12 ;  /* 0x0000000c000c7308 */ /* 0x000e620000001000 */
[----:B------:R-:W-:Y:S02]  /*4d50*/  IMAD.X R24, RZ, RZ, R22, P1 ;  /* 0x000000ffff187224 */ /* 0x000fe400008e0616 */
[----:B------:R-:W-:-:S04]  /*4d60*/  IMAD.WIDE.U32 R30, R20, UR10, RZ ;  /* 0x0000000a141e7c25 */ /* 0x000fc8000f8e00ff */
[----:B--2---:R-:W-:Y:S02]  /*4d70*/  VIADD R26, R26, 0xffffffe ;  /* 0x0ffffffe1a1a7836 */ /* 0x004fe40000000000 */
[----:B------:R-:W-:Y:S02]  /*4d80*/  IMAD.WIDE.U32 R28, R24, UR4, RZ ;  /* 0x00000004181c7c25 */ /* 0x000fe4000f8e00ff */
[----:B------:R-:W2:Y:S02]  /*4d90*/  F2I.FTZ.U32.TRUNC.NTZ R27, R26 ;  /* 0x0000001a001b7305 */ /* 0x000ea4000021f000 */
[----:B------:R-:W-:-:S04]  /*4da0*/  IMAD.WIDE.U32 R30, P1, R21, UR11, R30 ;  /* 0x0000000b151e7c25 */ /* 0x000fc8000f82001e */
[----:B-1----:R-:W-:Y:S02]  /*4db0*/  VIADD R12, R12, 0xffffffe ;  /* 0x0ffffffe0c0c7836 */ /* 0x002fe40000000000 */
[----:B------:R-:W-:-:S04]  /*4dc0*/  IMAD.WIDE.U32 R28, P0, R25, UR5, R28 ;  /* 0x00000005191c7c25 */ /* 0x000fc8000f80001c */
[----:B------:R-:W-:Y:S02]  /*4dd0*/  IMAD.WIDE.U32 R38, R25, UR4, RZ ;  /* 0x0000000419267c25 */ /* 0x000fe4000f8e00ff */
[----:B------:R-:W1:Y:S02]  /*4de0*/  F2I.FTZ.U32.TRUNC.NTZ R25, R12 ;  /* 0x0000000c00197305 */ /* 0x000e64000021f000 */
[----:B------:R-:W-:Y:S01]  /*4df0*/  IMAD.X R35, RZ, RZ, RZ, P1 ;  /* 0x000000ffff237224 */ /* 0x000fe200008e06ff */
[----:B------:R-:W-:Y:S01]  /*4e00*/  IADD3 RZ, P1, PT, R37, R30, RZ ;  /* 0x0000001e25ff7210 */ /* 0x000fe20007f3e0ff */
[----:B------:R-:W-:Y:S01]  /*4e10*/  IMAD.MOV.U32 R34, RZ, RZ, R31 ;  /* 0x000000ffff227224 */ /* 0x000fe200078e001f */
[----:B------:R-:W-:Y:S01]  /*4e20*/  IADD3 RZ, P2, PT, R39, R28, RZ ;  /* 0x0000001c27ff7210 */ /* 0x000fe20007f5e0ff */
[----:B------:R-:W-:Y:S01]  /*4e30*/  IMAD.X R33, RZ, RZ, RZ, P0 ;  /* 0x000000ffff217224 */ /* 0x000fe200000e06ff */
[----:B------:R-:W-:Y:S01]  /*4e40*/  ISETP.NE.U32.AND P0, PT, RZ, UR10, PT ;  /* 0x0000000aff007c0c */ /* 0x000fe2000bf05070 */
[----:B------:R-:W-:-:S02]  /*4e50*/  IMAD.MOV.U32 R32, RZ, RZ, R29 ;  /* 0x000000ffff207224 */ /* 0x000fc400078e001d */
[----:B------:R-:W-:Y:S01]  /*4e60*/  IMAD.WIDE.U32.X R34, R20, UR11, R34, P1 ;  /* 0x0000000b14227c25 */ /* 0x000fe200088e0422 */
[----:B------:R-:W-:Y:S02]  /*4e70*/  ISETP.NE.U32.AND P1, PT, RZ, UR4, PT ;  /* 0x00000004ff007c0c */ /* 0x000fe4000bf25070 */
[----:B------:R-:W-:Y:S01]  /*4e80*/  ISETP.NE.AND.EX P0, PT, RZ, UR11, PT, P0 ;  /* 0x0000000bff007c0c */ /* 0x000fe2000bf05300 */
[----:B--2---:R-:W-:Y:S01]  /*4e90*/  IMAD.MOV R21, RZ, RZ, -R27 ;  /* 0x000000ffff157224 */ /* 0x004fe200078e0a1b */
[----:B------:R-:W-:Y:S01]  /*4ea0*/  ISETP.NE.AND.EX P1, PT, RZ, UR5, PT, P1 ;  /* 0x00000005ff007c0c */ /* 0x000fe2000bf25310 */
[----:B------:R-:W-:Y:S01]  /*4eb0*/  IMAD.WIDE.U32.X R32, R24, UR5, R32, P2 ;  /* 0x0000000518207c25 */ /* 0x000fe200090e0420 */
[----:B------:R-:W-:Y:S02]  /*4ec0*/  SEL R19, R19, R34, !P0 ;  /* 0x0000002213137207 */ /* 0x000fe40004000000 */
[----:B------:R-:W-:Y:S01]  /*4ed0*/  SEL R18, R18, R35, !P0 ;  /* 0x0000002312127207 */ /* 0x000fe20004000000 */
[----:B------:R-:W-:Y:S01]  /*4ee0*/  IMAD R21, R21, R14, RZ ;  /* 0x0000000e15157224 */ /* 0x000fe200078e02ff */
[----:B------:R-:W-:Y:S01]  /*4ef0*/  SEL R23, R23, R32, !P1 ;  /* 0x0000002017177207 */ /* 0x000fe20004800000 */
[----:B------:R-:W-:Y:S01]  /*4f00*/  IMAD.MOV.U32 R26, RZ, RZ, RZ ;  /* 0x000000ffff1a7224 */ /* 0x000fe200078e00ff */
[----:B------:R-:W-:Y:S01]  /*4f10*/  SEL R22, R22, R33, !P1 ;  /* 0x0000002116167207 */ /* 0x000fe20004800000 */
[----:B-1----:R-:W-:-:S02]  /*4f20*/  IMAD.MOV R12, RZ, RZ, -R25 ;  /* 0x000000ffff0c7224 */ /* 0x002fc400078e0a19 */
[----:B------:R-:W-:Y:S01]  /*4f30*/  IMAD.HI.U32 R21, R27, R21, R26 ;  /* 0x000000151b157227 */ /* 0x000fe200078e001a */
[----:B------:R-:W-:Y:S02]  /*4f40*/  SHF.R.U64 R26, R19, UR8, R18 ;  /* 0x00000008131a7c19 */ /* 0x000fe40008001212 */
[----:B------:R-:W-:Y:S01]  /*4f50*/  SHF.R.U64 R23, R23, UR6, R22 ;  /* 0x0000000617177c19 */ /* 0x000fe20008001216 */
[----:B------:R-:W-:Y:S01]  /*4f60*/  IMAD.MOV.U32 R18, RZ, RZ, R12 ;  /* 0x000000ffff127224 */ /* 0x000fe200078e000c */
[----:B------:R-:W-:Y:S01]  /*4f70*/  IADD3 R26, PT, PT, R5, -0x1, R26 ;  /* 0xffffffff051a7810 */ /* 0x000fe20007ffe01a */
[----:B------:R-:W-:Y:S01]  /*4f80*/  IMAD.MOV.U32 R24, RZ, RZ, RZ ;  /* 0x000000ffff187224 */ /* 0x000fe200078e00ff */
[----:B------:R-:W-:Y:S01]  /*4f90*/  IADD3 R22, PT, PT, R4, -0x1, R23 ;  /* 0xffffffff04167810 */ /* 0x000fe20007ffe017 */
[----:B------:R-:W-:Y:S01]  /*4fa0*/  IMAD R23, R18, R13, RZ ;  /* 0x0000000d12177224 */ /* 0x000fe200078e02ff */
[----:B------:R-:W-:Y:S02]  /*4fb0*/  IABS R19, R5 ;  /* 0x0000000500137213 */ /* 0x000fe40000000000 */
[----:B------:R-:W-:Y:S01]  /*4fc0*/  IABS R20, R26 ;  /* 0x0000001a00147213 */ /* 0x000fe20000000000 */
[----:B------:R-:W-:Y:S01]  /*4fd0*/  IMAD.HI.U32 R23, R25, R23, R24 ;  /* 0x0000001719177227 */ /* 0x000fe200078e0018 */
[----:B------:R-:W-:-:S02]  /*4fe0*/  IABS R12, R4 ;  /* 0x00000004000c7213 */ /* 0x000fc40000000000 */
[----:B------:R-:W-:Y:S01]  /*4ff0*/  IABS R18, R22 ;  /* 0x0000001600127213 */ /* 0x000fe20000000000 */
[----:B------:R-:W-:Y:S01]  /*5000*/  IMAD.MOV R19, RZ, RZ, -R19 ;  /* 0x000000ffff137224 */ /* 0x000fe200078e0a13 */
[----:B------:R-:W-:Y:S01]  /*5010*/  ISETP.GE.AND P4, PT, R26, RZ, PT ;  /* 0x000000ff1a00720c */ /* 0x000fe20003f86270 */
[----:B------:R-:W-:Y:S01]  /*5020*/  IMAD.HI.U32 R21, R21, R20, RZ ;  /* 0x0000001415157227 */ /* 0x000fe200078e00ff */
[----:B------:R-:W-:-:S03]  /*5030*/  ISETP.GE.AND P2, PT, R22, RZ, PT ;  /* 0x000000ff1600720c */ /* 0x000fc60003f46270 */
[----:B------:R-:W-:Y:S02]  /*5040*/  IMAD.MOV R12, RZ, RZ, -R12 ;  /* 0x000000ffff0c7224 */ /* 0x000fe400078e0a0c */
[----:B------:R-:W-:-:S04]  /*5050*/  IMAD.HI.U32 R23, R23, R18, RZ ;  /* 0x0000001217177227 */ /* 0x000fc800078e00ff */
[----:B------:R-:W-:Y:S02]  /*5060*/  IMAD R19, R21, R19, R20 ;  /* 0x0000001315137224 */ /* 0x000fe400078e0214 */
[----:B------:R-:W-:Y:S02]  /*5070*/  IMAD R18, R23, R12, R18 ;  /* 0x0000000c17127224 */ /* 0x000fe400078e0212 */
[----:B------:R-:W1:Y:S01]  /*5080*/  LDC R12, c[0x0][0xbe0] ;  /* 0x0002f800ff0c7b82 */ /* 0x000e620000000800 */
[----:B------:R-:W-:Y:S02]  /*5090*/  ISETP.GT.U32.AND P1, PT, R14, R19, PT ;  /* 0x000000130e00720c */ /* 0x000fe40003f24070 */
[----:B------:R-:W-:-:S11]  /*50a0*/  ISETP.GT.U32.AND P0, PT, R13, R18, PT ;  /* 0x000000120d00720c */ /* 0x000fd60003f04070 */
[----:B------:R-:W-:Y:S01]  /*50b0*/  @!P1 IMAD.IADD R19, R19, 0x1, -R14 ;  /* 0x0000000113139824 */ /* 0x000fe200078e0a0e */
[----:B------:R-:W-:Y:S01]  /*50c0*/  ISETP.NE.AND P1, PT, RZ, UR29, PT ;  /* 0x0000001dff007c0c */ /* 0x000fe2000bf25270 */
[----:B------:R-:W-:-:S03]  /*50d0*/  @!P0 IMAD.IADD R18, R18, 0x1, -R13 ;  /* 0x0000000112128824 */ /* 0x000fc600078e0a0d */
[----:B------:R-:W-:Y:S02]  /*50e0*/  ISETP.GT.U32.AND P0, PT, R14, R19, PT ;  /* 0x000000130e00720c */ /* 0x000fe40003f04070 */
[----:B------:R-:W-:-:S11]  /*50f0*/  ISETP.GT.U32.AND P3, PT, R13, R18, PT ;  /* 0x000000120d00720c */ /* 0x000fd60003f64070 */
[----:B------:R-:W-:Y:S01]  /*5100*/  @!P0 IMAD.IADD R19, R19, 0x1, -R14 ;  /* 0x0000000113138824 */ /* 0x000fe200078e0a0e */
[----:B------:R-:W-:Y:S01]  /*5110*/  ISETP.NE.AND P0, PT, RZ, UR28, PT ;  /* 0x0000001cff007c0c */ /* 0x000fe2000bf05270 */
[----:B------:R-:W-:Y:S02]  /*5120*/  @!P3 IMAD.IADD R18, R18, 0x1, -R13 ;  /* 0x000000011212b824 */ /* 0x000fe400078e0a0d */
[----:B------:R-:W-:Y:S01]  /*5130*/  @!P4 IMAD.MOV R19, RZ, RZ, -R19 ;  /* 0x000000ffff13c224 */ /* 0x000fe200078e0a13 */
[----:B------:R-:W-:Y:S01]  /*5140*/  @!P1 LOP3.LUT R19, RZ, UR29, RZ, 0x33, !PT ;  /* 0x0000001dff139c12 */ /* 0x000fe2000f8e33ff */
[----:B------:R-:W-:-:S04]  /*5150*/  @!P2 IMAD.MOV R18, RZ, RZ, -R18 ;  /* 0x000000ffff12a224 */ /* 0x000fc800078e0a12 */
[----:B------:R-:W-:-:S04]  /*5160*/  IMAD.IADD R26, R26, 0x1, -R19 ;  /* 0x000000011a1a7824 */ /* 0x000fc800078e0a13 */
[----:B------:R-:W-:Y:S02]  /*5170*/  @!P0 LOP3.LUT R18, RZ, UR28, RZ, 0x33, !PT ;  /* 0x0000001cff128c12 */ /* 0x000fe4000f8e33ff */
[----:B-1----:R-:W-:-:S03]  /*5180*/  ISETP.NE.AND P0, PT, R12, 0x1, PT ;  /* 0x000000010c00780c */ /* 0x002fc60003f05270 */
[----:B------:R-:W-:-:S04]  /*5190*/  IMAD.IADD R13, R22, 0x1, -R18 ;  /* 0x00000001160d7824 */ /* 0x000fc800078e0a12 */
[----:B------:R-:W-:Y:S01]  /*51a0*/  IMAD R19, R26, R13, RZ ;  /* 0x0000000d1a137224 */ /* 0x000fe200078e02ff */
[----:B------:R-:W-:-:S04]  /*51b0*/  SEL R12, R13, R26, !P0 ;  /* 0x0000001a0d0c7207 */ /* 0x000fc80004000000 */
[----:B------:R-:W-:Y:S02]  /*51c0*/  SHF.R.S32.HI R14, RZ, 0x1f, R19 ;  /* 0x0000001fff0e7819 */ /* 0x000fe40000011413 */
[----:B------:R-:W-:Y:S02]  /*51d0*/  SHF.R.S32.HI R13, RZ, 0x1f, R12 ;  /* 0x0000001fff0d7819 */ /* 0x000fe4000001140c */
.L_x_53:
[----:B------:R-:W-:Y:S05]  /*51e0*/  BSYNC.RECONVERGENT B0 ;  /* 0x0000000000007941 */ /* 0x000fea0003800200 */
.L_x_52:
        /* <DEDUP_REMOVED lines=10> */
[----:B------:R-:W-:Y:S02]  /*5290*/  IMAD.X R18, R21, 0x1, R14, P0 ;  /* 0x0000000115127824 */ /* 0x000fe400000e060e */
[----:B------:R-:W2:Y:S04]  /*52a0*/  SHFL.UP PT, R21, R20, 0x2, RZ ;  /* 0x0440000014157989 */ /* 0x000ea800000e00ff */
[----:B-1----:R-:W1:Y:S01]  /*52b0*/  SHFL.UP PT, R22, R18, 0x2, RZ ;  /* 0x0440000012167989 */ /* 0x002e6200000e00ff */
[----:B--2---:R-:W-:-:S04]  /*52c0*/  SEL R21, R21, RZ, P4 ;  /* 0x000000ff15157207 */ /* 0x004fc80002000000 */
[----:B------:R-:W-:Y:S02]  /*52d0*/  IADD3 R21, P0, PT, R21, R20, RZ ;  /* 0x0000001415157210 */ /* 0x000fe40007f1e0ff */
[----:B-1----:R-:W-:-:S03]  /*52e0*/  SEL R23, R22, RZ, P4 ;  /* 0x000000ff16177207 */ /* 0x002fc60002000000 */
[----:B------:R-:W1:Y:S02]  /*52f0*/  SHFL.UP PT, R24, R21, 0x4, RZ ;  /* 0x0480000015187989 */ /* 0x000e6400000e00ff */
[----:B------:R-:W-:-:S05]  /*5300*/  IMAD.X R22, R23, 0x1, R18, P0 ;  /* 0x0000000117167824 */ /* 0x000fca00000e0612 */
[----:B------:R-:W2:Y:S01]  /*5310*/  SHFL.UP PT, R23, R22, 0x4, RZ ;  /* 0x0480000016177989 */ /* 0x000ea200000e00ff */
[----:B-1----:R-:W-:-:S04]  /*5320*/  SEL R24, R24, RZ, P1 ;  /* 0x000000ff18187207 */ /* 0x002fc80000800000 */
[----:B------:R-:W-:Y:S02]  /*5330*/  IADD3 R24, P0, PT, R24, R21, RZ ;  /* 0x0000001518187210 */ /* 0x000fe40007f1e0ff */
[----:B--2---:R-:W-:-:S05]  /*5340*/  SEL R23, R23, RZ, P1 ;  /* 0x000000ff17177207 */ /* 0x004fca0000800000 */
[----:B------:R-:W-:Y:S02]  /*5350*/  IMAD.X R18, R23, 0x1, R22, P0 ;  /* 0x0000000117127824 */ /* 0x000fe400000e0616 */
[----:B------:R-:W1:Y:S04]  /*5360*/  SHFL.UP PT, R23, R24, 0x8, RZ ;  /* 0x0500000018177989 */ /* 0x000e6800000e00ff */
[----:B------:R-:W2:Y:S01]  /*5370*/  SHFL.UP PT, R20, R18, 0x8, RZ ;  /* 0x0500000012147989 */ /* 0x000ea200000e00ff */
[----:B-1----:R-:W-:-:S04]  /*5380*/  SEL R23, R23, RZ, P2 ;  /* 0x000000ff17177207 */ /* 0x002fc80001000000 */
[----:B------:R-:W-:Y:S02]  /*5390*/  IADD3 R25, P0, PT, R23, R24, RZ ;  /* 0x0000001817197210 */ /* 0x000fe40007f1e0ff */
[----:B--2---:R-:W-:-:S03]  /*53a0*/  SEL R21, R20, RZ, P2 ;  /* 0x000000ff14157207 */ /* 0x004fc60001000000 */
[----:B------:R-:W1:Y:S02]  /*53b0*/  SHFL.UP PT, R22, R25, 0x10, RZ ;  /* 0x0600000019167989 */ /* 0x000e6400000e00ff */
[----:B------:R-:W-:-:S05]  /*53c0*/  IMAD.X R26, R21, 0x1, R18, P0 ;  /* 0x00000001151a7824 */ /* 0x000fca00000e0612 */
[----:B------:R-:W2:Y:S01]  /*53d0*/  SHFL.UP PT, R20, R26, 0x10, RZ ;  /* 0x060000001a147989 */ /* 0x000ea200000e00ff */
[----:B-1----:R-:W-:-:S04]  /*53e0*/  SEL R22, R22, RZ, P3 ;  /* 0x000000ff16167207 */ /* 0x002fc80001800000 */
[----:B------:R-:W-:Y:S02]  /*53f0*/  IADD3 R21, P0, PT, R22, R25, RZ ;  /* 0x0000001916157210 */ /* 0x000fe40007f1e0ff */
[----:B--2---:R-:W-:-:S05]  /*5400*/  SEL R23, R20, RZ, P3 ;  /* 0x000000ff14177207 */ /* 0x004fca0001800000 */
[----:B------:R-:W-:Y:S01]  /*5410*/  IMAD.X R18, R23, 0x1, R26, P0 ;  /* 0x0000000117127824 */ /* 0x000fe200000e061a */
[----:B------:R-:W-:Y:S01]  /*5420*/  IADD3 R22, P0, PT, R21, R10, RZ ;  /* 0x0000000a15167210 */ /* 0x000fe20007f1e0ff */
[----:B------:R-:W-:-:S04]  /*5430*/  IMAD.U32 R23, RZ, RZ, UR17 ;  /* 0x00000011ff177e24 */ /* 0x000fc8000f8e00ff */
[----:B------:R-:W-:Y:S01]  /*5440*/  IMAD.X R20, R18, 0x1, R9, P0 ;  /* 0x0000000112147824 */ /* 0x000fe200000e0609 */
[----:B------:R-:W-:-:S04]  /*5450*/  ISETP.LE.U32.AND P0, PT, R22, UR18, PT ;  /* 0x0000001216007c0c */ /* 0x000fc8000bf03070 */
[----:B------:R-:W-:-:S13]  /*5460*/  ISETP.GE.U32.AND.EX P0, PT, R23, R20, PT, P0 ;  /* 0x000000141700720c */ /* 0x000fda0003f06100 */
[----:B------:R-:W-:-:S04]  /*5470*/  VOTE.ANY R23, PT, !P0 ;  /* 0x0000000000177806 */ /* 0x000fc800040e0100 */
[----:B------:R-:W-:-:S13]  /*5480*/  ISETP.NE.AND P0, PT, R23, RZ, PT ;  /* 0x000000ff1700720c */ /* 0x000fda0003f05270 */
[----:B------:R-:W-:Y:S05]  /*5490*/  @P0 BRA `(.L_x_54) ;  /* 0x0000000800440947 */ /* 0x000fea0003800000 */
[----:B------:R-:W1:Y:S01]  /*54a0*/  LDC R9, c[0x0][0xbe0] ;  /* 0x0002f800ff097b82 */ /* 0x000e620000000800 */
[----:B------:R-:W2:Y:S01]  /*54b0*/  LDCU UR23, c[0x0][0xbe8] ;  /* 0x00017d00ff1777ac */ /* 0x000ea20008000800 */
[----:B------:R-:W3:Y:S01]  /*54c0*/  LDCU.64 UR10, c[0x0][0xba8] ;  /* 0x00017500ff0a77ac */ /* 0x000ee20008000a00 */
[----:B------:R-:W4:Y:S01]  /*54d0*/  LDCU.64 UR8, c[0x0][0xbb0] ;  /* 0x00017600ff0877ac */ /* 0x000f220008000a00 */
[----:B------:R-:W1:Y:S02]  /*54e0*/  LDCU.128 UR4, c[0x0][0xbc0] ;  /* 0x00017800ff0477ac */ /* 0x000e640008000c00 */
[----:B-1234-:R-:W-:-:S13]  /*54f0*/  ISETP.NE.AND P6, PT, R9, 0x1, PT ;  /* 0x000000010900780c */ /* 0x01efda0003fc5270 */
.L_x_57:
        /* <DEDUP_REMOVED lines=10> */
[----:B-1----:R-:W-:-:S05]  /*55a0*/  @!P0 IMAD.WIDE R24, R11, 0xc, R24 ;  /* 0x0000000c0b188825 */ /* 0x002fca00078e0218 */
[----:B------:R2:W5:Y:S04]  /*55b0*/  @!P0 LDG.E R6, desc[UR50][R24.64+0x180] ;  /* 0x0001803218068981 */ /* 0x000568000c1e1900 */
[----:B------:R2:W5:Y:S01]  /*55c0*/  @!P0 LDG.E R7, desc[UR50][R24.64+0x184] ;  /* 0x0001843218078981 */ /* 0x000562000c1e1900 */
[----:B------:R-:W-:Y:S02]  /*55d0*/  ISETP.GE.AND P0, PT, R11, UR23, PT ;  /* 0x000000170b007c0c */ /* 0x000fe4000bf06270 */
[----:B------:R-:W-:-:S11]  /*55e0*/  MOV R19, 0x7fffffff ;  /* 0x7fffffff00137802 */ /* 0x000fd60000000f00 */
[----:B---34-:R-:W-:Y:S05]  /*55f0*/  @P0 BRA `(.L_x_56) ;  /* 0x0000000400500947 */ /* 0x018fea0003800000 */
[----:B------:R-:W-:-:S04]  /*5600*/  IADD3 R13, P0, PT, R21, UR20, RZ ;  /* 0x00000014150d7c10 */ /* 0x000fc8000ff1e0ff */
[----:B------:R-:W-:Y:S02]  /*5610*/  LEA.HI.X.SX32 R12, R21, UR15, 0x1, P0 ;  /* 0x0000000f150c7c11 */ /* 0x000fe400080f0eff */
[----:B--2---:R-:W-:-:S04]  /*5620*/  IADD3 R20, P0, PT, R18, UR14, RZ ;  /* 0x0000000e12147c10 */ /* 0x004fc8000ff1e0ff */
[----:B------:R-:W-:Y:S02]  /*5630*/  LEA.HI.X.SX32 R19, R18, UR13, 0x1, P0 ;  /* 0x0000000d12137c11 */ /* 0x000fe400080f0eff */
[----:B------:R-:W-:-:S05]  /*5640*/  IADD3 R18, P0, PT, R13, UR9, RZ ;  /* 0x000000090d127c10 */ /* 0x000fca000ff1e0ff */
[----:B------:R-:W-:Y:S01]  /*5650*/  IMAD.X R14, RZ, RZ, R12, P0 ;  /* 0x000000ffff0e7224 */ /* 0x000fe200000e060c */
[----:B------:R-:W-:Y:S01]  /*5660*/  IADD3 R22, P0, PT, R20, UR7, RZ ;  /* 0x0000000714167c10 */ /* 0x000fe2000ff1e0ff */
        /* <DEDUP_REMOVED lines=28> */
[----:B------:R-:W-:-:S04]  /*5830*/  SHF.R.U64 R13, R20, UR6, R13 ;  /* 0x00000006140d7c19 */ /* 0x000fc8000800120d */
[----:B------:R-:W-:-:S04]  /*5840*/  IADD3 R20, PT, PT, R4, -0x1, R13 ;  /* 0xffffffff04147810 */ /* 0x000fc80007ffe00d */
[----:B------:R-:W-:Y:S01]  /*5850*/  IABS R13, R20 ;  /* 0x00000014000d7213 */ /* 0x000fe20000000000 */
[----:B-1----:R-:W1:Y:S02]  /*5860*/  MUFU.RCP R22, R18 ;  /* 0x0000001200167308 */ /* 0x002e640000001000 */
[----:B-1----:R-:W-:Y:S01]  /*5870*/  VIADD R22, R22, 0xffffffe ;  /* 0x0ffffffe16167836 */ /* 0x002fe20000000000 */
[----:B------:R-:W-:-:S05]  /*5880*/  IABS R18, R4 ;  /* 0x0000000400127213 */ /* 0x000fca0000000000 */
[----:B------:R-:W1:Y:S02]  /*5890*/  F2I.FTZ.U32.TRUNC.NTZ R23, R22 ;  /* 0x0000001600177305 */ /* 0x000e64000021f000 */
[----:B-1----:R-:W-:Y:S02]  /*58a0*/  IMAD.MOV R12, RZ, RZ, -R23 ;  /* 0x000000ffff0c7224 */ /* 0x002fe400078e0a17 */
[----:B------:R-:W-:Y:S02]  /*58b0*/  IMAD.MOV.U32 R22, RZ, RZ, RZ ;  /* 0x000000ffff167224 */ /* 0x000fe400078e00ff */
[----:B------:R-:W-:Y:S01]  /*58c0*/  IMAD R25, R12, R19, RZ ;  /* 0x000000130c197224 */ /* 0x000fe200078e02ff */
[----:B------:R-:W-:-:S03]  /*58d0*/  IABS R12, R5 ;  /* 0x00000005000c7213 */ /* 0x000fc60000000000 */
[----:B------:R-:W-:Y:S02]  /*58e0*/  IMAD.HI.U32 R25, R23, R25, R22 ;  /* 0x0000001917197227 */ /* 0x000fe400078e0016 */
[----:B------:R-:W1:Y:S02]  /*58f0*/  I2F.RP R23, R18 ;  /* 0x0000001200177306 */ /* 0x000e640000209400 */
[----:B------:R-:W-:Y:S02]  /*5900*/  IMAD.MOV R12, RZ, RZ, -R12 ;  /* 0x000000ffff0c7224 */ /* 0x000fe400078e0a0c */
        /* <DEDUP_REMOVED lines=29> */
[----:B------:R-:W-:-:S05]  /*5ae0*/  @!P0 LOP3.LUT R13, RZ, UR28, RZ, 0x33, !PT ;  /* 0x0000001cff0d8c12 */ /* 0x000fca000f8e33ff */
[----:B------:R-:W-:-:S05]  /*5af0*/  IMAD.IADD R20, R20, 0x1, -R13 ;  /* 0x0000000114147824 */ /* 0x000fca00078e0a0d */
[CC--:B------:R-:W-:Y:S01]  /*5b00*/  SEL R12, R20.reuse, R19.reuse, !P6 ;  /* 0x00000013140c7207 */ /* 0x0c0fe20007000000 */
[----:B------:R-:W-:-:S03]  /*5b10*/  IMAD R19, R20, R19, RZ ;  /* 0x0000001314137224 */ /* 0x000fc600078e02ff */
[----:B------:R-:W-:Y:S02]  /*5b20*/  SHF.R.S32.HI R13, RZ, 0x1f, R12 ;  /* 0x0000001fff0d7819 */ /* 0x000fe4000001140c */
[----:B------:R-:W-:Y:S02]  /*5b30*/  SHF.R.S32.HI R14, RZ, 0x1f, R19 ;  /* 0x0000001fff0e7819 */ /* 0x000fe40000011413 */
.L_x_56:
[----:B------:R-:W-:Y:S05]  /*5b40*/  BSYNC.RECONVERGENT B0 ;  /* 0x0000000000007941 */ /* 0x000fea0003800200 */
.L_x_55:
[----:B--2---:R-:W1:Y:S04]  /*5b50*/  SHFL.UP PT, R20, R19, 0x1, RZ ;  /* 0x0420000013147989 */ /* 0x004e6800000e00ff */
        /* <DEDUP_REMOVED lines=37> */
.L_x_54:
[----:B------:R-:W1:Y:S08]  /*5db0*/  BREV R25, R23 ;  /* 0x0000001700197301 */ /* 0x000e700000000000 */
[----:B-1----:R-:W1:Y:S02]  /*5dc0*/  FLO.U32.SH R25, R25 ;  /* 0x0000001900197300 */ /* 0x002e6400000e0400 */
[----:B-1----:R-:W1:Y:S02]  /*5dd0*/  SHFL.IDX PT, R11, R11, R25, 0x1f ;  /* 0x00001f190b0b7589 */ /* 0x002e6400000e0000 */
[----:B-1----:R-:W-:-:S05]  /*5de0*/  IMAD.IADD R20, R8, 0x1, R11 ;  /* 0x0000000108147824 */ /* 0x002fca00078e020b */
[----:B------:R-:W-:-:S13]  /*5df0*/  ISETP.GE.AND P0, PT, R20, UR23, PT ;  /* 0x0000001714007c0c */ /* 0x000fda000bf06270 */
[----:B------:R-:W1:Y:S01]  /*5e00*/  @!P0 LDC.64 R26, c[0x0][0xbf0] ;  /* 0x0002fc00ff1a8b82 */ /* 0x000e620000000a00 */
[----:B------:R-:W-:Y:S04]  /*5e10*/  SHFL.IDX PT, R13, R13, R25, 0x1f ;  /* 0x00001f190d0d7589 */ /* 0x000fe800000e0000 */
[----:B------:R-:W-:Y:S01]  /*5e20*/  SHFL.IDX PT, R12, R12, R25, 0x1f ;  /* 0x00001f190c0c7589 */ /* 0x000fe200000e0000 */
[----:B-1----:R-:W-:-:S05]  /*5e30*/  @!P0 IMAD.WIDE R26, R20, 0xc, R26 ;  /* 0x0000000c141a8825 */ /* 0x002fca00078e021a */
[----:B-----5:R1:W5:Y:S04]  /*5e40*/  @!P0 LDG.E R6, desc[UR50][R26.64] ;  /* 0x000000321a068981 */ /* 0x020368000c1e1900 */
[----:B------:R1:W5:Y:S01]  /*5e50*/  @!P0 LDG.E R7, desc[UR50][R26.64+0x4] ;  /* 0x000004321a078981 */ /* 0x000362000c1e1900 */
[----:B------:R-:W-:-:S03]  /*5e60*/  IADD3 R10, P1, P0, R10, R21, -R19 ;  /* 0x000000150a0a7210 */ /* 0x000fc6000783e813 */
[----:B------:R-:W-:Y:S01]  /*5e70*/  SHFL.IDX PT, R21, R19, R25, 0x1f ;  /* 0x00001f1913157589 */ /* 0x000fe200000e0000 */
[----:B------:R-:W-:-:S03]  /*5e80*/  IADD3.X R18, PT, PT, R9, R18, ~R14, P1, P0 ;  /* 0x0000001209127210 */ /* 0x000fc60000fe0c0e */
[----:B------:R-:W2:Y:S04]  /*5e90*/  SHFL.IDX PT, R14, R14, R25, 0x1f ;  /* 0x00001f190e0e7589 */ /* 0x000ea800000e0000 */
[----:B------:R-:W3:Y:S04]  /*5ea0*/  SHFL.IDX PT, R10, R10, R25, 0x1f ;  /* 0x00001f190a0a7589 */ /* 0x000ee800000e0000 */
[----:B------:R4:W1:Y:S01]  /*5eb0*/  SHFL.IDX PT, R9, R18, R25, 0x1f ;  /* 0x00001f1912097589 */ /* 0x00086200000e0000 */
[----:B--2---:R-:W-:Y:S01]  /*5ec0*/  IMAD.MOV.U32 R19, RZ, RZ, R14 ;  /* 0x000000ffff137224 */ /* 0x004fe200078e000e */
[----:B-1-34-:R-:W-:-:S07]  /*5ed0*/  MOV R18, R21 ;  /* 0x0000001500127202 */ /* 0x01afce0000000f00 */
.L_x_51:
[----:B------:R-:W1:Y:S01]  /*5ee0*/  LDCU UR4, c[0x0][0xbe8] ;  /* 0x00017d00ff0477ac */ /* 0x000e620008000800 */
[----:B------:R-:W-:Y:S01]  /*5ef0*/  IMAD.MOV.U32 R21, RZ, RZ, -0x1 ;  /* 0xffffffffff157424 */ /* 0x000fe200078e00ff */
[----:B------:R-:W-:Y:S02]  /*5f00*/  MOV R14, 0xffffffff ;  /* 0xffffffff000e7802 */ /* 0x000fe40000000f00 */
[----:B-1----:R-:W-:-:S13]  /*5f10*/  ISETP.GE.AND P0, PT, R11, UR4, PT ;  /* 0x000000040b007c0c */ /* 0x002fda000bf06270 */
[----:B------:R-:W-:Y:S05]  /*5f20*/  @P0 BRA `(.L_x_50) ;  /* 0x0000000000e80947 */ /* 0x000fea0003800000 */
[----:B------:R-:W1:Y:S01]  /*5f30*/  LDC R14, c[0x0][0xb98] ;  /* 0x0002e600ff0e7b82 */ /* 0x000e620000000800 */
[----:B------:R-:W-:-:S04]  /*5f40*/  IADD3 R20, P0, PT, -R10, UR18, RZ ;  /* 0x000000120a147c10 */ /* 0x000fc8000ff1e1ff */
[----:B------:R-:W-:-:S03]  /*5f50*/  IADD3.X R27, PT, PT, ~R9, UR17, RZ, P0, !PT ;  /* 0x00000011091b7c10 */ /* 0x000fc600087fe5ff */
[----:B------:R-:W2:Y:S08]  /*5f60*/  LDC R25, c[0x0][0xb88] ;  /* 0x0002e200ff197b82 */ /* 0x000eb00000000800 */
[----:B------:R-:W3:Y:S01]  /*5f70*/  LDC R23, c[0x0][0xbdc] ;  /* 0x0002f700ff177b82 */ /* 0x000ee20000000800 */
[-CC-:B-1----:R-:W-:Y:S02]  /*5f80*/  SHF.R.U32.HI R16, RZ, R14.reuse, R27.reuse ;  /* 0x0000000eff107219 */ /* 0x182fe4000001161b */
[----:B------:R-:W-:-:S02]  /*5f90*/  SHF.R.U64 R14, R20, R14, R27 ;  /* 0x0000000e140e7219 */ /* 0x000fc4000000121b */
[-CC-:B--2---:R-:W-:Y:S02]  /*5fa0*/  SHF.R.U32.HI R22, RZ, R25.reuse, R16.reuse ;  /* 0x00000019ff167219 */ /* 0x184fe40000011610 */
[-CC-:B------:R-:W-:Y:S02]  /*5fb0*/  SHF.R.U32.HI R3, RZ, R25.reuse, R13.reuse ;  /* 0x00000019ff037219 */ /* 0x180fe4000001160d */
[-C--:B------:R-:W-:Y:S02]  /*5fc0*/  SHF.R.U64 R16, R14, R25.reuse, R16 ;  /* 0x000000190e107219 */ /* 0x080fe40000001210 */
[----:B------:R-:W-:Y:S02]  /*5fd0*/  SHF.R.U64 R20, R12, R25, R13 ;  /* 0x000000190c147219 */ /* 0x000fe4000000120d */
[-CC-:B---3--:R-:W-:Y:S02]  /*5fe0*/  SHF.R.U32.HI R21, RZ, R23.reuse, R22.reuse ;  /* 0x00000017ff157219 */ /* 0x188fe40000011616 */
[----:B------:R-:W-:-:S02]  /*5ff0*/  SHF.R.U64 R22, R16, R23, R22 ;  /* 0x0000001710167219 */ /* 0x000fc40000001216 */
[----:B------:R-:W-:-:S04]  /*6000*/  LOP3.LUT R2, R21, R3, RZ, 0xfc, !PT ;  /* 0x0000000315027212 */ /* 0x000fc800078efcff */
[----:B------:R-:W-:-:S13]  /*6010*/  ISETP.NE.U32.AND P0, PT, R2, RZ, PT ;  /* 0x000000ff0200720c */ /* 0x000fda0003f05070 */
        /* <DEDUP_REMOVED lines=22> */
.L_x_58:
[----:B------:R-:W-:Y:S02]  /*6180*/  MOV R2, 0x61a0 ;  /* 0x000061a000027802 */ /* 0x000fe40000000f00 */
[----:B-----5:R-:W-:Y:S05]  /*6190*/  CALL.REL.NOINC `(.L_x_60) ;  /* 0x000000bc00dc7944 */ /* 0x020fea0003c00000 */
[----:B------:R-:W-:-:S05]  /*61a0*/  IADD3 R23, PT, PT, -R21, RZ, RZ ;  /* 0x000000ff15177210 */ /* 0x000fca0007ffe1ff */
[----:B------:R-:W-:-:S07]  /*61b0*/  IMAD R23, R20, R23, R22 ;  /* 0x0000001714177224 */ /* 0x000fce00078e0216 */
.L_x_59:
[----:B------:R-:W1:Y:S01]  /*61c0*/  LDC R20, c[0x0][0xbdc] ;  /* 0x0002f700ff147b82 */ /* 0x000e620000000800 */
[----:B------:R-:W-:Y:S02]  /*61d0*/  LOP3.LUT R14, R14, UR21, RZ, 0xc0, !PT ;  /* 0x000000150e0e7c12 */ /* 0x000fe4000f8ec0ff */
[----:B------:R-:W-:-:S05]  /*61e0*/  PLOP3.LUT P1, PT, PT, PT, PT, 0x8, 0x80 ;  /* 0x000000000080781c */ /* 0x000fca0003f2e170 */
[----:B------:R-:W2:Y:S08]  /*61f0*/  LDC R2, c[0x0][0xb80] ;  /* 0x0002e000ff027b82 */ /* 0x000eb00000000800 */
[----:B------:R-:W3:Y:S08]  /*6200*/  LDC R3, c[0x0][0xb90] ;  /* 0x0002e400ff037b82 */ /* 0x000ef00000000800 */
[----:B------:R-:W4:Y:S01]  /*6210*/  LDC R22, c[0x0][0xbe0] ;  /* 0x0002f800ff167b82 */ /* 0x000f220000000800 */
[----:B-1----:R-:W-:-:S02]  /*6220*/  SHF.L.U32 R20, R21, R20, RZ ;  /* 0x0000001415147219 */ /* 0x002fc400000006ff */
[----:B------:R-:W-:Y:S02]  /*6230*/  LOP3.LUT R21, R16, UR12, RZ, 0xc0, !PT ;  /* 0x0000000c10157c12 */ /* 0x000fe4000f8ec0ff */
[----:B------:R-:W-:-:S03]  /*6240*/  P2R R16, PR, RZ, 0x2 ;  /* 0x00000002ff107803 */ /* 0x000fc60000000000 */
[----:B------:R-:W-:Y:S02]  /*6250*/  IMAD.IADD R20, R21, 0x1, R20 ;  /* 0x0000000115147824 */ /* 0x000fe400078e0214 */
[----:B--2---:R-:W-:Y:S02]  /*6260*/  IMAD R14, R23, R2, R14 ;  /* 0x00000002170e7224 */ /* 0x004fe400078e020e */
[----:B---3--:R-:W-:Y:S01]  /*6270*/  IMAD R3, R20, R3, UR34 ;  /* 0x0000002214037e24 */ /* 0x008fe2000f8e0203 */
[----:B----4-:R-:W-:-:S04]  /*6280*/  ISETP.NE.AND P0, PT, R22, 0x1, PT ;  /* 0x000000011600780c */ /* 0x010fc80003f05270 */
[----:B------:R-:W-:Y:S02]  /*6290*/  SEL R2, R3, R14, !P0 ;  /* 0x0000000e03027207 */ /* 0x000fe40004000000 */
[----:B------:R-:W-:Y:S01]  /*62a0*/  SEL R21, R14, R3, !P0 ;  /* 0x000000030e157207 */ /* 0x000fe20004000000 */
[----:B------:R-:W-:Y:S02]  /*62b0*/  IMAD.MOV.U32 R3, RZ, RZ, 0x1 ;  /* 0x00000001ff037424 */ /* 0x000fe400078e00ff */
[----:B------:R-:W-:Y:S02]  /*62c0*/  IMAD.MOV.U32 R14, RZ, RZ, R11 ;  /* 0x000000ffff0e7224 */ /* 0x000fe400078e000b */
.L_x_50:
[----:B------:R-:W-:-:S09]  /*62d0*/  UISETP.NE.AND UP0, UPT, UR37, 0x1, UPT ;  /* 0x000000012500788c */ /* 0x000fd2000bf05270 */
[----:B------:R-:W-:Y:S05]  /*62e0*/  BRA.U !UP0, `(.L_x_61) ;  /* 0x0000000108047547 */ /* 0x000fea000b800000 */
[----:B------:R-:W-:Y:S05]  /*62f0*/  BPT.TRAP 0x1 ;  /* 0x000000040000795c */ /* 0x000fea0000300000 */
.L_x_61:
[----:B------:R-:W1:Y:S01]  /*6300*/  S2UR UR4, SR_CgaCtaId ;  /* 0x00000000000479c3 */ /* 0x000e620000008800 */
[----:B------:R-:W-:Y:S01]  /*6310*/  UMOV UR5, 0x400 ;  /* 0x0000040000057882 */ /* 0x000fe20000000000 */
[----:B------:R-:W-:Y:S01]  /*6320*/  SHF.L.U32 R20, R0, 0x1f, RZ ;  /* 0x0000001f00147819 */ /* 0x000fe200000006ff */
[----:B------:R-:W-:Y:S01]  /*6330*/  VIADD R22, R15, 0x1 ;  /* 0x000000010f167836 */ /* 0x000fe20000000000 */
[----:B------:R-:W-:Y:S01]  /*6340*/  ISETP.NE.AND P1, PT, R17, R14, PT ;  /* 0x0000000e1100720c */ /* 0x000fe20003f25270 */
[----:B-1----:R-:W-:-:S04]  /*6350*/  ULEA UR4, UR4, UR5, 0x18 ;  /* 0x0000000504047291 */ /* 0x002fc8000f8ec0ff */
[----:B------:R-:W-:-:S09]  /*6360*/  ULEA UR4, UR22, UR4, 0x3 ;  /* 0x0000000416047291 */ /* 0x000fd2000f8e18ff */
[----:B------:R-:W1:Y:S02]  /*6370*/  SYNCS.PHASECHK.TRANS64.TRYWAIT P0, [UR4+0xb0], R20 ;  /* 0x0000b014ff0075a7 */ /* 0x000e640008001104 */
[----:B-1----:R-:W-:Y:S05]  /*6380*/  @!P0 BRA `(.L_x_62) ;  /* 0x000000ac00b88947 */ /* 0x002fea0003800000 */
.L_x_231:
[----:B------:R-:W-:Y:S01]  /*6390*/  ELECT P0, URZ, PT ;  /* 0x0000000000ff782f */ /* 0x000fe20003800000 */
[----:B------:R-:W-:Y:S01]  /*63a0*/  @!P1 IMAD.MOV R22, RZ, RZ, R15 ;  /* 0x000000ffff169224 */ /* 0x000fe200078e020f */
[----:B------:R-:W-:Y:S01]  /*63b0*/  BSSY.RECONVERGENT B0, `(.L_x_63) ;  /* 0x0000017000007945 */ /* 0x000fe20003800200 */
[----:B------:R-:W-:-:S03]  /*63c0*/  ISETP.NE.AND P2, PT, R16, RZ, PT ;  /* 0x000000ff1000720c */ /* 0x000fc60003f45270 */
[----:B------:R-:W-:-:S07]  /*63d0*/  PRMT R15, R22, 0x7610, R15 ;  /* 0x00007610160f7816 */ /* 0x000fce000000000f */
[----:B------:R-:W-:Y:S05]  /*63e0*/  @!P0 BRA `(.L_x_64) ;  /* 0x00000000004c8947 */ /* 0x000fea0003800000 */
[----:B------:R-:W-:Y:S01]  /*63f0*/  PLOP3.LUT P0, PT, P1, P2, PT, 0x20, 0x2 ;  /* 0x000000000002781c */ /* 0x000fe20000f04470 */
[----:B------:R-:W-:Y:S01]  /*6400*/  UIMAD UR5, UR22, 0x14, UR36 ;  /* 0x00000014160578a4 */ /* 0x000fe2000f8e0224 */
[----:B------:R-:W-:Y:S02]  /*6410*/  SEL R16, R15, RZ, !P2 ;  /* 0x000000ff0f107207 */ /* 0x000fe40005000000 */
[----:B-1----:R-:W-:-:S04]  /*6420*/  SEL R17, RZ, 0x1, !P0 ;  /* 0x00000001ff117807 */ /* 0x002fc80004000000 */
[----:B------:R-:W-:Y:S02]  /*6430*/  PRMT R16, R17, 0x5410, R16 ;  /* 0x0000541011107816 */ /* 0x000fe40000000010 */
[----:B------:R1:W-:Y:S04]  /*6440*/  STS [UR5], R2 ;  /* 0x00000002ff007988 */ /* 0x0003e80008000805 */
[----:B------:R1:W-:Y:S04]  /*6450*/  STS [UR5+0x4], R21 ;  /* 0x00000415ff007988 */ /* 0x0003e80008000805 */
[----:B------:R1:W-:Y:S04]  /*6460*/  STS [UR5+0xc], R3 ;  /* 0x00000c03ff007988 */ /* 0x0003e80008000805 */
[----:B------:R1:W-:Y:S04]  /*6470*/  STS [UR5+0x10], R16 ;  /* 0x00001010ff007988 */ /* 0x0003e80008000805 */
[----:B------:R1:W-:Y:S01]  /*6480*/  STS [UR5+0x8], R14 ;  /* 0x0000080eff007988 */ /* 0x0003e20008000805 */
[----:B------:R-:W-:Y:S01]  /*6490*/  @!PT LDS RZ, [RZ] ;  /* 0x00000000fffff984 */ /* 0x000fe20000000800 */
[----:B------:R-:W-:Y:S01]  /*64a0*/  @!PT LDS RZ, [RZ] ;  /* 0x00000000fffff984 */ /* 0x000fe20000000800 */
[----:B------:R-:W-:Y:S01]  /*64b0*/  @!PT LDS RZ, [RZ] ;  /* 0x00000000fffff984 */ /* 0x000fe20000000800 */
[----:B------:R-:W-:Y:S01]  /*64c0*/  @!PT LDS RZ, [RZ] ;  /* 0x00000000fffff984 */ /* 0x000fe20000000800 */
[----:B------:R2:W-:Y:S06]  /*64d0*/  MEMBAR.ALL.CTA ;  /* 0x0000000000007992 */ /* 0x0005ec0000008000 */
[----:B--2---:R-:W2:Y:S01]  /*64e0*/  FENCE.VIEW.ASYNC.S ;  /* 0x00000000000073c6 */ /* 0x004ea20000000000 */
[----:B------:R-:W-:Y:S05]  /*64f0*/  BRA.U !UP0, `(.L_x_65) ;  /* 0x0000000108047547 */ /* 0x000fea000b800000 */
[----:B------:R-:W-:Y:S05]  /*6500*/  BPT.TRAP 0x1 ;  /* 0x000000040000795c */ /* 0x000fea0000300000 */
.L_x_65:
[----:B--2---:R-:W-:Y:S01]  /*6510*/  SYNCS.ARRIVE.TRANS64.A1T0 RZ, [UR4+0x70], RZ ;  /* 0x000070ffffff79a7 */ /* 0x004fe20008100004 */
.L_x_64:
[----:B------:R-:W-:Y:S05]  /*6520*/  BSYNC.RECONVERGENT B0 ;  /* 0x0000000000007941 */ /* 0x000fea0003800200 */
.L_x_63:
[----:B------:R-:W-:Y:S01]  /*6530*/  UIADD3 UR22, UPT, UPT, UR22, 0x1, URZ ;  /* 0x0000000116167890 */ /* 0x000fe2000fffe0ff */
[----:B-1----:R-:W-:-:S03]  /*6540*/  MOV R17, R14 ;  /* 0x0000000e00117202 */ /* 0x002fc60000000f00 */
[----:B------:R-:W-:-:S04]  /*6550*/  UISETP.NE.AND UP0, UPT, UR22, 0x8, UPT ;  /* 0x000000081600788c */ /* 0x000fc8000bf05270 */
[----:B------:R-:W-:Y:S02]  /*6560*/  USEL UR4, URZ, 0x1, UP0 ;  /* 0x00000001ff047887 */ /* 0x000fe40008000000 */
[----:B------:R-:W-:-:S04]  /*6570*/  USEL UR22, UR22, URZ, UP0 ;  /* 0x000000ff16167287 */ /* 0x000fc80008000000 */
[----:B------:R-:W-:Y:S01]  /*6580*/  LOP3.LUT R0, R0, UR4, RZ, 0x3c, !PT ;  /* 0x0000000400007c12 */ /* 0x000fe2000f8e3cff */
[----:B------:R-:W-:Y:S07]  /*6590*/  @!P2 BRA `(.L_x_66) ;  /* 0xffffffe4001ca947 */ /* 0x000fee000383ffff */
[----:B------:R-:W-:Y:S01]  /*65a0*/  HFMA2 R15, -RZ, RZ, 0, 0 ;  /* 0x00000000ff0f7431 */ /* 0x000fe200000001ff */
[----:B------:R-:W-:Y:S02]  /*65b0*/  PRMT R16, RZ, 0x7610, R16 ;  /* 0x00007610ff107816 */ /* 0x000fe40000000010 */
.L_x_82:
[----:B-1-3--:R-:W1:Y:S01]  /*65c0*/  LDC.64 R2, c[0x0][0xbd0] ;  /* 0x0002f400ff027b82 */ /* 0x00ae620000000a00 */
        /* <DEDUP_REMOVED lines=12> */
[----:B--2---:R-:W-:Y:S05]  /*6690*/  @P0 BRA P1, `(.L_x_67) ;  /* 0x0000001400ec0947 */ /* 0x004fea0000800000 */
        /* <DEDUP_REMOVED lines=8> */
[----:B-----5:R-:W-:Y:S01]  /*6720*/  MOV R19, R6 ;  /* 0x0000000600137202 */ /* 0x020fe20000000f00 */
        /* <DEDUP_REMOVED lines=32> */
[----:B------:R-:W-:-:S04]  /*6930*/  IMAD.WIDE.U32 R28, R25, UR4, RZ ;  /* 0x00000004191c7c25 */ /* 0x000fc8000f8e00ff */
[----:B------:R-:W2:Y:S01]  /*6940*/  F2I.FTZ.U32.TRUNC.NTZ R27, R27 ;  /* 0x0000001b001b7305 */ /* 0x000ea2000021f000 */
[----:B------:R-:W-:-:S04]  /*6950*/  IMAD.WIDE.U32 R30, P1, R22, UR11, R30 ;  /* 0x0000000b161e7c25 */ /* 0x000fc8000f82001e */
[----:B------:R-:W-:-:S04]  /*6960*/  IMAD.WIDE.U32 R28, P0, R26, UR5, R28 ;  /* 0x000000051a1c7c25 */ /* 0x000fc8000f80001c */
[----:B------:R-:W-:-:S04]  /*6970*/  IMAD.WIDE.U32 R38, R26, UR4, RZ ;  /* 0x000000041a267c25 */ /* 0x000fc8000f8e00ff */
[----:B------:R-:W-:Y:S01]  /*6980*/  IMAD.X R35, RZ, RZ, RZ, P1 ;  /* 0x000000ffff237224 */ /* 0x000fe200008e06ff */
[----:B------:R-:W-:Y:S01]  /*6990*/  IADD3 RZ, P1, PT, R37, R30, RZ ;  /* 0x0000001e25ff7210 */ /* 0x000fe20007f3e0ff */
[----:B-1----:R-:W-:Y:S01]  /*69a0*/  VIADD R12, R12, 0xffffffe ;  /* 0x0ffffffe0c0c7836 */ /* 0x002fe20000000000 */
[----:B------:R-:W-:Y:S01]  /*69b0*/  IADD3 RZ, P2, PT, R39, R28, RZ ;  /* 0x0000001c27ff7210 */ /* 0x000fe20007f5e0ff */
[----:B------:R-:W-:Y:S02]  /*69c0*/  IMAD.MOV.U32 R34, RZ, RZ, R31 ;  /* 0x000000ffff227224 */ /* 0x000fe400078e001f */
[----:B------:R-:W-:Y:S01]  /*69d0*/  IMAD.X R33, RZ, RZ, RZ, P0 ;  /* 0x000000ffff217224 */ /* 0x000fe200000e06ff */
[----:B------:R-:W-:Y:S01]  /*69e0*/  ISETP.NE.U32.AND P0, PT, RZ, UR10, PT ;  /* 0x0000000aff007c0c */ /* 0x000fe2000bf05070 */
[----:B------:R-:W-:Y:S02]  /*69f0*/  IMAD.MOV.U32 R32, RZ, RZ, R29 ;  /* 0x000000ffff207224 */ /* 0x000fe400078e001d */
[----:B------:R1:W3:Y:S01]  /*6a00*/  F2I.FTZ.U32.TRUNC.NTZ R29, R12 ;  /* 0x0000000c001d7305 */ /* 0x0002e2000021f000 */
[----:B------:R-:W-:Y:S01]  /*6a10*/  IMAD.WIDE.U32.X R34, R21, UR11, R34, P1 ;  /* 0x0000000b15227c25 */ /* 0x000fe200088e0422 */
[----:B------:R-:W-:-:S02]  /*6a20*/  ISETP.NE.U32.AND P1, PT, RZ, UR4, PT ;  /* 0x00000004ff007c0c */ /* 0x000fc4000bf25070 */
[----:B------:R-:W-:Y:S01]  /*6a30*/  ISETP.NE.AND.EX P0, PT, RZ, UR11, PT, P0 ;  /* 0x0000000bff007c0c */ /* 0x000fe2000bf05300 */
[----:B------:R-:W-:Y:S01]  /*6a40*/  IMAD.WIDE.U32.X R32, R25, UR5, R32, P2 ;  /* 0x0000000519207c25 */ /* 0x000fe200090e0420 */
[----:B------:R-:W-:Y:S02]  /*6a50*/  ISETP.NE.AND.EX P1, PT, RZ, UR5, PT, P1 ;  /* 0x00000005ff007c0c */ /* 0x000fe4000bf25310 */
[----:B------:R-:W-:Y:S01]  /*6a60*/  SEL R20, R20, R34, !P0 ;  /* 0x0000002214147207 */ /* 0x000fe20004000000 */
[----:B--2---:R-:W-:Y:S01]  /*6a70*/  IMAD.MOV R22, RZ, RZ, -R27 ;  /* 0x000000ffff167224 */ /* 0x004fe200078e0a1b */
[----:B------:R-:W-:Y:S01]  /*6a80*/  SEL R19, R19, R35, !P0 ;  /* 0x0000002313137207 */ /* 0x000fe20004000000 */
[----:B------:R-:W-:Y:S01]  /*6a90*/  IMAD.MOV.U32 R26, RZ, RZ, RZ ;  /* 0x000000ffff1a7224 */ /* 0x000fe200078e00ff */
[----:B------:R-:W-:Y:S01]  /*6aa0*/  SEL R24, R24, R32, !P1 ;  /* 0x0000002018187207 */ /* 0x000fe20004800000 */
[----:B------:R-:W-:Y:S01]  /*6ab0*/  IMAD R21, R22, R18, RZ ;  /* 0x0000001216157224 */ /* 0x000fe200078e02ff */
[----:B------:R-:W-:Y:S01]  /*6ac0*/  SEL R23, R23, R33, !P1 ;  /* 0x0000002117177207 */ /* 0x000fe20004800000 */
[----:B------:R-:W-:Y:S01]  /*6ad0*/  IMAD.MOV.U32 R28, RZ, RZ, RZ ;  /* 0x000000ffff1c7224 */ /* 0x000fe200078e00ff */
[----:B-1----:R-:W-:Y:S01]  /*6ae0*/  SHF.R.U64 R12, R20, UR8, R19 ;  /* 0x00000008140c7c19 */ /* 0x002fe20008001213 */
[----:B------:R-:W-:Y:S01]  /*6af0*/  IMAD.HI.U32 R21, R27, R21, R26 ;  /* 0x000000151b157227 */ /* 0x000fe200078e001a */
[----:B------:R-:W-:-:S02]  /*6b00*/  SHF.R.U64 R23, R24, UR6, R23 ;  /* 0x0000000618177c19 */ /* 0x000fc40008001217 */
[----:B------:R-:W-:Y:S01]  /*6b10*/  IADD3 R25, PT, PT, R5, -0x1, R12 ;  /* 0xffffffff05197810 */ /* 0x000fe20007ffe00c */
[----:B---3--:R-:W-:Y:S01]  /*6b20*/  IMAD.MOV R26, RZ, RZ, -R29 ;  /* 0x000000ffff1a7224 */ /* 0x008fe200078e0a1d */
[----:B------:R-:W-:Y:S02]  /*6b30*/  IADD3 R24, PT, PT, R4, -0x1, R23 ;  /* 0xffffffff04187810 */ /* 0x000fe40007ffe017 */
[----:B------:R-:W-:Y:S01]  /*6b40*/  IABS R20, R5 ;  /* 0x0000000500147213 */ /* 0x000fe20000000000 */
[----:B------:R-:W-:Y:S01]  /*6b50*/  IMAD R23, R26, R13, RZ ;  /* 0x0000000d1a177224 */ /* 0x000fe200078e02ff */
[----:B------:R-:W-:Y:S02]  /*6b60*/  IABS R22, R25 ;  /* 0x0000001900167213 */ /* 0x000fe40000000000 */
[----:B------:R-:W-:Y:S01]  /*6b70*/  IABS R12, R4 ;  /* 0x00000004000c7213 */ /* 0x000fe20000000000 */
[----:B------:R-:W-:Y:S01]  /*6b80*/  IMAD.HI.U32 R23, R29, R23, R28 ;  /* 0x000000171d177227 */ /* 0x000fe200078e001c */
[----:B------:R-:W-:-:S02]  /*6b90*/  IABS R19, R24 ;  /* 0x0000001800137213 */ /* 0x000fc40000000000 */
[----:B------:R-:W-:Y:S01]  /*6ba0*/  ISETP.GE.AND P4, PT, R25, RZ, PT ;  /* 0x000000ff1900720c */ /* 0x000fe20003f86270 */
[----:B------:R-:W-:Y:S01]  /*6bb0*/  IMAD.MOV R20, RZ, RZ, -R20 ;  /* 0x000000ffff147224 */ /* 0x000fe200078e0a14 */
[----:B------:R-:W-:Y:S01]  /*6bc0*/  ISETP.GE.AND P2, PT, R24, RZ, PT ;  /* 0x000000ff1800720c */ /* 0x000fe20003f46270 */
[----:B------:R-:W-:-:S04]  /*6bd0*/  IMAD.HI.U32 R21, R21, R22, RZ ;  /* 0x0000001615157227 */ /* 0x000fc800078e00ff */
        /* <DEDUP_REMOVED lines=26> */
.L_x_70:
[----:B------:R-:W-:Y:S05]  /*6d80*/  BSYNC.RECONVERGENT B0 ;  /* 0x0000000000007941 */ /* 0x000fea0003800200 */
.L_x_69:
        /* <DEDUP_REMOVED lines=26> */
[----:B------:R-:W-:Y:S01]  /*6f30*/  IADD3 R26, P0, PT, R19, R24, RZ ;  /* 0x00000018131a7210 */ /* 0x000fe20007f1e0ff */
[----:B------:R-:W-:Y:S01]  /*6f40*/  IMAD.U32 R24, RZ, RZ, UR17 ;  /* 0x00000011ff187e24 */ /* 0x000fe2000f8e00ff */
        /* <DEDUP_REMOVED lines=8> */
[----:B------:R-:W-:-:S05]  /*6fd0*/  IADD3 R22, P0, PT, R19, R10, RZ ;  /* 0x0000000a13167210 */ /* 0x000fca0007f1e0ff */
        /* <DEDUP_REMOVED lines=12> */
.L_x_74:
        /* <DEDUP_REMOVED lines=33> */
[----:B------:R-:W-:Y:S02]  /*72b0*/  IMAD.MOV.U32 R24, RZ, RZ, R27 ;  /* 0x000000ffff187224 */ /* 0x000fe400078e001b */
[----:B------:R-:W-:-:S04]  /*72c0*/  IMAD.WIDE.U32.X R18, R18, UR11, R28, P0 ;  /* 0x0000000b12127c25 */ /* 0x000fc800080e041c */
[----:B------:R-:W-:-:S05]  /*72d0*/  IMAD.WIDE.U32 R28, R23, UR4, RZ ;  /* 0x00000004171c7c25 */ /* 0x000fca000f8e00ff */
[----:B------:R-:W-:-:S05]  /*72e0*/  IADD3 RZ, P0, PT, R29, R26, RZ ;  /* 0x0000001a1dff7210 */ /* 0x000fca0007f1e0ff */
[----:B------:R-:W-:Y:S01]  /*72f0*/  IMAD.WIDE.U32.X R22, R22, UR5, R24, P0 ;  /* 0x0000000516167c25 */ /* 0x000fe200080e0418 */
[----:B------:R-:W-:-:S04]  /*7300*/  ISETP.NE.U32.AND P0, PT, RZ, UR10, PT ;  /* 0x0000000aff007c0c */ /* 0x000fc8000bf05070 */
[----:B------:R-:W-:-:S04]  /*7310*/  ISETP.NE.AND.EX P0, PT, RZ, UR11, PT, P0 ;  /* 0x0000000bff007c0c */ /* 0x000fc8000bf05300 */
[----:B------:R-:W-:Y:S02]  /*7320*/  SEL R13, R13, R18, !P0 ;  /* 0x000000120d0d7207 */ /* 0x000fe40004000000 */
[----:B------:R-:W-:Y:S02]  /*7330*/  SEL R12, R12, R19, !P0 ;  /* 0x000000130c0c7207 */ /* 0x000fe40004000000 */
[----:B------:R-:W-:Y:S02]  /*7340*/  ISETP.NE.U32.AND P0, PT, RZ, UR4, PT ;  /* 0x00000004ff007c0c */ /* 0x000fe4000bf05070 */
[----:B------:R-:W-:Y:S02]  /*7350*/  SHF.R.U64 R12, R13, UR8, R12 ;  /* 0x000000080d0c7c19 */ /* 0x000fe4000800120c */
[----:B------:R-:W-:-:S04]  /*7360*/  ISETP.NE.AND.EX P0, PT, RZ, UR5, PT, P0 ;  /* 0x00000005ff007c0c */ /* 0x000fc8000bf05300 */
[----:B------:R-:W-:Y:S02]  /*7370*/  SEL R18, R20, R23, !P0 ;  /* 0x0000001714127207 */ /* 0x000fe40004000000 */
[-C--:B------:R-:W-:Y:S02]  /*7380*/  IABS R20, R5.reuse ;  /* 0x0000000500147213 */ /* 0x080fe40000000000 */
[----:B------:R-:W-:Y:S02]  /*7390*/  SEL R21, R21, R22, !P0 ;  /* 0x0000001615157207 */ /* 0x000fe40004000000 */
[----:B------:R-:W1:Y:S01]  /*73a0*/  I2F.RP R23, R20 ;  /* 0x0000001400177306 */ /* 0x000e620000209400 */
[----:B------:R-:W-:Y:S02]  /*73b0*/  IADD3 R22, PT, PT, R5, -0x1, R12 ;  /* 0xffffffff05167810 */ /* 0x000fe40007ffe00c */
[----:B------:R-:W-:Y:S02]  /*73c0*/  IABS R12, R5 ;  /* 0x00000005000c7213 */ /* 0x000fe40000000000 */
[----:B------:R-:W-:-:S02]  /*73d0*/  IABS R13, R22 ;  /* 0x00000016000d7213 */ /* 0x000fc40000000000 */
[----:B------:R-:W-:Y:S01]  /*73e0*/  SHF.R.U64 R21, R21, UR6, R18 ;  /* 0x0000000615157c19 */ /* 0x000fe20008001212 */
[----:B------:R-:W-:-:S03]  /*73f0*/  IMAD.MOV R12, RZ, RZ, -R12 ;  /* 0x000000ffff0c7224 */ /* 0x000fc600078e0a0c */
[----:B------:R-:W-:Y:S01]  /*7400*/  IADD3 R21, PT, PT, R4, -0x1, R21 ;  /* 0xffffffff04157810 */ /* 0x000fe20007ffe015 */
[----:B-1----:R-:W1:Y:S02]  /*7410*/  MUFU.RCP R24, R23 ;  /* 0x0000001700187308 */ /* 0x002e640000001000 */
[----:B-1----:R-:W-:-:S06]  /*7420*/  VIADD R24, R24, 0xffffffe ;  /* 0x0ffffffe18187836 */ /* 0x002fcc0000000000 */
[----:B------:R-:W1:Y:S02]  /*7430*/  F2I.FTZ.U32.TRUNC.NTZ R25, R24 ;  /* 0x0000001800197305 */ /* 0x000e64000021f000 */
[----:B-1----:R-:W-:Y:S02]  /*7440*/  IMAD.MOV R19, RZ, RZ, -R25 ;  /* 0x000000ffff137224 */ /* 0x002fe400078e0a19 */
[----:B------:R-:W-:Y:S02]  /*7450*/  IMAD.MOV.U32 R24, RZ, RZ, RZ ;  /* 0x000000ffff187224 */ /* 0x000fe400078e00ff */
[----:B------:R-:W-:-:S04]  /*7460*/  IMAD R19, R19, R20, RZ ;  /* 0x0000001413137224 */ /* 0x000fc800078e02ff */
[----:B------:R-:W-:-:S06]  /*7470*/  IMAD.HI.U32 R19, R25, R19, R24 ;  /* 0x0000001319137227 */ /* 0x000fcc00078e0018 */
[----:B------:R-:W-:-:S04]  /*7480*/  IMAD.HI.U32 R19, R19, R13, RZ ;  /* 0x0000000d13137227 */ /* 0x000fc800078e00ff */
[----:B------:R-:W-:Y:S01]  /*7490*/  IMAD R23, R19, R12, R13 ;  /* 0x0000000c13177224 */ /* 0x000fe200078e020d */
[----:B------:R-:W-:Y:S02]  /*74a0*/  IABS R19, R4 ;  /* 0x0000000400137213 */ /* 0x000fe40000000000 */
[----:B------:R-:W-:Y:S02]  /*74b0*/  IABS R13, R21 ;  /* 0x00000015000d7213 */ /* 0x000fe40000000000 */
[----:B------:R-:W1:Y:S01]  /*74c0*/  I2F.RP R26, R19 ;  /* 0x00000013001a7306 */ /* 0x000e620000209400 */
[----:B------:R-:W-:-:S13]  /*74d0*/  ISETP.GT.U32.AND P0, PT, R20, R23, PT ;  /* 0x000000171400720c */ /* 0x000fda0003f04070 */
[----:B------:R-:W-:Y:S01]  /*74e0*/  @!P0 IMAD.IADD R23, R23, 0x1, -R20 ;  /* 0x0000000117178824 */ /* 0x000fe200078e0a14 */
[----:B-1----:R-:W1:Y:S02]  /*74f0*/  MUFU.RCP R24, R26 ;  /* 0x0000001a00187308 */ /* 0x002e640000001000 */
[----:B-1----:R-:W-:-:S06]  /*7500*/  VIADD R24, R24, 0xffffffe ;  /* 0x0ffffffe18187836 */ /* 0x002fcc0000000000 */
        /* <DEDUP_REMOVED lines=29> */
.L_x_73:
[----:B------:R-:W-:Y:S05]  /*76e0*/  BSYNC.RECONVERGENT B0 ;  /* 0x0000000000007941 */ /* 0x000fea0003800200 */
.L_x_72:
[----:B------:R-:W1:Y:S04]  /*76f0*/  SHFL.UP PT, R20, R23, 0x1, RZ ;  /* 0x0420000017147989 */ /* 0x000e6800000e00ff */
[----:B------:R-:W3:Y:S01]  /*7700*/  SHFL.UP PT, R19, R18, 0x1, RZ ;  /* 0x0420000012137989 */ /* 0x000ee200000e00ff */
[----:B-1----:R-:W-:Y:S02]  /*7710*/  SEL R20, R20, RZ, P5 ;  /* 0x000000ff14147207 */ /* 0x002fe40002800000 */
[----:B---3--:R-:W-:Y:S02]  /*7720*/  SEL R19, R19, RZ, P5 ;  /* 0x000000ff13137207 */ /* 0x008fe40002800000 */
[----:B------:R-:W-:-:S05]  /*7730*/  IADD3 R20, P0, PT, R20, R23, RZ ;  /* 0x0000001714147210 */ /* 0x000fca0007f1e0ff */
[----:B------:R-:W-:Y:S01]  /*7740*/  IMAD.X R19, R19, 0x1, R18, P0 ;  /* 0x0000000113137824 */ /* 0x000fe200000e0612 */
        /* <DEDUP_REMOVED lines=32> */
.L_x_71:
        /* <DEDUP_REMOVED lines=17> */
.L_x_68:
[----:B------:R-:W3:Y:S01]  /*7a60*/  LDCU UR4, c[0x0][0xbe8] ;  /* 0x00017d00ff0477ac */ /* 0x000ee20008000800 */
[----:B------:R-:W-:Y:S01]  /*7a70*/  IMAD.MOV.U32 R22, RZ, RZ, -0x1 ;  /* 0xffffffffff167424 */ /* 0x000fe200078e00ff */
[----:B--2---:R-:W-:Y:S02]  /*7a80*/  MOV R21, 0xffffffff ;  /* 0xffffffff00157802 */ /* 0x004fe40000000f00 */
[----:B---3--:R-:W-:-:S13]  /*7a90*/  ISETP.GE.AND P0, PT, R11, UR4, PT ;  /* 0x000000040b007c0c */ /* 0x008fda000bf06270 */
[----:B------:R-:W-:Y:S05]  /*7aa0*/  @P0 BRA `(.L_x_67) ;  /* 0x0000000000e80947 */ /* 0x000fea0003800000 */
[----:B------:R-:W2:Y:S01]  /*7ab0*/  LDC R17, c[0x0][0xb98] ;  /* 0x0002e600ff117b82 */ /* 0x000ea20000000800 */
[----:B-1----:R-:W-:-:S04]  /*7ac0*/  IADD3 R24, P0, PT, -R10, UR18, RZ ;  /* 0x000000120a187c10 */ /* 0x002fc8000ff1e1ff */
[----:B------:R-:W-:-:S03]  /*7ad0*/  IADD3.X R20, PT, PT, ~R9, UR17, RZ, P0, !PT ;  /* 0x0000001109147c10 */ /* 0x000fc600087fe5ff */
[----:B------:R-:W1:Y:S08]  /*7ae0*/  LDC R25, c[0x0][0xb88] ;  /* 0x0002e200ff197b82 */ /* 0x000e700000000800 */
[----:B------:R-:W3:Y:S01]  /*7af0*/  LDC R23, c[0x0][0xbdc] ;  /* 0x0002f700ff177b82 */ /* 0x000ee20000000800 */
[-CC-:B--2---:R-:W-:Y:S02]  /*7b00*/  SHF.R.U32.HI R26, RZ, R17.reuse, R20.reuse ;  /* 0x00000011ff1a7219 */ /* 0x184fe40000011614 */
[----:B------:R-:W-:-:S02]  /*7b10*/  SHF.R.U64 R17, R24, R17, R20 ;  /* 0x0000001118117219 */ /* 0x000fc40000001214 */
[-CC-:B-1----:R-:W-:Y:S02]  /*7b20*/  SHF.R.U32.HI R22, RZ, R25.reuse, R26.reuse ;  /* 0x00000019ff167219 */ /* 0x182fe4000001161a */
        /* <DEDUP_REMOVED lines=29> */
.L_x_75:
[----:B------:R-:W-:Y:S02]  /*7d00*/  MOV R2, 0x7d20 ;  /* 0x00007d2000027802 */ /* 0x000fe40000000f00 */
[----:B-----5:R-:W-:Y:S05]  /*7d10*/  CALL.REL.NOINC `(.L_x_60) ;  /* 0x000000a000fc7944 */ /* 0x020fea0003c00000 */
[----:B------:R-:W-:-:S05]  /*7d20*/  IADD3 R23, PT, PT, -R21, RZ, RZ ;  /* 0x000000ff15177210 */ /* 0x000fca0007ffe1ff */
[----:B------:R-:W-:-:S07]  /*7d30*/  IMAD R23, R20, R23, R22 ;  /* 0x0000001714177224 */ /* 0x000fce00078e0216 */
.L_x_76:
[----:B------:R-:W1:Y:S01]  /*7d40*/  LDC R20, c[0x0][0xbdc] ;  /* 0x0002f700ff147b82 */ /* 0x000e620000000800 */
[----:B------:R-:W-:Y:S02]  /*7d50*/  LOP3.LUT R17, R17, UR21, RZ, 0xc0, !PT ;  /* 0x0000001511117c12 */ /* 0x000fe4000f8ec0ff */
[----:B------:R-:W-:-:S05]  /*7d60*/  PLOP3.LUT P1, PT, PT, PT, PT, 0x8, 0x80 ;  /* 0x000000000080781c */ /* 0x000fca0003f2e170 */
[----:B------:R-:W2:Y:S08]  /*7d70*/  LDC R2, c[0x0][0xb80] ;  /* 0x0002e000ff027b82 */ /* 0x000eb00000000800 */
[----:B------:R-:W3:Y:S08]  /*7d80*/  LDC R3, c[0x0][0xb90] ;  /* 0x0002e400ff037b82 */ /* 0x000ef00000000800 */
[----:B------:R-:W4:Y:S01]  /*7d90*/  LDC R22, c[0x0][0xbe0] ;  /* 0x0002f800ff167b82 */ /* 0x000f220000000800 */
[----:B-1----:R-:W-:-:S02]  /*7da0*/  SHF.L.U32 R20, R21, R20, RZ ;  /* 0x0000001415147219 */ /* 0x002fc400000006ff */
[----:B------:R-:W-:-:S05]  /*7db0*/  LOP3.LUT R21, R26, UR12, RZ, 0xc0, !PT ;  /* 0x0000000c1a157c12 */ /* 0x000fca000f8ec0ff */
[----:B------:R-:W-:Y:S02]  /*7dc0*/  IMAD.IADD R20, R21, 0x1, R20 ;  /* 0x0000000115147824 */ /* 0x000fe400078e0214 */
[----:B--2---:R-:W-:Y:S02]  /*7dd0*/  IMAD R17, R23, R2, R17 ;  /* 0x0000000217117224 */ /* 0x004fe400078e0211 */
[----:B------:R-:W-:Y:S02]  /*7de0*/  IMAD.MOV.U32 R21, RZ, RZ, R11 ;  /* 0x000000ffff157224 */ /* 0x000fe400078e000b */
[----:B---3--:R-:W-:Y:S02]  /*7df0*/  IMAD R20, R20, R3, UR34 ;  /* 0x0000002214147e24 */ /* 0x008fe4000f8e0203 */
[----:B------:R-:W-:Y:S01]  /*7e00*/  IMAD.MOV.U32 R3, RZ, RZ, 0x1 ;  /* 0x00000001ff037424 */ /* 0x000fe200078e00ff */
[----:B----4-:R-:W-:-:S04]  /*7e10*/  ISETP.NE.AND P0, PT, R22, 0x1, PT ;  /* 0x000000011600780c */ /* 0x010fc80003f05270 */
[----:B------:R-:W-:Y:S02]  /*7e20*/  SEL R2, R20, R17, !P0 ;  /* 0x0000001114027207 */ /* 0x000fe40004000000 */
[----:B------:R-:W-:Y:S02]  /*7e30*/  SEL R22, R17, R20, !P0 ;  /* 0x0000001411167207 */ /* 0x000fe40004000000 */
[----:B------:R-:W-:Y:S02]  /*7e40*/  P2R R17, PR, RZ, 0x2 ;  /* 0x00000002ff117803 */ /* 0x000fe40000000000 */
.L_x_67:
[----:B------:R-:W-:-:S09]  /*7e50*/  UISETP.NE.AND UP0, UPT, UR37, 0x1, UPT ;  /* 0x000000012500788c */ /* 0x000fd2000bf05270 */
[----:B------:R-:W-:Y:S05]  /*7e60*/  BRA.U !UP0, `(.L_x_77) ;  /* 0x0000000108047547 */ /* 0x000fea000b800000 */
[----:B------:R-:W-:Y:S05]  /*7e70*/  BPT.TRAP 0x1 ;  /* 0x000000040000795c */ /* 0x000fea0000300000 */
.L_x_77:
[----:B------:R-:W2:Y:S01]  /*7e80*/  S2UR UR4, SR_CgaCtaId ;  /* 0x00000000000479c3 */ /* 0x000ea20000008800 */
[----:B------:R-:W-:Y:S01]  /*7e90*/  UMOV UR5, 0x400 ;  /* 0x0000040000057882 */ /* 0x000fe20000000000 */
[----:B------:R-:W-:Y:S02]  /*7ea0*/  SHF.L.U32 R20, R0, 0x1f, RZ ;  /* 0x0000001f00147819 */ /* 0x000fe400000006ff */
[----:B------:R-:W-:Y:S02]  /*7eb0*/  ISETP.NE.AND P1, PT, R14, R21, PT ;  /* 0x000000150e00720c */ /* 0x000fe40003f25270 */
[----:B------:R-:W-:-:S04]  /*7ec0*/  ISETP.NE.AND P2, PT, R17, RZ, PT ;  /* 0x000000ff1100720c */ /* 0x000fc80003f45270 */
[----:B------:R-:W-:Y:S01]  /*7ed0*/  ISETP.NE.AND P2, PT, R14, R21, !P2 ;  /* 0x000000150e00720c */ /* 0x000fe20005745270 */
[----:B------:R-:W-:-:S06]  /*7ee0*/  VIADD R14, R16, 0x1 ;  /* 0x00000001100e7836 */ /* 0x000fcc0000000000 */
[----:B------:R-:W-:Y:S01]  /*7ef0*/  @!P1 IMAD.MOV R14, RZ, RZ, R16 ;  /* 0x000000ffff0e9224 */ /* 0x000fe200078e0210 */
[----:B--2---:R-:W-:-:S04]  /*7f00*/  ULEA UR4, UR4, UR5, 0x18 ;  /* 0x0000000504047291 */ /* 0x004fc8000f8ec0ff */
[----:B------:R-:W-:-:S09]  /*7f10*/  ULEA UR4, UR22, UR4, 0x3 ;  /* 0x0000000416047291 */ /* 0x000fd2000f8e18ff */
[----:B------:R-:W2:Y:S02]  /*7f20*/  SYNCS.PHASECHK.TRANS64.TRYWAIT P0, [UR4+0xb0], R20 ;  /* 0x0000b014ff0075a7 */ /* 0x000ea40008001104 */
[----:B--2---:R-:W-:Y:S05]  /*7f30*/  @!P0 BRA `(.L_x_78) ;  /* 0x0000009000e48947 */ /* 0x004fea0003800000 */
.L_x_233:
[----:B------:R-:W-:Y:S02]  /*7f40*/  ELECT P0, URZ, PT ;  /* 0x0000000000ff782f */ /* 0x000fe40003800000 */
[----:B------:R-:W-:Y:S01]  /*7f50*/  ISETP.NE.AND P1, PT, R17, RZ, PT ;  /* 0x000000ff1100720c */ /* 0x000fe20003f25270 */
[----:B------:R-:W-:Y:S03]  /*7f60*/  BSSY.RECONVERGENT B0, `(.L_x_79) ;  /* 0x0000015000007945 */ /* 0x000fe60003800200 */
[----:B------:R-:W-:-:S04]  /*7f70*/  SEL R14, R14, RZ, !P1 ;  /* 0x000000ff0e0e7207 */ /* 0x000fc80004800000 */
[----:B------:R-:W-:-:S03]  /*7f80*/  PRMT R16, R14, 0x7610, R16 ;  /* 0x000076100e107816 */ /* 0x000fc60000000010 */
[----:B------:R-:W-:Y:S05]  /*7f90*/  @!P0 BRA `(.L_x_80) ;  /* 0x0000000000448947 */ /* 0x000fea0003800000 */
[----:B------:R-:W-:Y:S01]  /*7fa0*/  UIMAD UR5, UR22, 0x14, UR36 ;  /* 0x00000014160578a4 */ /* 0x000fe2000f8e0224 */
[----:B------:R-:W-:-:S04]  /*7fb0*/  SEL R17, RZ, 0x1, !P2 ;  /* 0x00000001ff117807 */ /* 0x000fc80005000000 */
[----:B------:R-:W-:-:S04]  /*7fc0*/  PRMT R17, R17, 0x5410, R16 ;  /* 0x0000541011117816 */ /* 0x000fc80000000010 */
        /* <DEDUP_REMOVED lines=10> */
[----:B----4-:R-:W4:Y:S01]  /*8070*/  FENCE.VIEW.ASYNC.S ;  /* 0x00000000000073c6 */ /* 0x010f220000000000 */
[----:B------:R-:W-:Y:S05]  /*8080*/  BRA.U !UP0, `(.L_x_81) ;  /* 0x0000000108047547 */ /* 0x000fea000b800000 */
[----:B------:R-:W-:Y:S05]  /*8090*/  BPT.TRAP 0x1 ;  /* 0x000000040000795c */ /* 0x000fea0000300000 */
.L_x_81:
[----:B----4-:R-:W-:Y:S01]  /*80a0*/  SYNCS.ARRIVE.TRANS64.A1T0 RZ, [UR4+0x70], RZ ;  /* 0x000070ffffff79a7 */ /* 0x010fe20008100004 */
.L_x_80:
[----:B------:R-:W-:Y:S05]  /*80b0*/  BSYNC.RECONVERGENT B0 ;  /* 0x0000000000007941 */ /* 0x000fea0003800200 */
.L_x_79:
[----:B------:R-:W-:Y:S01]  /*80c0*/  UIADD3 UR22, UPT, UPT, UR22, 0x1, URZ ;  /* 0x0000000116167890 */ /* 0x000fe2000fffe0ff */
[----:B------:R-:W-:Y:S02]  /*80d0*/  VIADD R15, R15, 0x1 ;  /* 0x000000010f0f7836 */ /* 0x000fe40000000000 */
[----:B------:R-:W-:Y:S01]  /*80e0*/  IMAD.MOV.U32 R14, RZ, RZ, R21 ;  /* 0x000000ffff0e7224 */ /* 0x000fe200078e0015 */
[----:B------:R-:W-:Y:S02]  /*80f0*/  UISETP.NE.AND UP0, UPT, UR22, 0x8, UPT ;  /* 0x000000081600788c */ /* 0x000fe4000bf05270 */
[----:B------:R-:W-:Y:S02]  /*8100*/  ISETP.NE.AND P0, PT, R15, 0x4, PT ;  /* 0x000000040f00780c */ /* 0x000fe40003f05270 */
[----:B------:R-:W-:Y:S02]  /*8110*/  USEL UR4, URZ, 0x1, UP0 ;  /* 0x00000001ff047887 */ /* 0x000fe40008000000 */
[----:B------:R-:W-:-:S04]  /*8120*/  USEL UR22, UR22, URZ, UP0 ;  /* 0x000000ff16167287 */ /* 0x000fc80008000000 */
[----:B------:R-:W-:-:S05]  /*8130*/  LOP3.LUT R0, R0, UR4, RZ, 0x3c, !PT ;  /* 0x0000000400007c12 */ /* 0x000fca000f8e3cff */
[----:B------:R-:W-:Y:S05]  /*8140*/  @!P0 EXIT ;  /* 0x000000000000894d */ /* 0x000fea0003800000 */
[----:B------:R-:W-:Y:S05]  /*8150*/  BRA `(.L_x_82) ;  /* 0xffffffe400187947 */ /* 0x000fea000383ffff */
.L_x_49:
[----:B------:R-:W-:-:S09]  /*8160*/  UISETP.NE.AND UP0, UPT, UR37, 0x3, UPT ;  /* 0x000000032500788c */ /* 0x000fd2000bf05270 */
[----:B------:R-:W-:Y:S05]  /*8170*/  BRA.U UP0, `(.L_x_83) ;  /* 0x0000001100cc7547 */ /* 0x000fea000b800000 */
[----:B------:R-:W-:-:S08]  /*8180*/  NOP ;  /* 0x0000000000007918 */ /* 0x000fd00000000000 */
[----:B-12--5:R-:W1:-:S00]  /*8190*/  USETMAXREG.DEALLOC.CTAPOOL 0x88 ;  /* 0x00000088000079c8 */ /* 0x026e4000080e0500 */
[----:B-1----:R-:W1:Y:S01]  /*81a0*/  LDC.64 R22, c[0x0][0x390] ;  /* 0x0000e400ff167b82 */ /* 0x002e620000000a00 */
[----:B------:R-:W-:Y:S02]  /*81b0*/  HFMA2 R20, -RZ, RZ, 0, 0 ;  /* 0x00000000ff147431 */ /* 0x000fe400000001ff */
[----:B------:R-:W-:Y:S01]  /*81c0*/  IMAD.MOV.U32 R21, RZ, RZ, 0x1 ;  /* 0x00000001ff157424 */ /* 0x000fe200078e00ff */
[----:B------:R-:W-:Y:S01]  /*81d0*/  PRMT R4, RZ, 0x7610, R4 ;  /* 0x00007610ff047816 */ /* 0x000fe20000000004 */
[----:B------:R-:W2:Y:S03]  /*81e0*/  LDCU UR26, c[0x0][0x880] ;  /* 0x00011000ff1a77ac */ /* 0x000ea60008000800 */
[----:B------:R-:W3:Y:S01]  /*81f0*/  LDC.64 R10, c[0x0][0xb08] ;  /* 0x0002c200ff0a7b82 */ /* 0x000ee20000000a00 */
[----:B------:R-:W4:Y:S01]  /*8200*/  LDCU.64 UR6, c[0x0][0x888] ;  /* 0x00011100ff0677ac */ /* 0x000f220008000a00 */
[----:B------:R-:W-:-:S02]  /*8210*/  USEL UR25, URZ, 0x1, UP4 ;  /* 0x00000001ff197887 */ /* 0x000fc4000a000000 */
[----:B------:R-:W-:-:S04]  /*8220*/  UPLOP3.LUT UP1, UPT, UPT, UPT, UPT, 0x40, 0x4 ;  /* 0x000000000004789c */ /* 0x000fc80003f2e870 */
[----:B------:R-:W1:Y:S01]  /*8230*/  LDC.64 R8, c[0x0][0xb10] ;  /* 0x0002c400ff087b82 */ /* 0x000e620000000a00 */
[----:B------:R-:W-:-:S07]  /*8240*/  UMOV UR5, URZ ;  /* 0x000000ff00057c82 */ /* 0x000fce0008000000 */
[----:B--2---:R-:W1:Y:S02]  /*8250*/  LDC.64 R2, c[0x0][0x890] ;  /* 0x00022400ff027b82 */ /* 0x004e640000000a00 */
.L_x_117:
[----:B--2---:R-:W-:Y:S04]  /*8260*/  LOP3.LUT R0, R4, 0xffff, RZ, 0xc0, !PT ;  /* 0x0000ffff04007812 */ /* 0x004fe800078ec0ff */
[----:B------:R-:W-:Y:S04]  /*8270*/  SHF.R.U32.HI R0, RZ, 0x1, R0 ;  /* 0x00000001ff007819 */ /* 0x000fe80000011600 */
[----:B------:R-:W-:Y:S05]  /*8280*/  LOP3.LUT R0, R0, 0xffff, RZ, 0xc0, !PT ;  /* 0x0000ffff00007812 */ /* 0x000fea00078ec0ff */
[----:B------:R-:W-:Y:S05]  /*8290*/  IMAD R0, R0, 0x4925, RZ ;  /* 0x0000492500007824 */ /* 0x000fea00078e02ff */
[----:B------:R-:W-:Y:S04]  /*82a0*/  SHF.R.U32.HI R0, RZ, 0x11, R0 ;  /* 0x00000011ff007819 */ /* 0x000fe80000011600 */
[----:B------:R-:W-:Y:S05]  /*82b0*/  PRMT R0, R0, 0x9910, RZ ;  /* 0x0000991000007816 */ /* 0x000fea00000000ff */
[----:B------:R-:W-:Y:S04]  /*82c0*/  IMAD R0, R0, 0xe, RZ ;  /* 0x0000000e00007824 */ /* 0x000fe800078e02ff */
[----:B------:R-:W-:Y:S05]  /*82d0*/  IMAD.MOV R0, RZ, RZ, -R0 ;  /* 0x000000ffff007224 */ /* 0x000fea00078e0a00 */
[----:B------:R-:W-:Y:S05]  /*82e0*/  PRMT R5, R0, 0x7710, RZ ;  /* 0x0000771000057816 */ /* 0x000fea00000000ff */
[----:B------:R-:W-:Y:S05]  /*82f0*/  IMAD.IADD R5, R5, 0x1, R4 ;  /* 0x0000000105057824 */ /* 0x000fea00078e0204 */
[----:B------:R-:W-:Y:S11]  /*8300*/  R2UR UR4, R5 ;  /* 0x00000000050472ca */ /* 0x000ff600000e0000 */
[----:B------:R-:W-:Y:S02]  /*8310*/  @!UPT UIADD3 URZ, UPT, UPT, URZ, URZ, URZ ;  /* 0x000000fffffff290 */ /* 0x000fe4000fffe0ff */
[----:B------:R-:W-:Y:S06]  /*8320*/  ULOP3.LUT UR4, UR4, 0xffff, URZ, 0xc0, !UPT ;  /* 0x0000ffff04047892 */ /* 0x000fec000f8ec0ff */
[----:B------:R-:W-:Y:S02]  /*8330*/  IMAD.U32 R4, RZ, RZ, UR4 ;  /* 0x00000004ff047e24 */ /* 0x000fe4000f8e00ff */
[----:B------:R-:W-:Y:S03]  /*8340*/  IMAD.U32 R0, RZ, RZ, UR4 ;  /* 0x00000004ff007e24 */ /* 0x000fe6000f8e00ff */
[----:B------:R-:W-:Y:S04]  /*8350*/  LEA R4, P0, R4, UR22, 0x7 ;  /* 0x0000001604047c11 */ /* 0x000fe8000f8038ff */
[----:B------:R-:W-:Y:S02]  /*8360*/  LEA.HI.X R5, R0, UR23, RZ, 0x7, P0 ;  /* 0x0000001700057c11 */ /* 0x000fe400080f3cff */
[----:B------:R-:W-:Y:S02]  /*8370*/  R2UR UR28, R4 ;  /* 0x00000000041c72ca */ /* 0x000fe400000e0000 */
[----:B------:R-:W-:Y:S01]  /*8380*/  R2UR UR29, R5 ;  /* 0x00000000051d72ca */ /* 0x000fe200000e0000 */
[----:B------:R-:W-:Y:S03]  /*8390*/  @!UPT UIADD3 URZ, UPT, UPT, URZ, URZ, URZ ;  /* 0x000000fffffff290 */ /* 0x000fe6000fffe0ff */
[----:B------:R-:W-:Y:S11]  /*83a0*/  BRA.U UP1, `(.L_x_84) ;  /* 0x0000000501107547 */ /* 0x000ff6000b800000 */
[----:B------:R-:W2:Y:S01]  /*83b0*/  S2R R0, SR_LANEID ;  /* 0x0000000000007919 */ /* 0x000ea20000000000 */
[----:B------:R-:W-:Y:S02]  /*83c0*/  MOV R4, 0x400 ;  /* 0x0000040000047802 */ /* 0x000fe40000000f00 */
[----:B------:R-:W-:Y:S01]  /*83d0*/  ELECT P0, URZ, PT ;  /* 0x0000000000ff782f */ /* 0x000fe20003800000 */
[----:B------:R-:W-:Y:S01]  /*83e0*/  BSSY.RECONVERGENT B0, `(.L_x_85) ;  /* 0x0000037000007945 */ /* 0x000fe20003800200 */
[----:B------:R-:W5:Y:S02]  /*83f0*/  S2R R19, SR_CgaCtaId ;  /* 0x0000000000137919 */ /* 0x000f640000008800 */
[----:B-----5:R-:W-:Y:S01]  /*8400*/  LEA R19, R19, R4, 0x18 ;  /* 0x0000000413137211 */ /* 0x020fe200078ec0ff */
[----:B--2---:R-:W-:Y:S05]  /*8410*/  IMAD.SHL.U32 R0, R0, 0x4, RZ ;  /* 0x0000000400007824 */ /* 0x004fea00078e00ff */
[----:B------:R-:W-:Y:S03]  /*8420*/  IADD3 R18, PT, PT, R0, 0x380, R19 ;  /* 0x0000038000127810 */ /* 0x000fe60007ffe013 */
[----:B------:R-:W-:Y:S05]  /*8430*/  @!P0 BRA `(.L_x_86) ;  /* 0x0000000000c48947 */ /* 0x000fea0003800000 */
[----:B-1----:R-:W-:Y:S01]  /*8440*/  ISETP.NE.U32.AND P0, PT, R8, RZ, PT ;  /* 0x000000ff0800720c */ /* 0x002fe20003f05070 */
[----:B------:R-:W-:Y:S01]  /*8450*/  IMAD.WIDE R12, R17, 0xc, R22 ;  /* 0x0000000c110c7825 */ /* 0x000fe200078e0216 */
[----:B---3--:R-:W-:Y:S01]  /*8460*/  ISETP.NE.U32.AND P1, PT, R10, RZ, PT ;  /* 0x000000ff0a00720c */ /* 0x008fe20003f25070 */
[----:B------:R-:W1:Y:S01]  /*8470*/  S2UR UR4, SR_CgaCtaId ;  /* 0x00000000000479c3 */ /* 0x000e620000008800 */
[----:B------:R-:W-:Y:S01]  /*8480*/  ISETP.NE.AND.EX P0, PT, R9, RZ, PT, P0 ;  /* 0x000000ff0900720c */ /* 0x000fe20003f05300 */
[----:B------:R-:W-:Y:S01]  /*8490*/  UMOV UR8, 0x400 ;  /* 0x0000040000087882 */ /* 0x000fe20000000000 */
[----:B------:R-:W2:Y:S01]  /*84a0*/  LDG.E R28, desc[UR50][R12.64] ;  /* 0x000000320c1c7981 */ /* 0x000ea2000c1e1900 */
[----:B------:R-:W-:Y:S10]  /*84b0*/  ISETP.NE.AND.EX P1, PT, R11, RZ, PT, P1 ;  /* 0x000000ff0b00720c */ /* 0x000ff40003f25310 */
[----:B------:R-:W3:Y:S08]  /*84c0*/  @P0 LDC.64 R4, c[0x0][0xb10] ;  /* 0x0002c400ff040b82 */ /* 0x000ef00000000a00 */
[----:B------:R-:W5:Y:S01]  /*84d0*/  @P1 LDC.64 R6, c[0x0][0xb08] ;  /* 0x0002c200ff061b82 */ /* 0x000f620000000a00 */
[----:B--2---:R-:W-:Y:S01]  /*84e0*/  SHF.R.S32.HI R29, RZ, 0x1f, R28 ;  /* 0x0000001fff1d7819 */ /* 0x004fe2000001141c */
[C---:B---3--:R-:W-:Y:S01]  /*84f0*/  @P0 IMAD.WIDE R4, R17.reuse, 0x8, R4 ;  /* 0x0000000811040825 */ /* 0x048fe200078e0204 */
[----:B-1----:R-:W-:Y:S03]  /*8500*/  ULEA UR4, UR4, UR8, 0x18 ;  /* 0x0000000804047291 */ /* 0x002fe6000f8ec0ff */
[----:B-----5:R-:W-:Y:S01]  /*8510*/  @P1 IMAD.WIDE R6, R17, 0x8, R6 ;  /* 0x0000000811061825 */ /* 0x020fe200078e0206 */
[----:B------:R-:W2:Y:S01]  /*8520*/  @P0 LDG.E.64 R30, desc[UR50][R4.64] ;  /* 0x00000032041e0981 */ /* 0x000ea2000c1e1b00 */
[----:B------:R-:W-:Y:S03]  /*8530*/  UIADD3 UR8, UPT, UPT, UR4, 0x380, URZ ;  /* 0x0000038004087890 */ /* 0x000fe6000fffe0ff */
[----:B------:R1:W3:Y:S04]  /*8540*/  @P1 LDG.E.64 R26, desc[UR50][R6.64] ;  /* 0x00000032061a1981 */ /* 0x0002e8000c1e1b00 */
[----:B------:R-:W-:Y:S04]  /*8550*/  STS [UR4+0x3b0], RZ ;  /* 0x0003b0ffff007988 */ /* 0x000fe80008000804 */
[----:B------:R5:W4:Y:S04]  /*8560*/  LDG.E R5, desc[UR50][R12.64+0x4] ;  /* 0x000004320c057981 */ /* 0x000b28000c1e1900 */
[----:B-1----:R-:W1:Y:S01]  /*8570*/  LDS R7, [UR4+0x39c] ;  /* 0x00039c04ff077984 */ /* 0x002e620008000800 */
[----:B------:R-:W-:Y:S05]  /*8580*/  IMAD.U32 R6, RZ, RZ, UR8 ;  /* 0x00000008ff067e24 */ /* 0x000fea000f8e00ff */
[----:B-----5:R-:W-:Y:S05]  /*8590*/  SHF.R.U64 R12, R6, 0x4, RZ ;  /* 0x00000004060c7819 */ /* 0x020fea00000012ff */
[----:B------:R-:W-:Y:S04]  /*85a0*/  STS [UR4+0x390], R12 ;  /* 0x0003900cff007988 */ /* 0x000fe80008000804 */
[----:B------:R-:W-:Y:S01]  /*85b0*/  STS [UR4+0x394], R12 ;  /* 0x0003940cff007988 */ /* 0x000fe20008000804 */
[----:B------:R-:W-:Y:S02]  /*85c0*/  @!P0 IMAD.MOV.U32 R30, RZ, RZ, R28 ;  /* 0x000000ffff1e8224 */ /* 0x000fe400078e001c */
[----:B------:R-:W-:Y:S01]  /*85d0*/  @!P0 IMAD.MOV.U32 R31, RZ, RZ, R29 ;  /* 0x000000ffff1f8224 */ /* 0x000fe200078e001d */
[----:B---3--:R-:W-:Y:S04]  /*85e0*/  @P1 STS.64 [UR4+0x380], R26 ;  /* 0x0003801aff001988 */ /* 0x008fe80008000a04 */
[----:B--2---:R-:W-:Y:S04]  /*85f0*/  SHF.L.U64.HI R16, R30, 0x1, R31 ;  /* 0x000000011e107819 */ /* 0x004fe8000001021f */
[----:B------:R-:W-:Y:S04]  /*8600*/  LOP3.LUT R16, R16, 0x1fffffff, RZ, 0xc0, !PT ;  /* 0x1fffffff10107812 */ /* 0x000fe800078ec0ff */
[----:B------:R-:W-:Y:S04]  /*8610*/  SHF.R.U32.HI R4, RZ, 0x4, R16 ;  /* 0x00000004ff047819 */ /* 0x000fe80000011610 */
[----:B-1----:R-:W-:Y:S02]  /*8620*/  LOP3.LUT R25, R7, 0xf, R4, 0xb8, !PT ;  /* 0x0000000f07197812 */ /* 0x002fe400078eb804 */
[----:B------:R-:W-:Y:S03]  /*8630*/  CS2R R6, SRZ ;  /* 0x0000000000067805 */ /* 0x000fe6000001ff00 */
[----:B------:R1:W-:Y:S01]  /*8640*/  STS [UR4+0x39c], R25 ;  /* 0x00039c19ff007988 */ /* 0x0003e20008000804 */
[----:B----4-:R-:W-:Y:S03]  /*8650*/  VIADD R5, R5, 0xffffffff ;  /* 0xffffffff05057836 */ /* 0x010fe60000000000 */
[----:B------:R-:W2:Y:S01]  /*8660*/  LDS R4, [UR4+0x39c] ;  /* 0x00039c04ff047984 */ /* 0x000ea20008000800 */
[----:B-1----:R-:W-:Y:S05]  /*8670*/  IMAD.SHL.U32 R25, R30, 0x2, RZ ;  /* 0x000000021e197824 */ /* 0x002fea00078e00ff */
[----:B------:R-:W-:Y:S04]  /*8680*/  LOP3.LUT R25, R25, 0xfffffffe, RZ, 0xc0, !PT ;  /* 0xfffffffe19197812 */ /* 0x000fe800078ec0ff */
[----:B------:R-:W-:Y:S05]  /*8690*/  SHF.R.U64 R16, R25, 0x4, R16 ;  /* 0x0000000419107819 */ /* 0x000fea0000001210 */
[----:B------:R-:W-:Y:S01]  /*86a0*/  STS [UR4+0x38c], R16 ;  /* 0x00038c10ff007988 */ /* 0x000fe20008000804 */
[----:B--2---:R-:W-:Y:S05]  /*86b0*/  LOP3.LUT R32, R4, 0xf0, RZ, 0xb8, !PT ;  /* 0x000000f004207812 */ /* 0x004fea00078eb8ff */
[----:B------:R-:W-:Y:S04]  /*86c0*/  STS [UR4+0x39c], R32 ;  /* 0x00039c20ff007988 */ /* 0x000fe80008000804 */
[----:B------:R-:W1:Y:S02]  /*86d0*/  LDS R4, [UR4+0x39c] ;  /* 0x00039c04ff047984 */ /* 0x000e640008000800 */
[----:B-1----:R-:W-:Y:S01]  /*86e0*/  LOP3.LUT R13, R4, 0xf00, RZ, 0xb8, !PT ;  /* 0x00000f00040d7812 */ /* 0x002fe200078eb8ff */
[----:B------:R-:W-:Y:S04]  /*86f0*/  VIADD R4, R28, 0xffffffff ;  /* 0xffffffff1c047836 */ /* 0x000fe80000000000 */
[----:B------:R-:W-:Y:S04]  /*8700*/  STS.64 [UR4+0x398], R12 ;  /* 0x0003980cff007988 */ /* 0x000fe80008000a04 */
[----:B------:R-:W1:Y:S04]  /*8710*/  LDS R24, [UR4+0x39c] ;  /* 0x00039c04ff187984 */ /* 0x000e680008000800 */
[----:B------:R2:W-:Y:S01]  /*8720*/  STS.128 [UR4+0x3a0], R4 ;  /* 0x0003a004ff007988 */ /* 0x0005e20008000c04 */
[----:B-1----:R-:W-:Y:S05]  /*8730*/  LOP3.LUT R24, R24, 0xf000, RZ, 0xb8, !PT ;  /* 0x0000f00018187812 */ /* 0x002fea00078eb8ff */
[----:B------:R2:W-:Y:S02]  /*8740*/  STS [UR4+0x39c], R24 ;  /* 0x00039c18ff007988 */ /* 0x0005e40008000804 */
.L_x_86:
[----:B----4-:R-:W-:Y:S05]  /*8750*/  BSYNC.RECONVERGENT B0 ;  /* 0x0000000000007941 */ /* 0x010fea0003800200 */
.L_x_85:
[----:B------:R-:W-:Y:S01]  /*8760*/  NOP ;  /* 0x0000000000007918 */ /* 0x000fe20000000000 */
[----:B------:R-:W4:Y:S01]  /*8770*/  LDS R18, [R18] ;  /* 0x0000000012127984 */ /* 0x000f220000000800 */
[----:B--2---:R-:W-:Y:S01]  /*8780*/  IADD3 R4, P0, PT, R0, UR28, RZ ;  /* 0x0000001c00047c10 */ /* 0x004fe2000ff1e0ff */
[----:B------:R-:W-:Y:S04]  /*8790*/  IMAD.U32 R0, RZ, RZ, UR25 ;  /* 0x00000019ff007e24 */ /* 0x000fe8000f8e00ff */
[----:B------:R-:W-:Y:S01]  /*87a0*/  IMAD.X R5, RZ, RZ, UR29, P0 ;  /* 0x0000001dff057e24 */ /* 0x000fe200080e06ff */
[----:B------:R-:W-:Y:S04]  /*87b0*/  SHF.L.U32 R6, R0, 0x1f, RZ ;  /* 0x0000001f00067819 */ /* 0x000fe800000006ff */
[----:B----4-:R2:W4:Y:S02]  /*87c0*/  ATOMG.E.EXCH.STRONG.GPU PT, RZ, [R4], R18 ;  /* 0x0000001204ff73a8 */ /* 0x01052400041ee100 */
[----:B----4-:R-:W4:Y:S02]  /*87d0*/  SYNCS.PHASECHK.TRANS64.TRYWAIT P0, [R19+URZ+0x68], R6 ;  /* 0x00006806130075a7 */ /* 0x010f2400080011ff */
[----:B--2-4-:R-:W-:Y:S05]  /*87e0*/  @!P0 BRA `(.L_x_87) ;  /* 0x0000008800d08947 */ /* 0x014fea0003800000 */
.L_x_84:
[----:B-1----:R-:W-:Y:S04]  /*87f0*/  ISETP.NE.U32.AND P0, PT, R2, RZ, PT ;  /* 0x000000ff0200720c */ /* 0x002fe80003f05070 */
[----:B------:R-:W-:Y:S11]  /*8800*/  ISETP.NE.AND.EX P0, PT, R3, RZ, PT, P0 ;  /* 0x000000ff0300720c */ /* 0x000ff60003f05300 */
[----:B------:R-:W-:Y:S02]  /*8810*/  @!UPT UIADD3 URZ, UPT, UPT, URZ, URZ, URZ ;  /* 0x000000fffffff290 */ /* 0x000fe4000fffe0ff */
[----:B------:R-:W1:Y:S02]  /*8820*/  @P0 LDC.64 R4, c[0x0][0x890] ;  /* 0x00022400ff040b82 */ /* 0x000e640000000a00 */
[----:B-1----:R-:W-:Y:S01]  /*8830*/  @P0 IMAD.WIDE R4, R17, 0x8, R4 ;  /* 0x0000000811040825 */ /* 0x002fe200078e0204 */
[----:B------:R-:W-:Y:S06]  /*8840*/  BRA.U UP1, `(.L_x_88) ;  /* 0x0000000101107547 */ /* 0x000fec000b800000 */
[----:B------:R-:W-:Y:S04]  /*8850*/  DEPBAR {5,4,3,2,1,0} ;  /* 0x0000003f0000791a */ /* 0x000fe80000000000 */
[----:B------:R-:W1:Y:S02]  /*8860*/  CCTL.E.C.LDCU.IV.DEEP [UR28] ;  /* 0x000000001c007540 */ /* 0x000e640009c08000 */
[----:B-1----:R1:W-:Y:S01]  /*8870*/  UTMACCTL.IV [UR28] ;  /* 0x000000001c0079b9 */ /* 0x0023e20008000000 */
[----:B------:R-:W-:Y:S01]  /*8880*/  NOP ;  /* 0x0000000000007918 */ /* 0x000fe20000000000 */
.L_x_88:
[----:B------:R-:W5:Y:S01]  /*8890*/  @P0 LDG.E.64 R4, desc[UR50][R4.64] ;  /* 0x0000003204040981 */ /* 0x000f62000c1e1b00 */
[----:B------:R-:W-:Y:S02]  /*88a0*/  R2UR UR18, R15 ;  /* 0x000000000f1272ca */ /* 0x000fe400000e0000 */
[----:B------:R-:W-:Y:S01]  /*88b0*/  R2UR UR19, R14 ;  /* 0x000000000e1372ca */ /* 0x000fe200000e0000 */
[----:B-----5:R-:W5:Y:S02]  /*88c0*/  @P0 LD.E R0, desc[UR50][R4.64] ;  /* 0x0000003204000980 */ /* 0x020f64000c101900 */
[----:B-----5:R-:W-:Y:S01]  /*88d0*/  @P0 FSETP.NEU.AND P1, PT, R0, RZ, PT ;  /* 0x000000ff0000020b */ /* 0x020fe20003f2d000 */
[----:B------:R-:W-:Y:S01]  /*88e0*/  @!UPT UIADD3 URZ, UPT, UPT, URZ, URZ, URZ ;  /* 0x000000fffffff290 */ /* 0x000fe2000fffe0ff */
[----:B------:R-:W-:Y:S11]  /*88f0*/  @P0 BRA `(.L_x_89) ;  /* 0x00000000002c0947 */ /* 0x000ff60003800000 */
[----:B----4-:R-:W-:Y:S02]  /*8900*/  ISETP.NE.U32.AND P0, PT, RZ, UR6, PT ;  /* 0x00000006ff007c0c */ /* 0x010fe4000bf05070 */
[----:B------:R-:W-:Y:S02]  /*8910*/  FSETP.NEU.AND P1, PT, RZ, UR26, PT ;  /* 0x0000001aff007c0b */ /* 0x000fe4000bf2d000 */
[----:B------:R-:W-:Y:S11]  /*8920*/  ISETP.NE.AND.EX P0, PT, RZ, UR7, PT, P0 ;  /* 0x00000007ff007c0c */ /* 0x000ff6000bf05300 */
[----:B------:R-:W-:Y:S02]  /*8930*/  @!UPT UIADD3 URZ, UPT, UPT, URZ, URZ, URZ ;  /* 0x000000fffffff290 */ /* 0x000fe4000fffe0ff */
[----:B------:R-:W4:Y:S08]  /*8940*/  @P0 LDC R0, c[0x0][0x898] ;  /* 0x00022600ff000b82 */ /* 0x000f300000000800 */
[----:B------:R-:W5:Y:S01]  /*8950*/  @P0 LDC.64 R4, c[0x0][0x888] ;  /* 0x00022200ff040b82 */ /* 0x000f620000000a00 */
[----:B----4-:R-:W-:Y:S04]  /*8960*/  @P0 IMAD R17, R17, R0, RZ ;  /* 0x0000000011110224 */ /* 0x010fe800078e02ff */
[----:B-----5:R-:W-:Y:S06]  /*8970*/  @P0 IMAD.WIDE R4, R17, 0x4, R4 ;  /* 0x0000000411040825 */ /* 0x020fec00078e0204 */
[----:B------:R-:W4:Y:S02]  /*8980*/  @P0 LDG.E R4, desc[UR50][R4.64] ;  /* 0x0000003204040981 */ /* 0x000f24000c1e1900 */
[----:B----4-:R-:W-:Y:S11]  /*8990*/  @P0 FSETP.NEU.AND P1, PT, R4, RZ, PT ;  /* 0x000000ff0400020b */ /* 0x010ff60003f2d000 */
[----:B------:R-:W-:Y:S02]  /*89a0*/  @!UPT UIADD3 URZ, UPT, UPT, URZ, URZ, URZ ;  /* 0x000000fffffff290 */ /* 0x000fe4000fffe0ff */
.L_x_89:
[----:B------:R-:W-:Y:S01]  /*89b0*/  UISETP.NE.AND UP0, UPT, UR20, 0x4, UPT ;  /* 0x000000041400788c */ /* 0x000fe2000bf05270 */
[----:B------:R-:W-:Y:S01]  /*89c0*/  ELECT P0, URZ, PT ;  /* 0x0000000000ff782f */ /* 0x000fe20003800000 */
[----:B------:R-:W-:Y:S02]  /*89d0*/  USHF.L.U32 UR18, UR18, 0x7, URZ ;  /* 0x0000000712127899 */ /* 0x000fe400080006ff */
[----:B------:R-:W-:Y:S01]  /*89e0*/  USHF.L.U32 UR19, UR19, 0x7, URZ ;  /* 0x0000000713137899 */ /* 0x000fe200080006ff */
[----:B------:R-:W-:Y:S04]  /*89f0*/  PLOP3.LUT P1, PT, P1, P0, PT, 0x80, 0x8 ;  /* 0x000000000008781c */ /* 0x000fe80000f21070 */
[----:B------:R-:W-:Y:S09]  /*8a00*/  BRA.U UP0, `(.L_x_90) ;  /* 0x0000000100047547 */ /* 0x000ff2000b800000 */
[----:B-1--4-:R-:W-:Y:S05]  /*8a10*/  BPT.TRAP 0x1 ;  /* 0x000000040000795c */ /* 0x012fea0000300000 */
.L_x_90:
[----:B------:R-:W5:Y:S01]  /*8a20*/  S2UR UR24, SR_CgaCtaId ;  /* 0x00000000001879c3 */ /* 0x000f620000008800 */
[----:B------:R-:W-:Y:S01]  /*8a30*/  UMOV UR21, 0x400 ;  /* 0x0000040000157882 */ /* 0x000fe20000000000 */
[----:B------:R-:W-:Y:S01]  /*8a40*/  SHF.L.U32 R5, R21, 0x1f, RZ ;  /* 0x0000001f15057819 */ /* 0x000fe200000006ff */
[----:B-----5:R-:W-:Y:S09]  /*8a50*/  ULEA UR21, UR24, UR21, 0x18 ;  /* 0x0000001518157291 */ /* 0x020ff2000f8ec0ff */
[----:B------:R-:W5:Y:S02]  /*8a60*/  SYNCS.PHASECHK.TRANS64.TRYWAIT P0, [UR21+0x40], R5 ;  /* 0x00004005ff0075a7 */ /* 0x000f640008001115 */
[----:B-----5:R-:W-:Y:S05]  /*8a70*/  @!P0 BRA `(.L_x_91) ;  /* 0x0000008800408947 */ /* 0x020fea0003800000 */
.L_x_235:
[----:B------:R-:W-:Y:S04]  /*8a80*/  BSSY.RECONVERGENT B0, `(.L_x_92) ;  /* 0x0000011000007945 */ /* 0x000fe80003800200 */
[----:B------:R-:W-:Y:S05]  /*8a90*/  @!P1 BRA `(.L_x_93) ;  /* 0x00000000003c9947 */ /* 0x000fea0003800000 */
[----:B------:R-:W-:Y:S02]  /*8aa0*/  UIADD3 UR17, UPT, UPT, UR21, 0x20, URZ ;  /* 0x0000002015117890 */ /* 0x000fe4000fffe0ff */
[----:B------:R-:W-:Y:S01]  /*8ab0*/  UIADD3 UR16, UPT, UPT, UR21, 0x1000, URZ ;  /* 0x0000100015107890 */ /* 0x000fe2000fffe0ff */
[----:B------:R-:W-:Y:S01]  /*8ac0*/  UMOV UR12, 0x0 ;  /* 0x00000000000c7882 */ /* 0x000fe20000000000 */
[----:B------:R-:W-:Y:S01]  /*8ad0*/  UMOV UR13, 0x10000000 ;  /* 0x10000000000d7882 */ /* 0x000fe20000000000 */
[----:B------:R-:W-:Y:S02]  /*8ae0*/  UIADD3 UR10, UPT, UPT, UR18, 0x40, URZ ;  /* 0x00000040120a7890 */ /* 0x000fe4000fffe0ff */
[----:B------:R-:W-:Y:S01]  /*8af0*/  UIADD3 UR8, UPT, UPT, UR21, 0x2000, URZ ;  /* 0x0000200015087890 */ /* 0x000fe2000fffe0ff */
[----:B------:R-:W-:Y:S03]  /*8b00*/  UMOV UR11, UR19 ;  /* 0x00000013000b7c82 */ /* 0x000fe60008000000 */
[----:B------:R1:W-:Y:S01]  /*8b10*/  UTMALDG.2D [UR16], [UR28], desc[UR12] ;  /* 0x00000c101c0075b4 */ /* 0x0003e20008009000 */
[----:B------:R-:W-:Y:S01]  /*8b20*/  UMOV UR9, UR17 ;  /* 0x0000001100097c82 */ /* 0x000fe20008000000 */
[----:B------:R-:W-:Y:S03]  /*8b30*/  UISETP.NE.AND UP0, UPT, UR20, 0x4, UPT ;  /* 0x000000041400788c */ /* 0x000fe6000bf05270 */
[----:B------:R1:W-:Y:S06]  /*8b40*/  UTMALDG.2D [UR8], [UR28], desc[UR12] ;  /* 0x00000c081c0075b4 */ /* 0x0003ec0008009000 */
[----:B-1----:R-:W-:Y:S05]  /*8b50*/  BRA.U UP0, `(.L_x_94) ;  /* 0x0000000100047547 */ /* 0x002fea000b800000 */
[----:B----4-:R-:W-:Y:S05]  /*8b60*/  BPT.TRAP 0x1 ;  /* 0x000000040000795c */ /* 0x010fea0000300000 */
.L_x_94:
[----:B------:R-:W-:Y:S04]  /*8b70*/  HFMA2 R0, -RZ, RZ, 0, 0.0078125 ;  /* 0x00002000ff007431 */ /* 0x000fe800000001ff */
[----:B------:R1:W-:Y:S03]  /*8b80*/  SYNCS.ARRIVE.TRANS64.RED.A0TR RZ, [UR21+0x20], R0 ;  /* 0x00002000ffff79a7 */ /* 0x0003e60008300415 */
.L_x_93:
[----:B-1--4-:R-:W-:Y:S05]  /*8b90*/  BSYNC.RECONVERGENT B0 ;  /* 0x0000000000007941 */ /* 0x012fea0003800200 */
.L_x_92:
[----:B------:R-:W-:Y:S09]  /*8ba0*/  UISETP.NE.AND UP0, UPT, UR20, 0x4, UPT ;  /* 0x000000041400788c */ /* 0x000ff2000bf05270 */
[----:B------:R-:W-:Y:S05]  /*8bb0*/  BRA.U UP0, `(.L_x_95) ;  /* 0x0000000100047547 */ /* 0x000fea000b800000 */
[----:B------:R-:W-:Y:S05]  /*8bc0*/  BPT.TRAP 0x1 ;  /* 0x000000040000795c */ /* 0x000fea0000300000 */
.L_x_95:
[----:B------:R-:W-:Y:S04]  /*8bd0*/  UIADD3 UR4, UPT, UPT, UR21, 0x20, URZ ;  /* 0x0000002015047890 */ /* 0x000fe8000fffe0ff */
[----:B------:R-:W-:Y:S09]  /*8be0*/  UPRMT UR4, UR24, 0x654, UR4 ;  /* 0x0000065418047896 */ /* 0x000ff20008000004 */
[----:B------:R-:W-:Y:S01]  /*8bf0*/  SYNCS.ARRIVE.TRANS64.RED.A1T0 RZ, [UR4], RZ ;  /* 0x000000ffffff79a7 */ /* 0x000fe20008100404 */
[----:B------:R-:W-:Y:S05]  /*8c00*/  BRA.U UP0, `(.L_x_96) ;  /* 0x0000000100047547 */ /* 0x000fea000b800000 */
[----:B------:R-:W-:Y:S05]  /*8c10*/  BPT.TRAP 0x1 ;  /* 0x000000040000795c */ /* 0x000fea0000300000 */
.L_x_96:
[----:B------:R-:W1:Y:S02]  /*8c20*/  SYNCS.PHASECHK.TRANS64.TRYWAIT P0, [UR21+0x48], R5 ;  /* 0x00004805ff0075a7 */ /* 0x000e640008001115 */
[----:B-1----:R-:W-:Y:S05]  /*8c30*/  @!P0 BRA `(.L_x_97) ;  /* 0x0000008400e88947 */ /* 0x002fea0003800000 */
.L_x_237:
[----:B------:R-:W-:Y:S04]  /*8c40*/  BSSY.RECONVERGENT B0, `(.L_x_98) ;  /* 0x0000012000007945 */ /* 0x000fe80003800200 */
[----:B------:R-:W-:Y:S05]  /*8c50*/  @!P1 BRA `(.L_x_99) ;  /* 0x0000000000409947 */ /* 0x000fea0003800000 */
[----:B------:R-:W-:Y:S02]  /*8c60*/  UIADD3 UR13, UPT, UPT, UR21, 0x28, URZ ;  /* 0x00000028150d7890 */ /* 0x000fe4000fffe0ff */
[----:B------:R-:W-:Y:S02]  /*8c70*/  UIADD3 UR15, UPT, UPT, UR19, 0x20, URZ ;  /* 0x00000020130f7890 */ /* 0x000fe4000fffe0ff */
[----:B------:R-:W-:Y:S01]  /*8c80*/  UIADD3 UR12, UPT, UPT, UR21, 0x3000, URZ ;  /* 0x00003000150c7890 */ /* 0x000fe2000fffe0ff */
[----:B------:R-:W-:Y:S01]  /*8c90*/  UMOV UR16, 0x0 ;  /* 0x0000000000107882 */ /* 0x000fe20000000000 */
[----:B------:R-:W-:Y:S01]  /*8ca0*/  UMOV UR17, 0x10000000 ;  /* 0x1000000000117882 */ /* 0x000fe20000000000 */
[----:B------:R-:W-:Y:S01]  /*8cb0*/  UMOV UR14, UR18 ;  /* 0x00000012000e7c82 */ /* 0x000fe20008000000 */
[----:B------:R-:W-:Y:S02]  /*8cc0*/  UIADD3 UR10, UPT, UPT, UR18, 0x40, URZ ;  /* 0x00000040120a7890 */ /* 0x000fe4000fffe0ff */
[----:B------:R-:W-:Y:S03]  /*8cd0*/  UIADD3 UR8, UPT, UPT, UR21, 0x4000, URZ ;  /* 0x0000400015087890 */ /* 0x000fe6000fffe0ff */
[----:B------:R4:W-:Y:S01]  /*8ce0*/  UTMALDG.2D [UR12], [UR28], desc[UR16] ;  /* 0x0000100c1c0075b4 */ /* 0x0009e20008009000 */
[----:B------:R-:W-:Y:S01]  /*8cf0*/  UMOV UR9, UR13 ;  /* 0x0000000d00097c82 */ /* 0x000fe20008000000 */
[----:B------:R-:W-:Y:S04]  /*8d00*/  UMOV UR11, UR15 ;  /* 0x0000000f000b7c82 */ /* 0x000fe80008000000 */
[----:B------:R4:W-:Y:S02]  /*8d10*/  UTMALDG.2D [UR8], [UR28], desc[UR16] ;  /* 0x000010081c0075b4 */ /* 0x0009e40008009000 */
[----:B----4-:R-:W-:Y:S05]  /*8d20*/  BRA.U UP0, `(.L_x_100) ;  /* 0x0000000100047547 */ /* 0x010fea000b800000 */
[----:B------:R-:W-:Y:S05]  /*8d30*/  BPT.TRAP 0x1 ;  /* 0x000000040000795c */ /* 0x000fea0000300000 */
.L_x_100:
[----:B-1----:R-:W-:Y:S04]  /*8d40*/  HFMA2 R0, -RZ, RZ, 0, 0.0078125 ;  /* 0x00002000ff007431 */ /* 0x002fe800000001ff */
[----:B------:R4:W-:Y:S03]  /*8d50*/  SYNCS.ARRIVE.TRANS64.RED.A0TR RZ, [UR21+0x28], R0 ;  /* 0x00002800ffff79a7 */ /* 0x0009e60008300415 */
.L_x_99:
[----:B------:R-:W-:Y:S05]  /*8d60*/  BSYNC.RECONVERGENT B0 ;  /* 0x0000000000007941 */ /* 0x000fea0003800200 */
.L_x_98:
[----:B------:R-:W-:Y:S05]  /*8d70*/  BRA.U UP0, `(.L_x_101) ;  /* 0x0000000100047547 */ /* 0x000fea000b800000 */
[----:B------:R-:W-:Y:S05]  /*8d80*/  BPT.TRAP 0x1 ;  /* 0x000000040000795c */ /* 0x000fea0000300000 */
.L_x_101:
[----:B------:R-:W-:Y:S04]  /*8d90*/  UIADD3 UR4, UPT, UPT, UR21, 0x28, URZ ;  /* 0x0000002815047890 */ /* 0x000fe8000fffe0ff */
[----:B------:R-:W-:Y:S09]  /*8da0*/  UPRMT UR4, UR24, 0x654, UR4 ;  /* 0x0000065418047896 */ /* 0x000ff20008000004 */
[----:B------:R-:W-:Y:S01]  /*8db0*/  SYNCS.ARRIVE.TRANS64.RED.A1T0 RZ, [UR4], RZ ;  /* 0x000000ffffff79a7 */ /* 0x000fe20008100404 */
[----:B------:R-:W-:Y:S05]  /*8dc0*/  BRA.U UP0, `(.L_x_102) ;  /* 0x0000000100047547 */ /* 0x000fea000b800000 */
[----:B------:R-:W-:Y:S05]  /*8dd0*/  BPT.TRAP 0x1 ;  /* 0x000000040000795c */ /* 0x000fea0000300000 */
.L_x_102:
[----:B------:R-:W5:Y:S02]  /*8de0*/  SYNCS.PHASECHK.TRANS64.TRYWAIT P0, [UR21+0x50], R5 ;  /* 0x00005005ff0075a7 */ /* 0x000f640008001115 */
[----:B-----5:R-:W-:Y:S05]  /*8df0*/  @!P0 BRA `(.L_x_103) ;  /* 0x0000008400908947 */ /* 0x020fea0003800000 */
.L_x_239:
        /* <DEDUP_REMOVED lines=14> */
[----:B-1----:R-:W-:Y:S05]  /*8ee0*/  BRA.U UP0, `(.L_x_106) ;  /* 0x0000000100047547 */ /* 0x002fea000b800000 */
[----:B------:R-:W-:Y:S05]  /*8ef0*/  BPT.TRAP 0x1 ;  /* 0x000000040000795c */ /* 0x000fea0000300000 */
.L_x_106:
[----:B----4-:R-:W-:Y:S04]  /*8f00*/  HFMA2 R0, -RZ, RZ, 0, 0.0078125 ;  /* 0x00002000ff007431 */ /* 0x010fe800000001ff */
[----:B------:R1:W-:Y:S03]  /*8f10*/  SYNCS.ARRIVE.TRANS64.RED.A0TR RZ, [UR21+0x30], R0 ;  /* 0x00003000ffff79a7 */ /* 0x0003e60008300415 */
.L_x_105:
[----:B------:R-:W-:Y:S05]  /*8f20*/  BSYNC.RECONVERGENT B0 ;  /* 0x0000000000007941 */ /* 0x000fea0003800200 */
.L_x_104:
[----:B------:R-:W-:Y:S05]  /*8f30*/  BRA.U UP0, `(.L_x_107) ;  /* 0x0000000100047547 */ /* 0x000fea000b800000 */
[----:B------:R-:W-:Y:S05]  /*8f40*/  BPT.TRAP 0x1 ;  /* 0x000000040000795c */ /* 0x000fea0000300000 */
.L_x_107:
[----:B------:R-:W-:Y:S04]  /*8f50*/  UIADD3 UR4, UPT, UPT, UR21, 0x30, URZ ;  /* 0x0000003015047890 */ /* 0x000fe8000fffe0ff */
[----:B------:R-:W-:Y:S09]  /*8f60*/  UPRMT UR4, UR24, 0x654, UR4 ;  /* 0x0000065418047896 */ /* 0x000ff20008000004 */
[----:B------:R-:W-:Y:S01]  /*8f70*/  SYNCS.ARRIVE.TRANS64.RED.A1T0 RZ, [UR4], RZ ;  /* 0x000000ffffff79a7 */ /* 0x000fe20008100404 */
[----:B------:R-:W-:Y:S05]  /*8f80*/  BRA.U UP0, `(.L_x_108) ;  /* 0x0000000100047547 */ /* 0x000fea000b800000 */
[----:B------:R-:W-:Y:S05]  /*8f90*/  BPT.TRAP 0x1 ;  /* 0x000000040000795c */ /* 0x000fea0000300000 */
.L_x_108:
[----:B------:R-:W5:Y:S02]  /*8fa0*/  SYNCS.PHASECHK.TRANS64.TRYWAIT P0, [UR21+0x58], R5 ;  /* 0x00005805ff0075a7 */ /* 0x000f640008001115 */
[----:B-----5:R-:W-:Y:S05]  /*8fb0*/  @!P0 BRA `(.L_x_109) ;  /* 0x0000008400388947 */ /* 0x020fea0003800000 */
.L_x_241:
        /* <DEDUP_REMOVED lines=16> */
.L_x_112:
[----:B----4-:R-:W-:Y:S04]  /*90c0*/  HFMA2 R0, -RZ, RZ, 0, 0.0078125 ;  /* 0x00002000ff007431 */ /* 0x010fe800000001ff */
[----:B------:R1:W-:Y:S03]  /*90d0*/  SYNCS.ARRIVE.TRANS64.RED.A0TR RZ, [UR21+0x38], R0 ;  /* 0x00003800ffff79a7 */ /* 0x0003e60008300415 */
.L_x_111:
[----:B------:R-:W-:Y:S05]  /*90e0*/  BSYNC.RECONVERGENT B0 ;  /* 0x0000000000007941 */ /* 0x000fea0003800200 */
.L_x_110:
[----:B------:R-:W-:Y:S05]  /*90f0*/  BRA.U UP0, `(.L_x_113) ;  /* 0x0000000100047547 */ /* 0x000fea000b800000 */
[----:B------:R-:W-:Y:S05]  /*9100*/  BPT.TRAP 0x1 ;  /* 0x000000040000795c */ /* 0x000fea0000300000 */
.L_x_113:
[----:B------:R-:W-:Y:S01]  /*9110*/  UIADD3 UR4, UPT, UPT, UR21, 0x38, URZ ;  /* 0x0000003815047890 */ /* 0x000fe2000fffe0ff */
[----:B------:R-:W-:Y:S01]  /*9120*/  LOP3.LUT R21, R21, 0x1, RZ, 0x3c, !PT ;  /* 0x0000000115157812 */ /* 0x000fe200078e3cff */
[----:B------:R-:W-:Y:S02]  /*9130*/  UISETP.NE.AND UP1, UPT, UR37, 0x8, UPT ;  /* 0x000000082500788c */ /* 0x000fe4000bf25270 */
[----:B------:R-:W-:Y:S09]  /*9140*/  UPRMT UR4, UR24, 0x654, UR4 ;  /* 0x0000065418047896 */ /* 0x000ff20008000004 */
[----:B------:R-:W-:Y:S01]  /*9150*/  SYNCS.ARRIVE.TRANS64.RED.A1T0 RZ, [UR4], RZ ;  /* 0x000000ffffff79a7 */ /* 0x000fe20008100404 */
[----:B------:R-:W-:Y:S05]  /*9160*/  BRA.U UP1, `(.L_x_114) ;  /* 0x0000000101047547 */ /* 0x000fea000b800000 */
[----:B------:R-:W-:Y:S05]  /*9170*/  BPT.TRAP 0x1 ;  /* 0x000000040000795c */ /* 0x000fea0000300000 */
.L_x_114:
[----:B------:R-:W-:Y:S01]  /*9180*/  ULEA UR8, UR5, UR21, 0x3 ;  /* 0x0000001505087291 */ /* 0x000fe2000f8e18ff */
[----:B-1----:R-:W-:Y:S08]  /*9190*/  SHF.L.U32 R5, R20, 0x1f, RZ ;  /* 0x0000001f14057819 */ /* 0x002ff000000006ff */
[----:B------:R-:W1:Y:S02]  /*91a0*/  SYNCS.PHASECHK.TRANS64.TRYWAIT P0, [UR8+0x150], R5 ;  /* 0x00015005ff0075a7 */ /* 0x000e640008001108 */
[----:B-1----:R-:W-:Y:S05]  /*91b0*/  @!P0 BRA `(.L_x_115) ;  /* 0x0000008000d08947 */ /* 0x002fea0003800000 */
.L_x_243:
[----:B------:R-:W-:Y:S09]  /*91c0*/  UIMAD UR4, UR5, 0x14, UR36 ;  /* 0x00000014050478a4 */ /* 0x000ff2000f8e0224 */
[----:B------:R-:W2:Y:S04]  /*91d0*/  LDS.U16 R4, [UR4+0x12] ;  /* 0x00001204ff047984 */ /* 0x000ea80008000400 */
[----:B------:R-:W2:Y:S04]  /*91e0*/  LDS R15, [UR4] ;  /* 0x00000004ff0f7984 */ /* 0x000ea80008000800 */
[----:B------:R-:W2:Y:S04]  /*91f0*/  LDS R14, [UR4+0x4] ;  /* 0x00000404ff0e7984 */ /* 0x000ea80008000800 */
[----:B------:R-:W2:Y:S04]  /*9200*/  LDS R17, [UR4+0x8] ;  /* 0x00000804ff117984 */ /* 0x000ea80008000800 */
[----:B-1--4-:R-:W1:Y:S01]  /*9210*/  LDS R0, [UR4+0xc] ;  /* 0x00000c04ff007984 */ /* 0x012e620008000800 */
[----:B------:R-:W-:Y:S01]  /*9220*/  @!PT LDS RZ, [RZ] ;  /* 0x00000000fffff984 */ /* 0x000fe20000000800 */
[----:B------:R-:W-:Y:S01]  /*9230*/  @!PT LDS RZ, [RZ] ;  /* 0x00000000fffff984 */ /* 0x000fe20000000800 */
[----:B------:R-:W-:Y:S01]  /*9240*/  @!PT LDS RZ, [RZ] ;  /* 0x00000000fffff984 */ /* 0x000fe20000000800 */
[----:B------:R-:W-:Y:S01]  /*9250*/  @!PT LDS RZ, [RZ] ;  /* 0x00000000fffff984 */ /* 0x000fe20000000800 */
[----:B------:R4:W-:Y:S06]  /*9260*/  MEMBAR.ALL.CTA ;  /* 0x0000000000007992 */ /* 0x0009ec0000008000 */
[----:B----4-:R-:W4:Y:S01]  /*9270*/  FENCE.VIEW.ASYNC.S ;  /* 0x00000000000073c6 */ /* 0x010f220000000000 */
[----:B------:R-:W-:Y:S05]  /*9280*/  BRA.U UP1, `(.L_x_116) ;  /* 0x0000000101047547 */ /* 0x000fea000b800000 */
[----:B------:R-:W-:Y:S05]  /*9290*/  BPT.TRAP 0x1 ;  /* 0x000000040000795c */ /* 0x000fea0000300000 */
.L_x_116:
[----:B------:R-:W-:Y:S01]  /*92a0*/  UIADD3 UR8, UPT, UPT, UR8, 0x190, URZ ;  /* 0x0000019008087890 */ /* 0x000fe2000fffe0ff */
[----:B-1----:R-:W-:Y:S03]  /*92b0*/  ISETP.NE.AND P0, PT, R0, RZ, PT ;  /* 0x000000ff0000720c */ /* 0x002fe60003f05270 */
[----:B------:R-:W-:Y:S09]  /*92c0*/  UPRMT UR8, UR24, 0x654, UR8 ;  /* 0x0000065418087896 */ /* 0x000ff20008000008 */
[----:B----4-:R-:W-:Y:S01]  /*92d0*/  SYNCS.ARRIVE.TRANS64.RED.A1T0 RZ, [UR8], RZ ;  /* 0x000000ffffff79a7 */ /* 0x010fe20008100408 */
[----:B------:R-:W-:Y:S04]  /*92e0*/  UIADD3 UR8, UPT, UPT, UR5, 0x1, URZ ;  /* 0x0000000105087890 */ /* 0x000fe8000fffe0ff */
[----:B------:R-:W-:Y:S04]  /*92f0*/  UISETP.NE.AND UP1, UPT, UR8, 0x8, UPT ;  /* 0x000000080800788c */ /* 0x000fe8000bf25270 */
[----:B------:R-:W-:Y:S02]  /*9300*/  USEL UR4, URZ, 0x1, UP1 ;  /* 0x00000001ff047887 */ /* 0x000fe40008800000 */
[----:B------:R-:W-:Y:S02]  /*9310*/  USEL UR5, UR8, URZ, UP1 ;  /* 0x000000ff08057287 */ /* 0x000fe40008800000 */
[----:B------:R-:W-:Y:S02]  /*9320*/  UPLOP3.LUT UP1, UPT, UPT, UPT, UPT, 0x80, 0x8 ;  /* 0x000000000008789c */ /* 0x000fe40003f2f070 */
[----:B------:R-:W-:Y:S01]  /*9330*/  LOP3.LUT R20, R20, UR4, RZ, 0x3c, !PT ;  /* 0x0000000414147c12 */ /* 0x000fe2000f8e3cff */
[----:B------:R-:W-:Y:S08]  /*9340*/  @P0 BRA `(.L_x_117) ;  /* 0xffffffec00c40947 */ /* 0x000ff0000383ffff */
[----:B------:R-:W-:Y:S05]  /*9350*/  BRA.U UP0, `(.L_x_118) ;  /* 0x0000000100047547 */ /* 0x000fea000b800000 */
[----:B------:R-:W-:Y:S05]  /*9360*/  BPT.TRAP 0x1 ;  /* 0x000000040000795c */ /* 0x000fea0000300000 */
.L_x_118:
[----:B------:R-:W-:-:S04]  /*9370*/  SHF.L.U32 R3, R21, 0x1f, RZ ;  /* 0x0000001f15037819 */ /* 0x000fc800000006ff */
[----:B------:R-:W1:Y:S02]  /*9380*/  SYNCS.PHASECHK.TRANS64.TRYWAIT P0, [UR21+0x40], R3 ;  /* 0x00004003ff0075a7 */ /* 0x000e640008001115 */
[----:B-1----:R-:W-:Y:S05]  /*9390*/  @!P0 BRA `(.L_x_119) ;  /* 0x0000008000708947 */ /* 0x002fea0003800000 */
.L_x_245:
[----:B------:R-:W-:Y:S05]  /*93a0*/  BRA.U UP0, `(.L_x_120) ;  /* 0x0000000100047547 */ /* 0x000fea000b800000 */
[----:B------:R-:W-:Y:S05]  /*93b0*/  BPT.TRAP 0x1 ;  /* 0x000000040000795c */ /* 0x000fea0000300000 */
.L_x_120:
[----:B------:R-:W4:Y:S02]  /*93c0*/  SYNCS.PHASECHK.TRANS64.TRYWAIT P0, [UR21+0x48], R3 ;  /* 0x00004803ff0075a7 */ /* 0x000f240008001115 */
[----:B----4-:R-:W-:Y:S05]  /*93d0*/  @!P0 BRA `(.L_x_121) ;  /* 0x0000008000788947 */ /* 0x010fea0003800000 */
.L_x_247:
[----:B------:R-:W-:Y:S05]  /*93e0*/  BRA.U UP0, `(.L_x_122) ;  /* 0x0000000100047547 */ /* 0x000fea000b800000 */
[----:B------:R-:W-:Y:S05]  /*93f0*/  BPT.TRAP 0x1 ;  /* 0x000000040000795c */ /* 0x000fea0000300000 */
.L_x_122:
[----:B------:R-:W4:Y:S02]  /*9400*/  SYNCS.PHASECHK.TRANS64.TRYWAIT P0, [UR21+0x50], R3 ;  /* 0x00005003ff0075a7 */ /* 0x000f240008001115 */
[----:B----4-:R-:W-:Y:S05]  /*9410*/  @!P0 BRA `(.L_x_123) ;  /* 0x0000008000808947 */ /* 0x010fea0003800000 */
.L_x_249:
[----:B------:R-:W-:Y:S05]  /*9420*/  BRA.U UP0, `(.L_x_124) ;  /* 0x0000000100047547 */ /* 0x000fea000b800000 */
[----:B------:R-:W-:Y:S05]  /*9430*/  BPT.TRAP 0x1 ;  /* 0x000000040000795c */ /* 0x000fea0000300000 */
.L_x_124:
[----:B-1----:R-:W-:Y:S02]  /*9440*/  SHF.L.U32 R3, R21, 0x1f, RZ ;  /* 0x0000001f15037819 */ /* 0x002fe400000006ff */
[----:B------:R-:W-:-:S04]  /*9450*/  MOV R0, UR21 ;  /* 0x0000001500007c02 */ /* 0x000fc80008000f00 */
[----:B------:R1:W4:Y:S03]  /*9460*/  SYNCS.PHASECHK.TRANS64.TRYWAIT P0, [R0+URZ+0x58], R3 ;  /* 0x00005803000075a7 */ /* 0x00032600080011ff */
[----:B----4-:R-:W-:Y:S05]  /*9470*/  @!P0 NANOSLEEP.SYNCS 0x989680 ;  /* 0x009896800000895d */ /* 0x010fea0003900000 */
[----:B------:R-:W4:Y:S02]  /*9480*/  @!P0 SYNCS.PHASECHK.TRANS64 P0, [R0+URZ+0x58], R3 ;  /* 0x00005803000085a7 */ /* 0x000f2400080010ff */
[----:B----4-:R-:W-:Y:S05]  /*9490*/  @P0 EXIT ;  /* 0x000000000000094d */ /* 0x010fea0003800000 */
[----:B------:R-:W-:Y:S05]  /*94a0*/  BRA `(.L_x_124) ;  /* 0xfffffffc00e47947 */ /* 0x000fea000383ffff */
.L_x_83:
[----:B------:R-:W-:-:S09]  /*94b0*/  UISETP.NE.AND UP0, UPT, UR20, 0x4, UPT ;  /* 0x000000041400788c */ /* 0x000fd2000bf05270 */
[----:B------:R-:W-:Y:S05]  /*94c0*/  BRA.U UP0, `(.L_x_125) ;  /* 0x0000004d00587547 */ /* 0x000fea000b800000 */
.L_x_126:
[----:B------:R-:W-:-:S08]  /*94d0*/  NOP ;  /* 0x0000000000007918 */ /* 0x000fd00000000000 */
[----:B------:R-:W3:Y:S02]  /*94e0*/  USETMAXREG.TRY_ALLOC.CTAPOOL UP0, 0xe8 ;  /* 0x000000e8000079c8 */ /* 0x000ee40008000600 */
[----:B---3--:R-:W-:Y:S05]  /*94f0*/  BRA.U !UP0, `(.L_x_126) ;  /* 0xfffffffd08f47547 */ /* 0x008fea000b83ffff */
[----:B------:R-:W3:Y:S08]  /*9500*/  S2UR UR52, SR_CgaCtaId ;  /* 0x00000000003479c3 */ /* 0x000ef00000008800 */
[----:B------:R-:W-:Y:S01]  /*9510*/  BAR.SYNC.DEFER_BLOCKING 0x6, 0xa0 ;  /* 0x0182800000007b1d */ /* 0x000fe20000010000 */
[C---:B------:R-:W-:Y:S01]  /*9520*/  IMAD.SHL.U32 R3, R0.reuse, 0x40, RZ ;  /* 0x0000004000037824 */ /* 0x040fe200078e00ff */
[C---:B------:R-:W-:Y:S01]  /*9530*/  LOP3.LUT P1, RZ, R0.reuse, 0x2, RZ, 0xc0, !PT ;  /* 0x0000000200ff7812 */ /* 0x040fe2000782c0ff */
[C---:B------:R-:W-:Y:S01]  /*9540*/  IMAD.SHL.U32 R92, R0.reuse, 0x8, RZ ;  /* 0x00000008005c7824 */ /* 0x040fe200078e00ff */
[C---:B------:R-:W-:Y:S01]  /*9550*/  LOP3.LUT R94, R0.reuse, 0x60, RZ, 0xc0, !PT ;  /* 0x00000060005e7812 */ /* 0x040fe200078ec0ff */
[----:B------:R-:W-:Y:S01]  /*9560*/  IMAD.U32 R93, R0, 0x10000, RZ ;  /* 0x00010000005d7824 */ /* 0x000fe200078e00ff */
[----:B------:R-:W-:-:S02]  /*9570*/  UMOV UR43, 0x400 ;  /* 0x00000400002b7882 */ /* 0x000fc40000000000 */
[----:B------:R-:W4:Y:S01]  /*9580*/  LDC.64 R98, c[0x0][0x390] ;  /* 0x0000e400ff627b82 */ /* 0x000f220000000a00 */
[----:B------:R-:W1:Y:S01]  /*9590*/  SHFL.IDX PT, R96, R80, RZ, 0x1f ;  /* 0x00001fff50607589 */ /* 0x000e6200000e0000 */
[----:B------:R-:W-:Y:S01]  /*95a0*/  LOP3.LUT R3, R3, 0x1c0, RZ, 0xc0, !PT ;  /* 0x000001c003037812 */ /* 0x000fe200078ec0ff */
[----:B------:R-:W-:Y:S01]  /*95b0*/  IMAD.MOV.U32 R95, RZ, RZ, 0x10 ;  /* 0x00000010ff5f7424 */ /* 0x000fe200078e00ff */
[----:B------:R-:W-:Y:S01]  /*95c0*/  LOP3.LUT R93, R93, 0x600000, RZ, 0xc0, !PT ;  /* 0x006000005d5d7812 */ /* 0x000fe200078ec0ff */
[----:B------:R-:W-:Y:S01]  /*95d0*/  UMOV UR58, URZ ;  /* 0x000000ff003a7c82 */ /* 0x000fe20008000000 */
[----:B------:R-:W-:Y:S01]  /*95e0*/  LOP3.LUT R3, R3, 0x28, R0, 0xf8, !PT ;  /* 0x0000002803037812 */ /* 0x000fe200078ef800 */
[----:B------:R-:W-:Y:S01]  /*95f0*/  UMOV UR59, URZ ;  /* 0x000000ff003b7c82 */ /* 0x000fe20008000000 */
[----:B------:R-:W4:Y:S01]  /*9600*/  LDC.64 R76, c[0x0][0x890] ;  /* 0x00022400ff4c7b82 */ /* 0x000f220000000a00 */
[----:B------:R-:W4:Y:S01]  /*9610*/  LDCU.64 UR38, c[0x0][0x888] ;  /* 0x00011100ff2677ac */ /* 0x000f220008000a00 */
[----:B------:R-:W-:Y:S01]  /*9620*/  LOP3.LUT R92, R3, 0x38, R92, 0x78, !PT ;  /* 0x00000038035c7812 */ /* 0x000fe200078e785c */
[----:B------:R-:W-:Y:S01]  /*9630*/  IMAD.SHL.U32 R3, R0, 0x20, RZ ;  /* 0x0000002000037824 */ /* 0x000fe200078e00ff */
[----:B------:R-:W-:Y:S01]  /*9640*/  PLOP3.LUT P2, PT, PT, PT, PT, 0x80, 0x8 ;  /* 0x000000000008781c */ /* 0x000fe20003f4f070 */
[----:B------:R-:W4:Y:S01]  /*9650*/  LDCU.64 UR48, c[0x0][0xb18] ;  /* 0x00016300ff3077ac */ /* 0x000f220008000a00 */
[----:B------:R-:W-:Y:S01]  /*9660*/  IMAD.MOV.U32 R91, RZ, RZ, 0x1 ;  /* 0x00000001ff5b7424 */ /* 0x000fe200078e00ff */
[----:B------:R-:W-:Y:S01]  /*9670*/  PRMT R89, RZ, 0x7610, R89 ;  /* 0x00007610ff597816 */ /* 0x000fe20000000059 */
[----:B------:R-:W4:Y:S01]  /*9680*/  LDC.64 R78, c[0x0][0x8b8] ;  /* 0x00022e00ff4e7b82 */ /* 0x000f220000000a00 */
[----:B---3--:R-:W-:Y:S01]  /*9690*/  ULEA UR43, UR52, UR43, 0x18 ;  /* 0x0000002b342b7291 */ /* 0x008fe2000f8ec0ff */
[----:B------:R-:W-:Y:S01]  /*96a0*/  LOP3.LUT R92, R92, 0xa00, R3, 0xf8, !PT ;  /* 0x00000a005c5c7812 */ /* 0x000fe200078ef803 */
[----:B------:R-:W3:Y:S01]  /*96b0*/  LDCU.64 UR46, c[0x0][0xb20] ;  /* 0x00016400ff2e77ac */ /* 0x000ee20008000a00 */
[----:B------:R-:W-:Y:S01]  /*96c0*/  IMAD.MOV.U32 R90, RZ, RZ, RZ ;  /* 0x000000ffff5a7224 */ /* 0x000fe200078e00ff */
[----:B------:R-:W-:Y:S01]  /*96d0*/  SEL R95, R95, 0xfffffff0, !P1 ;  /* 0xfffffff05f5f7807 */ /* 0x000fe20004800000 */
[----:B------:R-:W-:Y:S01]  /*96e0*/  IMAD.MOV.U32 R88, RZ, RZ, RZ ;  /* 0x000000ffff587224 */ /* 0x000fe200078e00ff */
[----:B------:R-:W3:Y:S01]  /*96f0*/  LDCU.64 UR44, c[0x0][0x8b0] ;  /* 0x00011600ff2c77ac */ /* 0x000ee20008000a00 */
[----:B------:R-:W-:Y:S01]  /*9700*/  IMAD.MOV.U32 R87, RZ, RZ, RZ ;  /* 0x000000ffff577224 */ /* 0x000fe200078e00ff */
[----:B-1----:R-:W-:Y:S01]  /*9710*/  ISETP.NE.AND P0, PT, R96, 0x4, PT ;  /* 0x000000046000780c */ /* 0x002fe20003f05270 */
[----:B--2---:R-:W1:Y:S01]  /*9720*/  LDS R2, [UR43+0x310] ;  /* 0x0003102bff027984 */ /* 0x004e620008000800 */
[----:B------:R-:W-:Y:S01]  /*9730*/  UIADD3 UR4, UPT, UPT, UR43, 0x1000, URZ ;  /* 0x000010002b047890 */ /* 0x000fe2000fffe0ff */
[----:B------:R-:W-:Y:S01]  /*9740*/  UMOV UR5, URZ ;  /* 0x000000ff00057c82 */ /* 0x000fe20008000000 */
[----:B-1----:R-:W-:-:S09]  /*9750*/  IMAD.IADD R93, R2, 0x1, R93 ;  /* 0x00000001025d7824 */ /* 0x002fd200078e025d */
[----:B---34-:R-:W-:Y:S05]  /*9760*/  @P0 BRA `(.L_x_127) ;  /* 0x00000000007c0947 */ /* 0x018fea0003800000 */
[----:B------:R-:W1:Y:S01]  /*9770*/  LDC.64 R40, c[0x0][0xa00] ;  /* 0x00028000ff287b82 */ /* 0x000e620000000a00 */
[----:B------:R-:W2:Y:S01]  /*9780*/  LDCU UR6, c[0x0][0xc1c] ;  /* 0x00018380ff0677ac */ /* 0x000ea20008000800 */
[----:B------:R-:W3:Y:S06]  /*9790*/  LDCU.64 UR58, c[0x0][0xb00] ;  /* 0x00016000ff3a77ac */ /* 0x000eec0008000a00 */
[----:B------:R-:W1:Y:S01]  /*97a0*/  LDC.64 R42, c[0x0][0xa08] ;  /* 0x00028200ff2a7b82 */ /* 0x000e620000000a00 */
[----:B------:R-:W-:-:S07]  /*97b0*/  ELECT P0, URZ, PT ;  /* 0x0000000000ff782f */ /* 0x000fce0003800000 */
[----:B------:R-:W4:Y:S01]  /*97c0*/  LDC.64 R36, c[0x0][0xa10] ;  /* 0x00028400ff247b82 */ /* 0x000f220000000a00 */
[----:B--2---:R-:W-:-:S04]  /*97d0*/  UIADD3 UR6, UPT, UPT, UR30, UR6, URZ ;  /* 0x000000061e067290 */ /* 0x004fc8000fffe0ff */
[----:B------:R-:W-:-:S03]  /*97e0*/  UIMAD UR6, UR6, 0xe, URZ ;  /* 0x0000000e060678a4 */ /* 0x000fc6000f8e02ff */
[----:B------:R-:W4:Y:S01]  /*97f0*/  LDC.64 R38, c[0x0][0xa18] ;  /* 0x00028600ff267b82 */ /* 0x000f220000000a00 */
[----:B---3--:R-:W-:-:S07]  /*9800*/  UIMAD.WIDE.U32 UR58, UR6, 0x80, UR58 ;  /* 0x00000080063a78a5 */ /* 0x008fce000f8e003a */
[----:B------:R-:W2:Y:S01]  /*9810*/  LDC.64 R32, c[0x0][0xa20] ;  /* 0x00028800ff207b82 */ /* 0x000ea20000000a00 */
[----:B-1----:R1:W-:Y:S07]  /*9820*/  @P0 STS.128 [UR43+0x400], R40 ;  /* 0x00040028ff000988 */ /* 0x0023ee0008000c2b */
[----:B------:R-:W2:Y:S08]  /*9830*/  LDC.64 R34, c[0x0][0xa28] ;  /* 0x00028a00ff227b82 */ /* 0x000eb00000000a00 */
[----:B------:R-:W3:Y:S01]  /*9840*/  LDC.64 R28, c[0x0][0xa30] ;  /* 0x00028c00ff1c7b82 */ /* 0x000ee20000000a00 */
[----:B----4-:R1:W-:Y:S07]  /*9850*/  @P0 STS.128 [UR43+0x410], R36 ;  /* 0x00041024ff000988 */ /* 0x0103ee0008000c2b */
[----:B------:R-:W3:Y:S08]  /*9860*/  LDC.64 R30, c[0x0][0xa38] ;  /* 0x00028e00ff1e7b82 */ /* 0x000ef00000000a00 */
[----:B------:R-:W4:Y:S01]  /*9870*/  LDC.64 R24, c[0x0][0xa40] ;  /* 0x00029000ff187b82 */ /* 0x000f220000000a00 */
[----:B--2---:R1:W-:Y:S07]  /*9880*/  @P0 STS.128 [UR43+0x420], R32 ;  /* 0x00042020ff000988 */ /* 0x0043ee0008000c2b */
[----:B------:R-:W4:Y:S08]  /*9890*/  LDC.64 R26, c[0x0][0xa48] ;  /* 0x00029200ff1a7b82 */ /* 0x000f300000000a00 */
[----:B------:R-:W2:Y:S01]  /*98a0*/  LDC.64 R20, c[0x0][0xa50] ;  /* 0x00029400ff147b82 */ /* 0x000ea20000000a00 */
[----:B---3--:R1:W-:Y:S07]  /*98b0*/  @P0 STS.128 [UR43+0x430], R28 ;  /* 0x0004301cff000988 */ /* 0x0083ee0008000c2b */
[----:B------:R-:W2:Y:S08]  /*98c0*/  LDC.64 R22, c[0x0][0xa58] ;  /* 0x00029600ff167b82 */ /* 0x000eb00000000a00 */
[----:B------:R-:W3:Y:S01]  /*98d0*/  LDC.64 R8, c[0x0][0xa60] ;  /* 0x00029800ff087b82 */ /* 0x000ee20000000a00 */
[----:B----4-:R1:W-:Y:S07]  /*98e0*/  @P0 STS.128 [UR43+0x440], R24 ;  /* 0x00044018ff000988 */ /* 0x0103ee0008000c2b */
[----:B------:R-:W3:Y:S08]  /*98f0*/  LDC.64 R10, c[0x0][0xa68] ;  /* 0x00029a00ff0a7b82 */ /* 0x000ef00000000a00 */
[----:B------:R-:W4:Y:S01]  /*9900*/  LDC.64 R4, c[0x0][0xa70] ;  /* 0x00029c00ff047b82 */ /* 0x000f220000000a00 */
[----:B--2---:R1:W-:Y:S07]  /*9910*/  @P0 STS.128 [UR43+0x450], R20 ;  /* 0x00045014ff000988 */ /* 0x0043ee0008000c2b */
[----:B-----5:R-:W4:Y:S01]  /*9920*/  LDC.64 R6, c[0x0][0xa78] ;  /* 0x00029e00ff067b82 */ /* 0x020f220000000a00 */
[----:B---3--:R1:W-:Y:S04]  /*9930*/  @P0 STS.128 [UR43+0x460], R8 ;  /* 0x00046008ff000988 */ /* 0x0083e80008000c2b */
[----:B----4-:R1:W-:Y:S01]  /*9940*/  @P0 STS.128 [UR43+0x470], R4 ;  /* 0x00047004ff000988 */ /* 0x0103e20008000c2b */
[----:B------:R-:W-:Y:S01]  /*9950*/  NOP ;  /* 0x0000000000007918 */ /* 0x000fe20000000000 */
.L_x_127:
[----:B------:R-:W-:Y:S01]  /*9960*/  MOV R81, UR4 ;  /* 0x0000000400517c02 */ /* 0x000fe20008000f00 */
[----:B------:R-:W-:Y:S01]  /*9970*/  UMOV UR54, URZ ;  /* 0x000000ff00367c82 */ /* 0x000fe20008000000 */
[----:B------:R-:W-:Y:S01]  /*9980*/  SHF.L.U32 R92, R92, 0x1, RZ ;  /* 0x000000015c5c7819 */ /* 0x000fe200000006ff */
[----:B------:R-:W-:-:S06]  /*9990*/  UMOV UR53, URZ ;  /* 0x000000ff00357c82 */ /* 0x000fcc0008000000 */
.L_x_181:
[----:B----4-:R-:W-:Y:S04]  /*99a0*/  LOP3.LUT R0, R89, 0xffff, RZ, 0xc0, !PT ;  /* 0x0000ffff59007812 */ /* 0x010fe800078ec0ff */
        /* <DEDUP_REMOVED lines=16> */
[----:B------:R-:W-:Y:S02]  /*9ab0*/  ISETP.NE.OR P0, PT, R96, 0x4, !P2 ;  /* 0x000000046000780c */ /* 0x000fe40005705670 */
[----:B------:R-:W-:Y:S02]  /*9ac0*/  R2UR UR56, R2 ;  /* 0x00000000023872ca */ /* 0x000fe400000e0000 */
[----:B------:R-:W-:Y:S09]  /*9ad0*/  R2UR UR57, R3 ;  /* 0x00000000033972ca */ /* 0x000ff200000e0000 */
[----:B-123--:R-:W-:Y:S06]  /*9ae0*/  @P0 BRA `(.L_x_128) ;  /* 0x0000000000ec0947 */ /* 0x00efec0003800000 */
[----:B-1----:R-:W-:Y:S01]  /*9af0*/  IMAD.U32 R9, RZ, RZ, UR43 ;  /* 0x0000002bff097e24 */ /* 0x002fe2000f8e00ff */
[----:B------:R-:W1:Y:S01]  /*9b00*/  S2R R0, SR_LANEID ;  /* 0x0000000000007919 */ /* 0x000e620000000000 */
[----:B------:R-:W-:Y:S01]  /*9b10*/  ELECT P0, URZ, PT ;  /* 0x0000000000ff782f */ /* 0x000fe20003800000 */
[----:B------:R-:W-:Y:S01]  /*9b20*/  BSSY.RECONVERGENT B0, `(.L_x_129) ;  /* 0x0000032000007945 */ /* 0x000fe20003800200 */
[----:B-1----:R-:W-:Y:S05]  /*9b30*/  IMAD.SHL.U32 R0, R0, 0x4, RZ ;  /* 0x0000000400007824 */ /* 0x002fea00078e00ff */
[----:B------:R-:W-:Y:S06]  /*9b40*/  IADD3 R9, PT, PT, R0, 0x400, R9 ;  /* 0x0000040000097810 */ /* 0x000fec0007ffe009 */
[----:B------:R-:W-:Y:S05]  /*9b50*/  @!P0 BRA `(.L_x_130) ;  /* 0x0000000000b88947 */ /* 0x000fea0003800000 */
[----:B------:R-:W-:Y:S01]  /*9b60*/  STS [UR43+0x430], RZ ;  /* 0x000430ffff007988 */ /* 0x000fe2000800082b */
[----:B------:R-:W-:Y:S01]  /*9b70*/  ISETP.NE.U32.AND P0, PT, RZ, UR46, PT ;  /* 0x0000002eff007c0c */ /* 0x000fe2000bf05070 */
[C---:B-----5:R-:W-:Y:S01]  /*9b80*/  IMAD.WIDE R6, R17.reuse, 0xc, R98 ;  /* 0x0000000c11067825 */ /* 0x060fe200078e0262 */
[----:B------:R-:W-:Y:S02]  /*9b90*/  UIADD3 UR4, UPT, UPT, UR43, 0x400, URZ ;  /* 0x000004002b047890 */ /* 0x000fe4000fffe0ff */
[----:B------:R-:W-:Y:S02]  /*9ba0*/  ISETP.NE.AND.EX P1, PT, RZ, UR47, PT, P0 ;  /* 0x0000002fff007c0c */ /* 0x000fe4000bf25300 */
[----:B------:R-:W2:Y:S01]  /*9bb0*/  LDG.E R18, desc[UR50][R6.64] ;  /* 0x0000003206127981 */ /* 0x000ea2000c1e1900 */
[C---:B------:R-:W-:Y:S03]  /*9bc0*/  LEA R2, P0, R17.reuse, RZ, 0x3 ;  /* 0x000000ff11027211 */ /* 0x040fe600078018ff */
[----:B------:R1:W3:Y:S01]  /*9bd0*/  LDG.E R5, desc[UR50][R6.64+0x4] ;  /* 0x0000043206057981 */ /* 0x0002e2000c1e1900 */
[----:B------:R-:W-:Y:S06]  /*9be0*/  LEA.HI.X.SX32 R3, R17, RZ, 0x3, P0 ;  /* 0x000000ff11037211 */ /* 0x000fec00000f1eff */
[C---:B------:R-:W-:Y:S04]  /*9bf0*/  @P1 IADD3 R10, P0, PT, R2.reuse, UR46, RZ ;  /* 0x0000002e020a1c10 */ /* 0x040fe8000ff1e0ff */
[C---:B------:R-:W-:Y:S02]  /*9c00*/  @P1 IADD3.X R11, PT, PT, R3.reuse, UR47, RZ, P0, !PT ;  /* 0x0000002f030b1c10 */ /* 0x040fe400087fe4ff */
[----:B------:R-:W-:Y:S03]  /*9c10*/  IADD3 R12, P0, PT, R2, UR48, RZ ;  /* 0x00000030020c7c10 */ /* 0x000fe6000ff1e0ff */
[----:B------:R-:W4:Y:S01]  /*9c20*/  @P1 LDG.E.64 R20, desc[UR50][R10.64] ;  /* 0x000000320a141981 */ /* 0x000f22000c1e1b00 */
[----:B------:R-:W-:Y:S03]  /*9c30*/  IADD3.X R13, PT, PT, R3, UR49, RZ, P0, !PT ;  /* 0x00000031030d7c10 */ /* 0x000fe600087fe4ff */
[----:B------:R-:W4:Y:S04]  /*9c40*/  LDS R3, [UR43+0x41c] ;  /* 0x00041c2bff037984 */ /* 0x000f280008000800 */
[----:B------:R-:W2:Y:S01]  /*9c50*/  LDG.E.64 R12, desc[UR50][R12.64] ;  /* 0x000000320c0c7981 */ /* 0x000ea2000c1e1b00 */
[----:B-1----:R-:W-:Y:S03]  /*9c60*/  IMAD.U32 R6, RZ, RZ, UR4 ;  /* 0x00000004ff067e24 */ /* 0x002fe6000f8e00ff */
[----:B--2---:R-:W-:Y:S01]  /*9c70*/  STS.64 [UR43+0x400], R12 ;  /* 0x0004000cff007988 */ /* 0x004fe20008000a2b */
[--C-:B------:R-:W-:Y:S01]  /*9c80*/  SHF.R.S32.HI R19, RZ, 0x1f, R18.reuse ;  /* 0x0000001fff137819 */ /* 0x100fe20000011412 */
[----:B------:R-:W-:Y:S02]  /*9c90*/  @!P1 IMAD.MOV.U32 R20, RZ, RZ, R18 ;  /* 0x000000ffff149224 */ /* 0x000fe400078e0012 */
[----:B---3--:R-:W-:Y:S02]  /*9ca0*/  VIADD R5, R5, 0xffffffff ;  /* 0xffffffff05057836 */ /* 0x008fe40000000000 */
[----:B------:R-:W-:Y:S05]  /*9cb0*/  @!P1 IMAD.MOV.U32 R21, RZ, RZ, R19 ;  /* 0x000000ffff159224 */ /* 0x000fea00078e0013 */
[----:B----4-:R-:W-:Y:S04]  /*9cc0*/  SHF.L.U64.HI R8, R20, 0x1, R21 ;  /* 0x0000000114087819 */ /* 0x010fe80000010215 */
[----:B------:R-:W-:Y:S04]  /*9cd0*/  LOP3.LUT R8, R8, 0x1fffffff, RZ, 0xc0, !PT ;  /* 0x1fffffff08087812 */ /* 0x000fe800078ec0ff */
[----:B------:R-:W-:Y:S04]  /*9ce0*/  SHF.R.U32.HI R2, RZ, 0x4, R8 ;  /* 0x00000004ff027819 */ /* 0x000fe80000011608 */
[----:B------:R-:W-:Y:S02]  /*9cf0*/  LOP3.LUT R11, R3, 0xf, R2, 0xb8, !PT ;  /* 0x0000000f030b7812 */ /* 0x000fe400078eb802 */
[----:B------:R-:W-:Y:S03]  /*9d00*/  SHF.R.U64 R2, R6, 0x4, RZ ;  /* 0x0000000406027819 */ /* 0x000fe600000012ff */
[----:B------:R1:W-:Y:S04]  /*9d10*/  STS [UR43+0x41c], R11 ;  /* 0x00041c0bff007988 */ /* 0x0003e8000800082b */
[----:B------:R-:W2:Y:S04]  /*9d20*/  LDS R4, [UR43+0x41c] ;  /* 0x00041c2bff047984 */ /* 0x000ea80008000800 */
[----:B------:R-:W-:Y:S04]  /*9d30*/  STS [UR43+0x410], R2 ;  /* 0x00041002ff007988 */ /* 0x000fe8000800082b */
[----:B------:R-:W-:Y:S01]  /*9d40*/  STS [UR43+0x414], R2 ;  /* 0x00041402ff007988 */ /* 0x000fe2000800082b */
[----:B-1----:R-:W-:Y:S05]  /*9d50*/  IMAD.SHL.U32 R11, R20, 0x2, RZ ;  /* 0x00000002140b7824 */ /* 0x002fea00078e00ff */
[----:B------:R-:W-:Y:S04]  /*9d60*/  LOP3.LUT R11, R11, 0xfffffffe, RZ, 0xc0, !PT ;  /* 0xfffffffe0b0b7812 */ /* 0x000fe800078ec0ff */
[----:B------:R-:W-:Y:S05]  /*9d70*/  SHF.R.U64 R8, R11, 0x4, R8 ;  /* 0x000000040b087819 */ /* 0x000fea0000001208 */
[----:B------:R-:W-:Y:S01]  /*9d80*/  STS [UR43+0x40c], R8 ;  /* 0x00040c08ff007988 */ /* 0x000fe2000800082b */
[----:B--2---:R-:W-:Y:S05]  /*9d90*/  LOP3.LUT R7, R4, 0xf0, RZ, 0xb8, !PT ;  /* 0x000000f004077812 */ /* 0x004fea00078eb8ff */
[----:B------:R1:W-:Y:S04]  /*9da0*/  STS [UR43+0x41c], R7 ;  /* 0x00041c07ff007988 */ /* 0x0003e8000800082b */
[----:B------:R-:W2:Y:S01]  /*9db0*/  LDS R4, [UR43+0x41c] ;  /* 0x00041c2bff047984 */ /* 0x000ea20008000800 */
[----:B-1----:R-:W-:Y:S02]  /*9dc0*/  CS2R R6, SRZ ;  /* 0x0000000000067805 */ /* 0x002fe4000001ff00 */
[----:B--2---:R-:W-:Y:S01]  /*9dd0*/  LOP3.LUT R3, R4, 0xf00, RZ, 0xb8, !PT ;  /* 0x00000f0004037812 */ /* 0x004fe200078eb8ff */
[----:B------:R-:W-:Y:S04]  /*9de0*/  VIADD R4, R18, 0xffffffff ;  /* 0xffffffff12047836 */ /* 0x000fe80000000000 */
[----:B------:R-:W-:Y:S04]  /*9df0*/  STS.64 [UR43+0x418], R2 ;  /* 0x00041802ff007988 */ /* 0x000fe80008000a2b */
[----:B------:R-:W1:Y:S04]  /*9e00*/  LDS R10, [UR43+0x41c] ;  /* 0x00041c2bff0a7984 */ /* 0x000e680008000800 */
[----:B------:R2:W-:Y:S01]  /*9e10*/  STS.128 [UR43+0x420], R4 ;  /* 0x00042004ff007988 */ /* 0x0005e20008000c2b */
[----:B-1----:R-:W-:Y:S05]  /*9e20*/  LOP3.LUT R10, R10, 0xf000, RZ, 0xb8, !PT ;  /* 0x0000f0000a0a7812 */ /* 0x002fea00078eb8ff */
[----:B------:R2:W-:Y:S02]  /*9e30*/  STS [UR43+0x41c], R10 ;  /* 0x00041c0aff007988 */ /* 0x0005e4000800082b */
.L_x_130:
[----:B------:R-:W-:Y:S05]  /*9e40*/  BSYNC.RECONVERGENT B0 ;  /* 0x0000000000007941 */ /* 0x000fea0003800200 */
.L_x_129:
[----:B------:R-:W-:Y:S01]  /*9e50*/  NOP ;  /* 0x0000000000007918 */ /* 0x000fe20000000000 */
[----:B------:R-:W1:Y:S01]  /*9e60*/  LDS R9, [R9] ;  /* 0x0000000009097984 */ /* 0x000e620000000800 */
[----:B------:R-:W-:Y:S04]  /*9e70*/  IADD3 R2, P0, PT, R0, UR56, RZ ;  /* 0x0000003800027c10 */ /* 0x000fe8000ff1e0ff */
[----:B------:R-:W-:Y:S05]  /*9e80*/  IADD3.X R3, PT, PT, RZ, UR57, RZ, P0, !PT ;  /* 0x00000039ff037c10 */ /* 0x000fea00087fe4ff */
[----:B-1----:R3:W5:Y:S04]  /*9e90*/  ATOMG.E.EXCH.STRONG.GPU PT, RZ, [R2], R9 ;  /* 0x0000000902ff73a8 */ /* 0x00276800041ee100 */
.L_x_128:
[----:B------:R-:W-:Y:S09]  /*9ea0*/  UISETP.NE.AND UP0, UPT, UR37, 0x8, UPT ;  /* 0x000000082500788c */ /* 0x000ff2000bf05270 */
[----:B------:R-:W-:Y:S05]  /*9eb0*/  BRA.U UP0, `(.L_x_131) ;  /* 0x0000000100047547 */ /* 0x000fea000b800000 */
[----:B------:R-:W-:Y:S05]  /*9ec0*/  BPT.TRAP 0x1 ;  /* 0x000000040000795c */ /* 0x000fea0000300000 */
.L_x_131:
[----:B------:R-:W-:Y:S01]  /*9ed0*/  ULEA UR6, UR5, UR43, 0x3 ;  /* 0x0000002b05067291 */ /* 0x000fe2000f8e18ff */
[----:B---3--:R-:W-:Y:S08]  /*9ee0*/  SHF.L.U32 R3, R87, 0x1f, RZ ;  /* 0x0000001f57037819 */ /* 0x008ff000000006ff */
[----:B-----5:R-:W3:Y:S02]  /*9ef0*/  SYNCS.PHASECHK.TRANS64.TRYWAIT P0, [UR6+0x150], R3 ;  /* 0x00015003ff0075a7 */ /* 0x020ee40008001106 */
[----:B---3--:R-:W-:Y:S05]  /*9f00*/  @!P0 BRA `(.L_x_132) ;  /* 0x0000007400dc8947 */ /* 0x008fea0003800000 */
.L_x_251:
[----:B------:R-:W-:Y:S09]  /*9f10*/  UIMAD UR4, UR5, 0x14, UR36 ;  /* 0x00000014050478a4 */ /* 0x000ff2000f8e0224 */
[----:B------:R-:W4:Y:S04]  /*9f20*/  LDS.U16 R89, [UR4+0x12] ;  /* 0x00001204ff597984 */ /* 0x000f280008000400 */
[----:B------:R-:W1:Y:S04]  /*9f30*/  LDS R85, [UR4] ;  /* 0x00000004ff557984 */ /* 0x000e680008000800 */
[----:B------:R-:W1:Y:S04]  /*9f40*/  LDS R84, [UR4+0x4] ;  /* 0x00000404ff547984 */ /* 0x000e680008000800 */
[----:B------:R-:W1:Y:S04]  /*9f50*/  LDS R83, [UR4+0x8] ;  /* 0x00000804ff537984 */ /* 0x000e680008000800 */
[----:B------:R-:W1:Y:S01]  /*9f60*/  LDS R82, [UR4+0xc] ;  /* 0x00000c04ff527984 */ /* 0x000e620008000800 */
[----:B------:R-:W-:Y:S01]  /*9f70*/  @!PT LDS RZ, [RZ] ;  /* 0x00000000fffff984 */ /* 0x000fe20000000800 */
[----:B------:R-:W-:Y:S01]  /*9f80*/  @!PT LDS RZ, [RZ] ;  /* 0x00000000fffff984 */ /* 0x000fe20000000800 */
[----:B------:R-:W-:Y:S01]  /*9f90*/  @!PT LDS RZ, [RZ] ;  /* 0x00000000fffff984 */ /* 0x000fe20000000800 */
[----:B------:R-:W-:Y:S01]  /*9fa0*/  @!PT LDS RZ, [RZ] ;  /* 0x00000000fffff984 */ /* 0x000fe20000000800 */
[----:B------:R5:W-:Y:S06]  /*9fb0*/  MEMBAR.ALL.CTA ;  /* 0x0000000000007992 */ /* 0x000bec0000008000 */
[----:B-----5:R-:W1:Y:S01]  /*9fc0*/  FENCE.VIEW.ASYNC.S ;  /* 0x00000000000073c6 */ /* 0x020e620000000000 */
[----:B------:R-:W-:Y:S05]  /*9fd0*/  BRA.U UP0, `(.L_x_133) ;  /* 0x0000000100047547 */ /* 0x000fea000b800000 */
[----:B------:R-:W-:Y:S05]  /*9fe0*/  BPT.TRAP 0x1 ;  /* 0x000000040000795c */ /* 0x000fea0000300000 */
.L_x_133:
[----:B------:R-:W-:Y:S01]  /*9ff0*/  UIADD3 UR4, UPT, UPT, UR6, 0x190, URZ ;  /* 0x0000019006047890 */ /* 0x000fe2000fffe0ff */
[----:B------:R-:W-:Y:S01]  /*a000*/  IMAD.WIDE R100, R17, 0xc, R98 ;  /* 0x0000000c11647825 */ /* 0x000fe200078e0262 */
[----:B------:R-:W-:Y:S01]  /*a010*/  ISETP.NE.OR P0, PT, R94, RZ, !P2 ;  /* 0x000000ff5e00720c */ /* 0x000fe20005705670 */
[----:B------:R-:W-:Y:S01]  /*a020*/  UIADD3 UR55, UPT, UPT, UR5, 0x1, URZ ;  /* 0x0000000105377890 */ /* 0x000fe2000fffe0ff */
[----:B------:R-:W-:Y:S01]  /*a030*/  BSSY.RECONVERGENT B0, `(.L_x_134) ;  /* 0x0000009000007945 */ /* 0x000fe20003800200 */
[----:B------:R-:W-:Y:S09]  /*a040*/  UPRMT UR4, UR52, 0x654, UR4 ;  /* 0x0000065434047896 */ /* 0x000ff20008000004 */
[----:B-1----:R-:W-:Y:S01]  /*a050*/  SYNCS.ARRIVE.TRANS64.RED.A1T0 RZ, [UR4], RZ ;  /* 0x000000ffffff79a7 */ /* 0x002fe20008100404 */
[----:B------:R1:W5:Y:S01]  /*a060*/  LDG.E R100, desc[UR50][R100.64+0x8] ;  /* 0x0000083264647981 */ /* 0x000362000c1e1900 */
[----:B------:R-:W-:Y:S05]  /*a070*/  @P0 BRA `(.L_x_135) ;  /* 0x0000000000100947 */ /* 0x000fea0003800000 */
[----:B------:R-:W-:Y:S04]  /*a080*/  DEPBAR {5,4,3,2,1,0} ;  /* 0x0000003f0000791a */ /* 0x000fe80000000000 */
[----:B------:R-:W2:Y:S02]  /*a090*/  CCTL.E.C.LDCU.IV.DEEP [UR56] ;  /* 0x0000000038007540 */ /* 0x000ea40009c08000 */
[----:B--2---:R2:W-:Y:S01]  /*a0a0*/  UTMACCTL.IV [UR56] ;  /* 0x00000000380079b9 */ /* 0x0045e20008000000 */
[----:B------:R-:W-:Y:S01]  /*a0b0*/  NOP ;  /* 0x0000000000007918 */ /* 0x000fe20000000000 */
.L_x_135:
[----:B--2---:R-:W-:Y:S05]  /*a0c0*/  BSYNC.RECONVERGENT B0 ;  /* 0x0000000000007941 */ /* 0x004fea0003800200 */
.L_x_134:
[----:B------:R-:W-:Y:S01]  /*a0d0*/  R2UR UR41, R15 ;  /* 0x000000000f2972ca */ /* 0x000fe200000e0000 */
[----:B------:R-:W-:Y:S01]  /*a0e0*/  BSSY.RECONVERGENT B6, `(.L_x_136) ;  /* 0x0000025000067945 */ /* 0x000fe20003800200 */
[----:B------:R-:W-:Y:S02]  /*a0f0*/  R2UR UR42, R14 ;  /* 0x000000000e2a72ca */ /* 0x000fe400000e0000 */
[----:B------:R-:W-:Y:S09]  /*a100*/  LOP3.LUT P0, RZ, R81, 0x3f0, RZ, 0xc0, !PT ;  /* 0x000003f051ff7812 */ /* 0x000ff2000780c0ff */
[----:B------:R-:W-:Y:S02]  /*a110*/  USHF.L.U32 UR41, UR41, 0x7, URZ ;  /* 0x0000000729297899 */ /* 0x000fe400080006ff */
[----:B------:R-:W-:Y:S02]  /*a120*/  USHF.L.U32 UR42, UR42, 0x7, URZ ;  /* 0x000000072a2a7899 */ /* 0x000fe400080006ff */
[----:B------:R-:W-:Y:S10]  /*a130*/  @!P0 BRA `(.L_x_137) ;  /* 0x00000000007c8947 */ /* 0x000ff40003800000 */
[----:B------:R-:W2:Y:S01]  /*a140*/  LDCU.64 UR8, c[0x4][0x80] ;  /* 0x01001000ff0877ac */ /* 0x000ea20008000a00 */
[----:B------:R-:W-:Y:S01]  /*a150*/  MOV R2, 0x0 ;  /* 0x0000000000027802 */ /* 0x000fe20000000f00 */
[----:B------:R-:W-:Y:S02]  /*a160*/  HFMA2 R12, -RZ, RZ, 0, 5.9604644775390625e-08 ;  /* 0x00000001ff0c7431 */ /* 0x000fe400000001ff */
[----:B------:R-:W-:Y:S01]  /*a170*/  IMAD.MOV.U32 R8, RZ, RZ, 0x70 ;  /* 0x00000070ff087424 */ /* 0x000fe200078e00ff */
[----:B------:R1:W1:Y:S01]  /*a180*/  LDC.64 R14, c[0x4][R2] ;  /* 0x01000000020e7b82 */ /* 0x0002620000000a00 */
[----:B------:R-:W3:Y:S01]  /*a190*/  LDCU.64 UR6, c[0x4][0x88] ;  /* 0x01001100ff0677ac */ /* 0x000ee20008000a00 */
[----:B------:R-:W-:Y:S01]  /*a1a0*/  IMAD.MOV.U32 R13, RZ, RZ, RZ ;  /* 0x000000ffff0d7224 */ /* 0x000fe200078e00ff */
[----:B------:R-:W4:Y:S01]  /*a1b0*/  LDCU.64 UR4, c[0x4][0x8] ;  /* 0x01000100ff0477ac */ /* 0x000f220008000a00 */
[----:B--2---:R-:W-:Y:S01]  /*a1c0*/  MOV R5, UR9 ;  /* 0x0000000900057c02 */ /* 0x004fe20008000f00 */
[----:B------:R-:W-:Y:S01]  /*a1d0*/  IMAD.U32 R4, RZ, RZ, UR8 ;  /* 0x00000008ff047e24 */ /* 0x000fe2000f8e00ff */
[----:B---3--:R-:W-:Y:S01]  /*a1e0*/  MOV R7, UR7 ;  /* 0x0000000700077c02 */ /* 0x008fe20008000f00 */
[----:B------:R-:W-:Y:S01]  /*a1f0*/  IMAD.U32 R6, RZ, RZ, UR6 ;  /* 0x00000006ff067e24 */ /* 0x000fe2000f8e00ff */
[----:B----4-:R-:W-:Y:S01]  /*a200*/  MOV R11, UR5 ;  /* 0x00000005000b7c02 */ /* 0x010fe20008000f00 */
[----:B------:R-:W-:Y:S02]  /*a210*/  IMAD.U32 R10, RZ, RZ, UR4 ;  /* 0x00000004ff0a7e24 */ /* 0x000fe4000f8e00ff */
[----:B------:R-:W-:Y:S07]  /*a220*/  LEPC R20, `(.L_x_138) ;  /* 0x000000001014794e */ /* 0x000fee0000000000 */
[----:B-1---5:R-:W-:Y:S05]  /*a230*/  CALL.ABS.NOINC R14 ;  /* 0x000000000e007343 */ /* 0x022fea0003c00000 */
.L_x_138:
[----:B------:R-:W1:Y:S01]  /*a240*/  LDCU.64 UR8, c[0x4][0x80] ;  /* 0x01001000ff0877ac */ /* 0x000e620008000a00 */
[----:B------:R-:W2:Y:S01]  /*a250*/  LDC.64 R2, c[0x4][R2] ;  /* 0x0100000002027b82 */ /* 0x000ea20000000a00 */
[----:B------:R-:W-:Y:S02]  /*a260*/  HFMA2 R12, -RZ, RZ, 0, 5.9604644775390625e-08 ;  /* 0x00000001ff0c7431 */ /* 0x000fe400000001ff */
[----:B------:R-:W-:Y:S02]  /*a270*/  IMAD.MOV.U32 R8, RZ, RZ, 0x70 ;  /* 0x00000070ff087424 */ /* 0x000fe400078e00ff */
[----:B------:R-:W-:Y:S01]  /*a280*/  IMAD.MOV.U32 R13, RZ, RZ, RZ ;  /* 0x000000ffff0d7224 */ /* 0x000fe200078e00ff */
[----:B------:R-:W3:Y:S01]  /*a290*/  LDCU.64 UR6, c[0x4][0x88] ;  /* 0x01001100ff0677ac */ /* 0x000ee20008000a00 */
[----:B------:R-:W4:Y:S01]  /*a2a0*/  LDCU.64 UR4, c[0x4][0x8] ;  /* 0x01000100ff0477ac */ /* 0x000f220008000a00 */
[----:B-1----:R-:W-:Y:S02]  /*a2b0*/  MOV R4, UR8 ;  /* 0x0000000800047c02 */ /* 0x002fe40008000f00 */
[----:B------:R-:W-:Y:S02]  /*a2c0*/  MOV R5, UR9 ;  /* 0x0000000900057c02 */ /* 0x000fe40008000f00 */
[----:B---3--:R-:W-:Y:S01]  /*a2d0*/  MOV R7, UR7 ;  /* 0x0000000700077c02 */ /* 0x008fe20008000f00 */
[----:B------:R-:W-:Y:S01]  /*a2e0*/  IMAD.U32 R6, RZ, RZ, UR6 ;  /* 0x00000006ff067e24 */ /* 0x000fe2000f8e00ff */
[----:B----4-:R-:W-:Y:S01]  /*a2f0*/  MOV R11, UR5 ;  /* 0x00000005000b7c02 */ /* 0x010fe20008000f00 */
[----:B------:R-:W-:Y:S02]  /*a300*/  IMAD.U32 R10, RZ, RZ, UR4 ;  /* 0x00000004ff0a7e24 */ /* 0x000fe4000f8e00ff */
[----:B------:R-:W-:Y:S07]  /*a310*/  LEPC R20, `(.L_x_137) ;  /* 0x000000001014794e */ /* 0x000fee0000000000 */
[----:B--2---:R-:W-:Y:S05]  /*a320*/  CALL.ABS.NOINC R2 ;  /* 0x0000000002007343 */ /* 0x004fea0003c00000 */
.L_x_137:
[----:B------:R-:W-:Y:S05]  /*a330*/  BSYNC.RECONVERGENT B6 ;  /* 0x0000000000067941 */ /* 0x000fea0003800200 */
.L_x_136:
[----:B------:R-:W-:Y:S01]  /*a340*/  ISETP.NE.AND P0, PT, R94, RZ, PT ;  /* 0x000000ff5e00720c */ /* 0x000fe20003f05270 */
[----:B------:R-:W-:Y:S01]  /*a350*/  BSSY B0, `(.L_x_139) ;  /* 0x0000009000007945 */ /* 0x000fe20003800000 */
[----:B------:R-:W-:Y:S04]  /*a360*/  PLOP3.LUT P1, PT, PT, PT, PT, 0x8, 0x80 ;  /* 0x000000000080781c */ /* 0x000fe80003f2e170 */
[----:B-1----:R-:W-:Y:S07]  /*a370*/  P2R R101, PR, RZ, 0x2 ;  /* 0x00000002ff657803 */ /* 0x002fee0000000000 */
[----:B------:R-:W-:Y:S05]  /*a380*/  @P0 BRA `(.L_x_140) ;  /* 0x0000000000140947 */ /* 0x000fea0003800000 */
[----:B------:R-:W-:Y:S03]  /*a390*/  UMOV UR4, 0xffffffff ;  /* 0xffffffff00047882 */ /* 0x000fe60000000000 */
[----:B------:R-:W-:Y:S05]  /*a3a0*/  BRA.DIV UR4, `(.L_x_141) ;  /* 0x0000007204cc7947 */ /* 0x000fea000b800000 */
[----:B------:R-:W-:Y:S11]  /*a3b0*/  ELECT P6, URZ, PT ;  /* 0x0000000000ff782f */ /* 0x000ff600038c0000 */
[----:B------:R-:W-:Y:S02]  /*a3c0*/  @!UPT UIADD3 URZ, UPT, UPT, URZ, URZ, URZ ;  /* 0x000000fffffff290 */ /* 0x000fe4000fffe0ff */
.L_x_253:
[----:B------:R-:W-:Y:S07]  /*a3d0*/  P2R R101, PR, RZ, 0x40 ;  /* 0x00000040ff657803 */ /* 0x000fee0000000000 */
.L_x_140:
[----:B------:R-:W-:Y:S05]  /*a3e0*/  BSYNC B0 ;  /* 0x0000000000007941 */ /* 0x000fea0003800000 */
.L_x_139:
[----:B------:R-:W-:Y:S02]  /*a3f0*/  ISETP.NE.U32.AND P0, PT, R78, RZ, PT ;  /* 0x000000ff4e00720c */ /* 0x000fe40003f05070 */
[----:B------:R-:W-:Y:S02]  /*a400*/  LOP3.LUT R91, R91, 0x1, RZ, 0x3c, !PT ;  /* 0x000000015b5b7812 */ /* 0x000fe400078e3cff */
[----:B------:R-:W-:Y:S02]  /*a410*/  ISETP.NE.AND.EX P1, PT, R79, RZ, PT, P0 ;  /* 0x000000ff4f00720c */ /* 0x000fe40003f25300 */
[----:B------:R-:W-:Y:S04]  /*a420*/  ISETP.NE.U32.AND P0, PT, R76, RZ, PT ;  /* 0x000000ff4c00720c */ /* 0x000fe80003f05070 */
[----:B------:R-:W-:Y:S07]  /*a430*/  ISETP.NE.AND.EX P0, PT, R77, RZ, PT, P0 ;  /* 0x000000ff4d00720c */ /* 0x000fee0003f05300 */
[----:B------:R-:W1:Y:S08]  /*a440*/  @P1 LDC.64 R8, c[0x0][0x8b8] ;  /* 0x00022e00ff081b82 */ /* 0x000e700000000a00 */
[----:B---3--:R-:W2:Y:S02]  /*a450*/  @P0 LDC.64 R2, c[0x0][0x890] ;  /* 0x00022400ff020b82 */ /* 0x008ea40000000a00 */
[C---:B--2---:R-:W-:Y:S04]  /*a460*/  @P0 IMAD.WIDE R2, R17.reuse, 0x8, R2 ;  /* 0x0000000811020825 */ /* 0x044fe800078e0202 */
[----:B-1----:R-:W-:Y:S01]  /*a470*/  @P1 IMAD.WIDE R8, R17, 0x8, R8 ;  /* 0x0000000811081825 */ /* 0x002fe200078e0208 */
[----:B------:R1:W2:Y:S04]  /*a480*/  @P0 LDG.E.64 R4, desc[UR50][R2.64] ;  /* 0x0000003202040981 */ /* 0x0002a8000c1e1b00 */
[----:B------:R-:W3:Y:S01]  /*a490*/  @P1 LDG.E.64 R6, desc[UR50][R8.64] ;  /* 0x0000003208061981 */ /* 0x000ee2000c1e1b00 */
[----:B-1----:R-:W-:Y:S03]  /*a4a0*/  SHF.L.U32 R2, R91, 0x1f, RZ ;  /* 0x0000001f5b027819 */ /* 0x002fe600000006ff */
[----:B--2---:R1:W5:Y:S04]  /*a4b0*/  @P0 LD.E R48, desc[UR50][R4.64] ;  /* 0x0000003204300980 */ /* 0x004368000c101900 */
[----:B---3--:R1:W5:Y:S01]  /*a4c0*/  @P1 LD.E R47, desc[UR50][R6.64] ;  /* 0x00000032062f1980 */ /* 0x008362000c101900 */
[----:B------:R-:W-:Y:S05]  /*a4d0*/  @P0 BRA `(.L_x_142) ;  /* 0x0000000000240947 */ /* 0x000fea0003800000 */
[----:B------:R-:W-:Y:S04]  /*a4e0*/  ISETP.NE.U32.AND P0, PT, RZ, UR38, PT ;  /* 0x00000026ff007c0c */ /* 0x000fe8000bf05070 */
[----:B------:R-:W-:Y:S11]  /*a4f0*/  ISETP.NE.AND.EX P0, PT, RZ, UR39, PT, P0 ;  /* 0x00000027ff007c0c */ /* 0x000ff6000bf05300 */
[----:B------:R-:W-:Y:S02]  /*a500*/  @!UPT UIADD3 URZ, UPT, UPT, URZ, URZ, URZ ;  /* 0x000000fffffff290 */ /* 0x000fe4000fffe0ff */
[----:B------:R-:W2:Y:S08]  /*a510*/  @P0 LDC R0, c[0x0][0x898] ;  /* 0x00022600ff000b82 */ /* 0x000eb00000000800 */
[----:B-1----:R-:W1:Y:S01]  /*a520*/  @P0 LDC.64 R4, c[0x0][0x888] ;  /* 0x00022200ff040b82 */ /* 0x002e620000000a00 */
[----:B--2---:R-:W-:Y:S04]  /*a530*/  @P0 IMAD R0, R17, R0, RZ ;  /* 0x0000000011000224 */ /* 0x004fe800078e02ff */
[----:B-1----:R-:W-:Y:S05]  /*a540*/  @P0 IMAD.WIDE R4, R0, 0x4, R4 ;  /* 0x0000000400040825 */ /* 0x002fea00078e0204 */
[----:B-----5:R2:W5:Y:S02]  /*a550*/  @P0 LDG.E R48, desc[UR50][R4.64] ;  /* 0x0000003204300981 */ /* 0x020564000c1e1900 */
[----:B--2---:R-:W3:Y:S02]  /*a560*/  @!P0 LDC R48, c[0x0][0x880] ;  /* 0x00022000ff308b82 */ /* 0x004ee40000000800 */
.L_x_142:
        /* <DEDUP_REMOVED lines=9> */
[----:B--2---:R-:W1:Y:S02]  /*a600*/  @!P0 LDC R47, c[0x0][0x8a8] ;  /* 0x00022a00ff2f8b82 */ /* 0x004e640000000800 */
.L_x_143:
[----:B------:R-:W2:Y:S01]  /*a610*/  SYNCS.PHASECHK.TRANS64.TRYWAIT P0, [UR43+0x20], R2 ;  /* 0x00002002ff0075a7 */ /* 0x000ea2000800112b */
[----:B------:R-:W-:Y:S01]  /*a620*/  LEA R97, R90, UR43, 0x3 ;  /* 0x0000002b5a617c11 */ /* 0x000fe2000f8e18ff */
[----:B------:R-:W-:Y:S01]  /*a630*/  BSSY B0, `(.L_x_144) ;  /* 0x0000008000007945 */ /* 0x000fe20003800000 */
[----:B------:R-:W-:Y:S01]  /*a640*/  SHF.L.U32 R0, R88, 0x1f, RZ ;  /* 0x0000001f58007819 */ /* 0x000fe200000006ff */
[----:B------:R-:W-:Y:S02]  /*a650*/  VIADD R86, R92, UR43 ;  /* 0x0000002b5c567c36 */ /* 0x000fe40008000000 */
[----:B------:R-:W-:Y:S01]  /*a660*/  IMAD.MOV.U32 R71, RZ, RZ, RZ ;  /* 0x000000ffff477224 */ /* 0x000fe200078e00ff */
[----:B------:R1:W1:Y:S01]  /*a670*/  SYNCS.PHASECHK.TRANS64.TRYWAIT P2, [R97+URZ+0xf0], R0 ;  /* 0x0000f000610075a7 */ /* 0x00026200080411ff */
[----:B--2---:R-:W-:Y:S05]  /*a680*/  @P0 BRA `(.L_x_145) ;  /* 0x0000000000080947 */ /* 0x004fea0003800000 */
[----:B------:R-:W2:Y:S02]  /*a690*/  SYNCS.PHASECHK.TRANS64.TRYWAIT P0, [UR43+0x20], R2 ;  /* 0x00002002ff0075a7 */ /* 0x000ea4000800112b */
[----:B--2---:R-:W-:Y:S05]  /*a6a0*/  @!P0 BRA `(.L_x_146) ;  /* 0x0000007000248947 */ /* 0x004fea0003800000 */
.L_x_145:
[----:B------:R-:W-:Y:S05]  /*a6b0*/  BSYNC B0 ;  /* 0x0000000000007941 */ /* 0x000fea0003800000 */
.L_x_144:
[----:B---3-5:R-:W-:Y:S01]  /*a6c0*/  FSETP.NEU.AND P0, PT, R48, RZ, PT ;  /* 0x000000ff3000720b */ /* 0x028fe20003f0d000 */
[----:B------:R-:W-:Y:S01]  /*a6d0*/  IMAD.MOV.U32 R70, RZ, RZ, RZ ;  /* 0x000000ffff467224 */ /* 0x000fe200078e00ff */
[----:B------:R-:W-:Y:S02]  /*a6e0*/  CS2R R68, SRZ ;  /* 0x0000000000447805 */ /* 0x000fe4000001ff00 */
[----:B------:R-:W-:Y:S02]  /*a6f0*/  CS2R R74, SRZ ;  /* 0x00000000004a7805 */ /* 0x000fe4000001ff00 */
[----:B------:R-:W-:Y:S02]  /*a700*/  CS2R R72, SRZ ;  /* 0x0000000000487805 */ /* 0x000fe4000001ff00 */
[----:B------:R-:W-:Y:S02]  /*a710*/  CS2R R62, SRZ ;  /* 0x00000000003e7805 */ /* 0x000fe4000001ff00 */
[----:B------:R-:W-:Y:S02]  /*a720*/  CS2R R60, SRZ ;  /* 0x00000000003c7805 */ /* 0x000fe4000001ff00 */
[----:B------:R-:W-:Y:S02]  /*a730*/  CS2R R58, SRZ ;  /* 0x00000000003a7805 */ /* 0x000fe4000001ff00 */
[----:B------:R-:W-:Y:S02]  /*a740*/  CS2R R56, SRZ ;  /* 0x0000000000387805 */ /* 0x000fe4000001ff00 */
[----:B------:R-:W-:Y:S01]  /*a750*/  ISETP.GE.AND P1, PT, R100, 0x1, PT ;  /* 0x000000016400780c */ /* 0x000fe20003f26270 */
[----:B------:R-:W-:Y:S01]  /*a760*/  IMAD R54, R90, 0x80, R93 ;  /* 0x000000805a367824 */ /* 0x000fe200078e025d */
[----:B------:R-:W-:Y:S02]  /*a770*/  CS2R R38, SRZ ;  /* 0x0000000000267805 */ /* 0x000fe4000001ff00 */
[----:B------:R-:W-:Y:S01]  /*a780*/  CS2R R36, SRZ ;  /* 0x0000000000247805 */ /* 0x000fe2000001ff00 */
[----:B--2---:R-:W-:Y:S01]  /*a790*/  @P0 IMAD R2, R95, 0x2, R86 ;  /* 0x000000025f020824 */ /* 0x004fe200078e0256 */
[----:B------:R-:W-:Y:S05]  /*a7a0*/  @P0 WARPSYNC.ALL ;  /* 0x0000000000000948 */ /* 0x000fea0003800000 */
[----:B------:R2:W3:Y:S01]  /*a7b0*/  @P0 LDSM.16.MT88.4 R68, [R2+0x1000] ;  /* 0x001000000244083b */ /* 0x0004e20000004200 */
[----:B------:R-:W-:Y:S02]  /*a7c0*/  CS2R R34, SRZ ;  /* 0x0000000000227805 */ /* 0x000fe4000001ff00 */
[----:B------:R-:W-:Y:S02]  /*a7d0*/  CS2R R32, SRZ ;  /* 0x0000000000207805 */ /* 0x000fe4000001ff00 */
[----:B------:R-:W-:Y:S02]  /*a7e0*/  CS2R R30, SRZ ;  /* 0x00000000001e7805 */ /* 0x000fe4000001ff00 */
[----:B------:R-:W-:Y:S02]  /*a7f0*/  CS2R R28, SRZ ;  /* 0x00000000001c7805 */ /* 0x000fe4000001ff00 */
[----:B------:R-:W-:Y:S01]  /*a800*/  CS2R R26, SRZ ;  /* 0x00000000001a7805 */ /* 0x000fe2000001ff00 */
[----:B------:R2:W2:Y:S01]  /*a810*/  @P0 LDSM.16.MT88.4 R72, [R2+0x1800] ;  /* 0x001800000248083b */ /* 0x0004a20000004200 */
[----:B------:R-:W-:Y:S02]  /*a820*/  CS2R R24, SRZ ;  /* 0x0000000000187805 */ /* 0x000fe4000001ff00 */
[----:B------:R-:W-:Y:S02]  /*a830*/  CS2R R18, SRZ ;  /* 0x0000000000127805 */ /* 0x000fe4000001ff00 */
[----:B------:R-:W-:Y:S02]  /*a840*/  CS2R R16, SRZ ;  /* 0x0000000000107805 */ /* 0x000fe4000001ff00 */
[----:B------:R-:W-:Y:S02]  /*a850*/  CS2R R14, SRZ ;  /* 0x00000000000e7805 */ /* 0x000fe4000001ff00 */
[----:B------:R-:W-:Y:S01]  /*a860*/  CS2R R12, SRZ ;  /* 0x00000000000c7805 */ /* 0x000fe2000001ff00 */
[----:B------:R2:W2:Y:S01]  /*a870*/  @P0 LDSM.16.MT88.4 R60, [R92+UR43+0x1000] ;  /* 0x0010002b5c3c083b */ /* 0x0004a20008004200 */
[----:B------:R-:W-:Y:S02]  /*a880*/  CS2R R10, SRZ ;  /* 0x00000000000a7805 */ /* 0x000fe4000001ff00 */
[----:B------:R-:W-:Y:S02]  /*a890*/  CS2R R8, SRZ ;  /* 0x0000000000087805 */ /* 0x000fe4000001ff00 */
[----:B-1----:R-:W-:Y:S02]  /*a8a0*/  CS2R R6, SRZ ;  /* 0x0000000000067805 */ /* 0x002fe4000001ff00 */
[----:B------:R-:W-:Y:S01]  /*a8b0*/  CS2R R4, SRZ ;  /* 0x0000000000047805 */ /* 0x000fe2000001ff00 */
[----:B------:R-:W-:Y:S01]  /*a8c0*/  VIADD R102, R86, 0x1000 ;  /* 0x0000100056667836 */ /* 0x000fe20000000000 */
[----:B------:R1:W1:Y:S01]  /*a8d0*/  @P0 LDSM.16.MT88.4 R56, [R92+UR43+0x1800] ;  /* 0x0018002b5c38083b */ /* 0x0002620008004200 */
[----:B------:R-:W-:Y:S05]  /*a8e0*/  @!P1 BRA `(.L_x_147) ;  /* 0x0000000000d49947 */ /* 0x000fea0003800000 */
[----:B------:R-:W-:Y:S01]  /*a8f0*/  SHF.R.U32.HI R3, RZ, 0x15, R54 ;  /* 0x00000015ff037819 */ /* 0x000fe20000011636 */
[----:B------:R-:W-:Y:S03]  /*a900*/  BSSY B0, `(.L_x_148) ;  /* 0x0000006000007945 */ /* 0x000fe60003800000 */
[----:B------:R-:W-:Y:S01]  /*a910*/  LOP3.LUT P0, RZ, R3, 0x3, R80, 0x48, !PT ;  /* 0x0000000303ff7812 */ /* 0x000fe20007804850 */
[----:B------:R-:W-:Y:S01]  /*a920*/  @!UPT UIADD3 URZ, UPT, UPT, URZ, URZ, URZ ;  /* 0x000000fffffff290 */ /* 0x000fe2000fffe0ff */
[----:B------:R-:W-:Y:S11]  /*a930*/  @P2 BRA `(.L_x_149) ;  /* 0x0000000000082947 */ /* 0x000ff60003800000 */
[----:B------:R-:W5:Y:S02]  /*a940*/  SYNCS.PHASECHK.TRANS64.TRYWAIT P1, [R97+URZ+0xf0], R0 ;  /* 0x0000f000610075a7 */ /* 0x000f6400080211ff */
[----:B-----5:R-:W-:Y:S05]  /*a950*/  @!P1 BRA `(.L_x_150) ;  /* 0x0000006c00909947 */ /* 0x020fea0003800000 */
.L_x_149:
[----:B------:R-:W-:Y:S05]  /*a960*/  BSYNC B0 ;  /* 0x0000000000007941 */ /* 0x000fea0003800000 */
.L_x_148:
[----:B------:R-:W-:Y:S05]  /*a970*/  @!P0 BRA `(.L_x_151) ;  /* 0x0000000000408947 */ /* 0x000fea0003800000 */
[----:B------:R-:W5:Y:S01]  /*a980*/  LDCU.64 UR8, c[0x4][0x70] ;  /* 0x01000e00ff0877ac */ /* 0x000f620008000a00 */
[----:B------:R-:W-:Y:S01]  /*a990*/  MOV R3, 0x0 ;  /* 0x0000000000037802 */ /* 0x000fe20000000f00 */
[----:B------:R-:W-:Y:S02]  /*a9a0*/  HFMA2 R12, -RZ, RZ, 0, 5.9604644775390625e-08 ;  /* 0x00000001ff0c7431 */ /* 0x000fe400000001ff */
[----:B------:R-:W-:Y:S02]  /*a9b0*/  IMAD.MOV.U32 R8, RZ, RZ, 0x192 ;  /* 0x00000192ff087424 */ /* 0x000fe400078e00ff */
[----:B------:R-:W-:Y:S01]  /*a9c0*/  IMAD.MOV.U32 R13, RZ, RZ, RZ ;  /* 0x000000ffff0d7224 */ /* 0x000fe200078e00ff */
[----:B------:R-:W3:Y:S01]  /*a9d0*/  LDCU.64 UR6, c[0x4][0x78] ;  /* 0x01000f00ff0677ac */ /* 0x000ee20008000a00 */
[----:B--2---:R-:W2:Y:S01]  /*a9e0*/  LDC.64 R2, c[0x4][R3] ;  /* 0x0100000003027b82 */ /* 0x004ea20000000a00 */
[----:B------:R-:W4:Y:S01]  /*a9f0*/  LDCU.64 UR4, c[0x4][0x10] ;  /* 0x01000200ff0477ac */ /* 0x000f220008000a00 */
[----:B-----5:R-:W-:Y:S01]  /*aa00*/  MOV R5, UR9 ;  /* 0x0000000900057c02 */ /* 0x020fe20008000f00 */
[----:B------:R-:W-:Y:S01]  /*aa10*/  IMAD.U32 R4, RZ, RZ, UR8 ;  /* 0x00000008ff047e24 */ /* 0x000fe2000f8e00ff */
[----:B---3--:R-:W-:Y:S01]  /*aa20*/  MOV R7, UR7 ;  /* 0x0000000700077c02 */ /* 0x008fe20008000f00 */
[----:B------:R-:W-:Y:S01]  /*aa30*/  IMAD.U32 R6, RZ, RZ, UR6 ;  /* 0x00000006ff067e24 */ /* 0x000fe2000f8e00ff */
[----:B----4-:R-:W-:Y:S01]  /*aa40*/  MOV R11, UR5 ;  /* 0x00000005000b7c02 */ /* 0x010fe20008000f00 */
[----:B------:R-:W-:Y:S02]  /*aa50*/  IMAD.U32 R10, RZ, RZ, UR4 ;  /* 0x00000004ff0a7e24 */ /* 0x000fe4000f8e00ff */
[----:B------:R-:W-:Y:S07]  /*aa60*/  LEPC R20, `(.L_x_151) ;  /* 0x000000001014794e */ /* 0x000fee0000000000 */
[----:B-12---:R-:W-:Y:S05]  /*aa70*/  CALL.ABS.NOINC R2 ;  /* 0x0000000002007343 */ /* 0x006fea0003c00000 */
.L_x_151:
[----:B------:R-:W-:Y:S05]  /*aa80*/  WARPSYNC.ALL ;  /* 0x0000000000007948 */ /* 0x000fea0003800000 */
[C---:B------:R-:W-:Y:S01]  /*aa90*/  R2UR UR4, R54.reuse ;  /* 0x00000000360472ca */ /* 0x040fe200000e0000 */
[----:B------:R-:W-:Y:S05]  /*aaa0*/  VIADD R3, R54, 0x100000 ;  /* 0x0010000036037836 */ /* 0x000fea0000000000 */
[----:B------:R-:W-:Y:S04]  /*aab0*/  SHF.R.U32.HI R3, RZ, 0x15, R3 ;  /* 0x00000015ff037819 */ /* 0x000fe80000011603 */
[----:B------:R-:W-:Y:S03]  /*aac0*/  LOP3.LUT P0, RZ, R3, 0x3, R80, 0x48, !PT ;  /* 0x0000000303ff7812 */ /* 0x000fe60007804850 */
[----:B------:R-:W1:Y:S10]  /*aad0*/  LDTM.16dp256bit.x4 R24, tmem[UR4] ;  /* 0x00000004001879ee */ /* 0x000e740008120000 */
[----:B-1----:R-:W-:Y:S05]  /*aae0*/  @!P0 BRA `(.L_x_152) ;  /* 0x0000000000408947 */ /* 0x002fea0003800000 */
[----:B------:R-:W1:Y:S01]  /*aaf0*/  LDCU.64 UR8, c[0x4][0x70] ;  /* 0x01000e00ff0877ac */ /* 0x000e620008000a00 */
[----:B------:R-:W-:Y:S01]  /*ab00*/  MOV R3, 0x0 ;  /* 0x0000000000037802 */ /* 0x000fe20000000f00 */
[----:B------:R-:W-:Y:S02]  /*ab10*/  HFMA2 R12, -RZ, RZ, 0, 5.9604644775390625e-08 ;  /* 0x00000001ff0c7431 */ /* 0x000fe400000001ff */
[----:B------:R-:W-:Y:S02]  /*ab20*/  IMAD.MOV.U32 R8, RZ, RZ, 0x192 ;  /* 0x00000192ff087424 */ /* 0x000fe400078e00ff */
[----:B------:R-:W-:Y:S01]  /*ab30*/  IMAD.MOV.U32 R13, RZ, RZ, RZ ;  /* 0x000000ffff0d7224 */ /* 0x000fe200078e00ff */
[----:B------:R-:W5:Y:S01]  /*ab40*/  LDCU.64 UR6, c[0x4][0x78] ;  /* 0x01000f00ff0677ac */ /* 0x000f620008000a00 */
[----:B--2---:R-:W2:Y:S01]  /*ab50*/  LDC.64 R2, c[0x4][R3] ;  /* 0x0100000003027b82 */ /* 0x004ea20000000a00 */
[----:B------:R-:W3:Y:S01]  /*ab60*/  LDCU.64 UR4, c[0x4][0x10] ;  /* 0x01000200ff0477ac */ /* 0x000ee20008000a00 */
[----:B-1----:R-:W-:Y:S01]  /*ab70*/  MOV R5, UR9 ;  /* 0x0000000900057c02 */ /* 0x002fe20008000f00 */
[----:B------:R-:W-:Y:S01]  /*ab80*/  IMAD.U32 R4, RZ, RZ, UR8 ;  /* 0x00000008ff047e24 */ /* 0x000fe2000f8e00ff */
[----:B-----5:R-:W-:Y:S01]  /*ab90*/  MOV R7, UR7 ;  /* 0x0000000700077c02 */ /* 0x020fe20008000f00 */
[----:B------:R-:W-:Y:S01]  /*aba0*/  IMAD.U32 R6, RZ, RZ, UR6 ;  /* 0x00000006ff067e24 */ /* 0x000fe2000f8e00ff */
[----:B---3--:R-:W-:Y:S01]  /*abb0*/  MOV R11, UR5 ;  /* 0x00000005000b7c02 */ /* 0x008fe20008000f00 */
[----:B------:R-:W-:Y:S02]  /*abc0*/  IMAD.U32 R10, RZ, RZ, UR4 ;  /* 0x00000004ff0a7e24 */ /* 0x000fe4000f8e00ff */
[----:B------:R-:W-:Y:S07]  /*abd0*/  LEPC R20, `(.L_x_152) ;  /* 0x000000001014794e */ /* 0x000fee0000000000 */
[----:B--2-4-:R-:W-:Y:S05]  /*abe0*/  CALL.ABS.NOINC R2 ;  /* 0x0000000002007343 */ /* 0x014fea0003c00000 */
.L_x_152:
[----:B------:R-:W-:Y:S05]  /*abf0*/  WARPSYNC.ALL ;  /* 0x0000000000007948 */ /* 0x000fea0003800000 */
[----:B------:R-:W-:Y:S11]  /*ac00*/  R2UR UR4, R54 ;  /* 0x00000000360472ca */ /* 0x000ff600000e0000 */
[----:B------:R-:W-:Y:S02]  /*ac10*/  @!UPT UIADD3 URZ, UPT, UPT, URZ, URZ, URZ ;  /* 0x000000fffffff290 */ /* 0x000fe4000fffe0ff */
[----:B------:R-:W1:Y:S02]  /*ac20*/  LDTM.16dp256bit.x4 R4, tmem[UR4+0x100000] ;  /* 0x10000004000479ee */ /* 0x000e640008120000 */
[----:B-1----:R-:W-:Y:S01]  /*ac30*/  NOP ;  /* 0x0000000000007918 */ /* 0x002fe20000000000 */
.L_x_147:
[--C-:B--2---:R-:W-:Y:S01]  /*ac40*/  HADD2.F32 R49, -RZ, R60.reuse.H0_H0 ;  /* 0x2000003cff317230 */ /* 0x104fe20000004100 */
[----:B------:R-:W-:Y:S05]  /*ac50*/  WARPSYNC.ALL ;  /* 0x0000000000007948 */ /* 0x000fea0003800000 */
[----:B------:R-:W-:Y:S01]  /*ac60*/  LEA R55, R95, R86, 0x1 ;  /* 0x000000565f377211 */ /* 0x000fe200078e08ff */
[-C--:B------:R-:W-:Y:S01]  /*ac70*/  FMUL R0, R24, R47.reuse ;  /* 0x0000002f18007220 */ /* 0x080fe20000400000 */
[----:B------:R-:W-:Y:S02]  /*ac80*/  HADD2.F32 R51, -RZ, R60.H1_H1 ;  /* 0x3000003cff337230 */ /* 0x000fe40000004100 */
[-C--:B------:R-:W-:Y:S01]  /*ac90*/  FMUL R2, R25, R47.reuse ;  /* 0x0000002f19027220 */ /* 0x080fe20000400000 */
[----:B------:R-:W-:Y:S01]  /*aca0*/  FMUL R3, R26, R47 ;  /* 0x0000002f1a037220 */ /* 0x000fe20000400000 */
[C---:B------:R-:W-:Y:S01]  /*acb0*/  FFMA R0, R48.reuse, R49, R0 ;  /* 0x0000003130007223 */ /* 0x040fe20000000000 */
[--C-:B------:R-:W-:Y:S02]  /*acc0*/  HADD2.F32 R49, -RZ, R61.reuse.H0_H0 ;  /* 0x2000003dff317230 */ /* 0x100fe40000004100 */
[----:B------:R-:W-:Y:S01]  /*acd0*/  FFMA R2, R48, R51, R2 ;  /* 0x0000003330027223 */ /* 0x000fe20000000002 */
[-C--:B------:R-:W-:Y:S01]  /*ace0*/  FMUL R20, R4, R47.reuse ;  /* 0x0000002f04147220 */ /* 0x080fe20000400000 */
[----:B------:R-:W-:Y:S02]  /*acf0*/  HADD2.F32 R51, -RZ, R61.H1_H1 ;  /* 0x3000003dff337230 */ /* 0x000fe40000004100 */
[----:B------:R-:W-:Y:S01]  /*ad00*/  FMUL R21, R5, R47 ;  /* 0x0000002f05157220 */ /* 0x000fe20000400000 */
[----:B------:R-:W-:Y:S01]  /*ad10*/  FFMA R3, R48, R49, R3 ;  /* 0x0000003130037223 */ /* 0x000fe20000000003 */
[----:B------:R-:W-:Y:S01]  /*ad20*/  F2FP.F16.F32.PACK_AB R64, R2, R0 ;  /* 0x000000000240723e */ /* 0x000fe200000000ff */
[-C--:B------:R-:W-:Y:S01]  /*ad30*/  FMUL R4, R27, R47.reuse ;  /* 0x0000002f1b047220 */ /* 0x080fe20000400000 */
[--C-:B------:R-:W-:Y:S02]  /*ad40*/  HADD2.F32 R50, -RZ, R62.reuse.H0_H0 ;  /* 0x2000003eff327230 */ /* 0x100fe40000004100 */
[-C--:B------:R-:W-:Y:S01]  /*ad50*/  FMUL R5, R28, R47.reuse ;  /* 0x0000002f1c057220 */ /* 0x080fe20000400000 */
[----:B------:R-:W-:Y:S01]  /*ad60*/  FMUL R22, R6, R47 ;  /* 0x0000002f06167220 */ /* 0x000fe20000400000 */
[----:B------:R-:W-:Y:S02]  /*ad70*/  HADD2.F32 R49, -RZ, R62.H1_H1 ;  /* 0x3000003eff317230 */ /* 0x000fe40000004100 */
[C---:B------:R-:W-:Y:S01]  /*ad80*/  FFMA R4, R48.reuse, R51, R4 ;  /* 0x0000003330047223 */ /* 0x040fe20000000004 */
[----:B------:R-:W-:Y:S01]  /*ad90*/  FFMA R5, R48, R50, R5 ;  /* 0x0000003230057223 */ /* 0x000fe20000000005 */
[--C-:B------:R-:W-:Y:S02]  /*ada0*/  HADD2.F32 R50, -RZ, R63.reuse.H0_H0 ;  /* 0x2000003fff327230 */ /* 0x100fe40000004100 */
[-C--:B------:R-:W-:Y:S01]  /*adb0*/  FMUL R6, R29, R47.reuse ;  /* 0x0000002f1d067220 */ /* 0x080fe20000400000 */
[----:B------:R-:W-:Y:S01]  /*adc0*/  FMUL R23, R7, R47 ;  /* 0x0000002f07177220 */ /* 0x000fe20000400000 */
[----:B------:R-:W-:Y:S01]  /*add0*/  HADD2.F32 R51, -RZ, R63.H1_H1 ;  /* 0x3000003fff337230 */ /* 0x000fe20000004100 */
[----:B------:R-:W-:Y:S01]  /*ade0*/  F2FP.F16.F32.PACK_AB R65, R4, R3 ;  /* 0x000000030441723e */ /* 0x000fe200000000ff */
[----:B------:R-:W-:Y:S01]  /*adf0*/  FFMA R6, R48, R49, R6 ;  /* 0x0000003130067223 */ /* 0x000fe20000000006 */
[-C--:B------:R-:W-:Y:S01]  /*ae00*/  FMUL R24, R8, R47.reuse ;  /* 0x0000002f08187220 */ /* 0x080fe20000400000 */
[--C-:B-1----:R-:W-:Y:S02]  /*ae10*/  HADD2.F32 R49, -RZ, R56.reuse.H0_H0 ;  /* 0x20000038ff317230 */ /* 0x102fe40000004100 */
[-C--:B------:R-:W-:Y:S01]  /*ae20*/  FMUL R7, R30, R47.reuse ;  /* 0x0000002f1e077220 */ /* 0x080fe20000400000 */
[----:B------:R-:W-:Y:S01]  /*ae30*/  FMUL R8, R31, R47 ;  /* 0x0000002f1f087220 */ /* 0x000fe20000400000 */
[----:B---3--:R-:W-:Y:S01]  /*ae40*/  HADD2.F32 R52, -RZ, R69.H1_H1 ;  /* 0x30000045ff347230 */ /* 0x008fe20000004100 */
[----:B------:R-:W-:Y:S01]  /*ae50*/  F2FP.F16.F32.PACK_AB R66, R6, R5 ;  /* 0x000000050642723e */ /* 0x000fe200000000ff */
[C---:B------:R-:W-:Y:S01]  /*ae60*/  FFMA R7, R48.reuse, R50, R7 ;  /* 0x0000003230077223 */ /* 0x040fe20000000007 */
[----:B------:R-:W-:Y:S01]  /*ae70*/  FFMA R8, R48, R51, R8 ;  /* 0x0000003330087223 */ /* 0x000fe20000000008 */
[----:B------:R-:W-:Y:S02]  /*ae80*/  HADD2.F32 R51, -RZ, R56.H1_H1 ;  /* 0x30000038ff337230 */ /* 0x000fe40000004100 */
[-C--:B------:R-:W-:Y:S01]  /*ae90*/  FMUL R25, R9, R47.reuse ;  /* 0x0000002f09197220 */ /* 0x080fe20000400000 */
[----:B------:R-:W-:Y:S01]  /*aea0*/  FMUL R9, R32, R47 ;  /* 0x0000002f20097220 */ /* 0x000fe20000400000 */
[--C-:B------:R-:W-:Y:S01]  /*aeb0*/  HADD2.F32 R50, -RZ, R58.reuse.H0_H0 ;  /* 0x2000003aff327230 */ /* 0x100fe20000004100 */
[----:B------:R-:W-:Y:S01]  /*aec0*/  F2FP.F16.F32.PACK_AB R67, R8, R7 ;  /* 0x000000070843723e */ /* 0x000fe200000000ff */
[----:B------:R-:W-:Y:S01]  /*aed0*/  FMUL R40, R10, R47 ;  /* 0x0000002f0a287220 */ /* 0x000fe20000400000 */
[C---:B------:R-:W-:Y:S01]  /*aee0*/  FFMA R9, R48.reuse, R49, R9 ;  /* 0x0000003130097223 */ /* 0x040fe20000000009 */
[----:B------:R-:W-:Y:S02]  /*aef0*/  HADD2.F32 R49, -RZ, R57.H0_H0 ;  /* 0x20000039ff317230 */ /* 0x000fe40000004100 */
[-C--:B------:R-:W-:Y:S01]  /*af00*/  FMUL R10, R33, R47.reuse ;  /* 0x0000002f210a7220 */ /* 0x080fe20000400000 */
[----:B------:R1:W-:Y:S01]  /*af10*/  STSM.16.MT88.4 [R86+0x1000], R64 ;  /* 0x0010004056007844 */ /* 0x0003e20000004200 */
[----:B------:R-:W-:Y:S01]  /*af20*/  FMUL R41, R11, R47 ;  /* 0x0000002f0b297220 */ /* 0x000fe20000400000 */
[----:B------:R-:W-:Y:S02]  /*af30*/  HADD2.F32 R53, -RZ, R73.H0_H0 ;  /* 0x20000049ff357230 */ /* 0x000fe40000004100 */
[----:B------:R-:W-:Y:S01]  /*af40*/  FFMA R10, R48, R51, R10 ;  /* 0x00000033300a7223 */ /* 0x000fe2000000000a */
[-C--:B------:R-:W-:Y:S01]  /*af50*/  FMUL R11, R34, R47.reuse ;  /* 0x0000002f220b7220 */ /* 0x080fe20000400000 */
[----:B------:R-:W-:Y:S02]  /*af60*/  HADD2.F32 R51, -RZ, R57.H1_H1 ;  /* 0x30000039ff337230 */ /* 0x000fe40000004100 */
[-C--:B------:R-:W-:Y:S01]  /*af70*/  FMUL R42, R12, R47.reuse ;  /* 0x0000002f0c2a7220 */ /* 0x080fe20000400000 */
[----:B------:R-:W-:Y:S01]  /*af80*/  FMUL R43, R13, R47 ;  /* 0x0000002f0d2b7220 */ /* 0x000fe20000400000 */
[----:B------:R-:W-:Y:S01]  /*af90*/  FFMA R11, R48, R49, R11 ;  /* 0x00000031300b7223 */ /* 0x000fe2000000000b */
[----:B------:R-:W-:Y:S01]  /*afa0*/  HADD2.F32 R49, -RZ, R58.H1_H1 ;  /* 0x3000003aff317230 */ /* 0x000fe20000004100 */
[----:B------:R-:W-:Y:S01]  /*afb0*/  F2FP.F16.F32.PACK_AB R104, R10, R9 ;  /* 0x000000090a68723e */ /* 0x000fe200000000ff */
[-C--:B------:R-:W-:Y:S01]  /*afc0*/  FMUL R12, R35, R47.reuse ;  /* 0x0000002f230c7220 */ /* 0x080fe20000400000 */
[-C--:B------:R-:W-:Y:S01]  /*afd0*/  FMUL R44, R14, R47.reuse ;  /* 0x0000002f0e2c7220 */ /* 0x080fe20000400000 */
[-C--:B------:R-:W-:Y:S01]  /*afe0*/  FMUL R13, R36, R47.reuse ;  /* 0x0000002f240d7220 */ /* 0x080fe20000400000 */
[----:B------:R-:W-:Y:S01]  /*aff0*/  FMUL R14, R37, R47 ;  /* 0x0000002f250e7220 */ /* 0x000fe20000400000 */
[C---:B------:R-:W-:Y:S01]  /*b000*/  FFMA R12, R48.reuse, R51, R12 ;  /* 0x00000033300c7223 */ /* 0x040fe2000000000c */
[--C-:B------:R-:W-:Y:S02]  /*b010*/  HADD2.F32 R51, -RZ, R68.reuse.H0_H0 ;  /* 0x20000044ff337230 */ /* 0x100fe40000004100 */
[C---:B------:R-:W-:Y:S01]  /*b020*/  FFMA R13, R48.reuse, R50, R13 ;  /* 0x00000032300d7223 */ /* 0x040fe2000000000d */
[--C-:B------:R-:W-:Y:S02]  /*b030*/  HADD2.F32 R50, -RZ, R59.reuse.H0_H0 ;  /* 0x2000003bff327230 */ /* 0x100fe40000004100 */
[----:B------:R-:W-:Y:S01]  /*b040*/  FFMA R14, R48, R49, R14 ;  /* 0x00000031300e7223 */ /* 0x000fe2000000000e */
[----:B------:R-:W-:Y:S02]  /*b050*/  HADD2.F32 R49, -RZ, R59.H1_H1 ;  /* 0x3000003bff317230 */ /* 0x000fe40000004100 */
[-C--:B------:R-:W-:Y:S01]  /*b060*/  FMUL R45, R15, R47.reuse ;  /* 0x0000002f0f2d7220 */ /* 0x080fe20000400000 */
[-C--:B------:R-:W-:Y:S01]  /*b070*/  FMUL R46, R16, R47.reuse ;  /* 0x0000002f102e7220 */ /* 0x080fe20000400000 */
[-C--:B------:R-:W-:Y:S01]  /*b080*/  FMUL R15, R38, R47.reuse ;  /* 0x0000002f260f7220 */ /* 0x080fe20000400000 */
[-C--:B------:R-:W-:Y:S01]  /*b090*/  FMUL R16, R39, R47.reuse ;  /* 0x0000002f27107220 */ /* 0x080fe20000400000 */
[-C--:B------:R-:W-:Y:S01]  /*b0a0*/  FMUL R17, R17, R47.reuse ;  /* 0x0000002f11117220 */ /* 0x080fe20000400000 */
[----:B------:R-:W-:Y:S01]  /*b0b0*/  FMUL R18, R18, R47 ;  /* 0x0000002f12127220 */ /* 0x000fe20000400000 */
[C---:B------:R-:W-:Y:S01]  /*b0c0*/  FFMA R15, R48.reuse, R50, R15 ;  /* 0x00000032300f7223 */ /* 0x040fe2000000000f */
[----:B------:R-:W-:Y:S02]  /*b0d0*/  HADD2.F32 R50, -RZ, R68.H1_H1 ;  /* 0x30000044ff327230 */ /* 0x000fe40000004100 */
[C---:B------:R-:W-:Y:S01]  /*b0e0*/  FFMA R16, R48.reuse, R49, R16 ;  /* 0x0000003130107223 */ /* 0x040fe20000000010 */
[----:B------:R-:W-:Y:S02]  /*b0f0*/  HADD2.F32 R49, -RZ, R69.H0_H0 ;  /* 0x20000045ff317230 */ /* 0x000fe40000004100 */
[C---:B------:R-:W-:Y:S01]  /*b100*/  FFMA R20, R48.reuse, R51, R20 ;  /* 0x0000003330147223 */ /* 0x040fe20000000014 */
[----:B------:R-:W-:Y:S02]  /*b110*/  HADD2.F32 R51, -RZ, R71.H0_H0 ;  /* 0x20000047ff337230 */ /* 0x000fe40000004100 */
[C---:B------:R-:W-:Y:S01]  /*b120*/  FFMA R21, R48.reuse, R50, R21 ;  /* 0x0000003230157223 */ /* 0x040fe20000000015 */
[--C-:B------:R-:W-:Y:S02]  /*b130*/  HADD2.F32 R50, -RZ, R70.reuse.H1_H1 ;  /* 0x30000046ff327230 */ /* 0x100fe40000004100 */
[C---:B------:R-:W-:Y:S01]  /*b140*/  FFMA R22, R48.reuse, R49, R22 ;  /* 0x0000003130167223 */ /* 0x040fe20000000016 */
[----:B------:R-:W-:Y:S02]  /*b150*/  HADD2.F32 R49, -RZ, R70.H0_H0 ;  /* 0x20000046ff317230 */ /* 0x000fe40000004100 */
[----:B------:R-:W-:Y:S01]  /*b160*/  FFMA R23, R48, R52, R23 ;  /* 0x0000003430177223 */ /* 0x000fe20000000017 */
[----:B------:R-:W-:Y:S02]  /*b170*/  HADD2.F32 R52, -RZ, R75.H1_H1 ;  /* 0x3000004bff347230 */ /* 0x000fe40000004100 */
[----:B------:R-:W-:Y:S01]  /*b180*/  FMUL R19, R19, R47 ;  /* 0x0000002f13137220 */ /* 0x000fe20000400000 */
[----:B------:R-:W-:Y:S01]  /*b190*/  F2FP.F16.F32.PACK_AB R105, R12, R11 ;  /* 0x0000000b0c69723e */ /* 0x000fe200000000ff */
[C---:B------:R-:W-:Y:S01]  /*b1a0*/  FFMA R24, R48.reuse, R49, R24 ;  /* 0x0000003130187223 */ /* 0x040fe20000000018 */
[C---:B------:R-:W-:Y:S01]  /*b1b0*/  FFMA R25, R48.reuse, R50, R25 ;  /* 0x0000003230197223 */ /* 0x040fe20000000019 */
[----:B------:R-:W-:Y:S01]  /*b1c0*/  FFMA R40, R48, R51, R40 ;  /* 0x0000003330287223 */ /* 0x000fe20000000028 */
[----:B------:R-:W-:Y:S01]  /*b1d0*/  HADD2.F32 R49, -RZ, R71.H1_H1 ;  /* 0x30000047ff317230 */ /* 0x000fe20000004100 */
[----:B------:R-:W-:Y:S01]  /*b1e0*/  F2FP.F16.F32.PACK_AB R106, R14, R13 ;  /* 0x0000000d0e6a723e */ /* 0x000fe200000000ff */
[--C-:B------:R-:W-:Y:S01]  /*b1f0*/  HADD2.F32 R51, -RZ, R72.reuse.H0_H0 ;  /* 0x20000048ff337230 */ /* 0x100fe20000004100 */
[----:B------:R-:W-:Y:S01]  /*b200*/  F2FP.F16.F32.PACK_AB R107, R16, R15 ;  /* 0x0000000f106b723e */ /* 0x000fe200000000ff */
[----:B------:R-:W-:Y:S02]  /*b210*/  HADD2.F32 R50, -RZ, R72.H1_H1 ;  /* 0x30000048ff327230 */ /* 0x000fe40000004100 */
[C---:B------:R-:W-:Y:S01]  /*b220*/  FFMA R41, R48.reuse, R49, R41 ;  /* 0x0000003130297223 */ /* 0x040fe20000000029 */
[----:B------:R-:W-:Y:S02]  /*b230*/  HADD2.F32 R49, -RZ, R73.H1_H1 ;  /* 0x30000049ff317230 */ /* 0x000fe40000004100 */
[C---:B------:R-:W-:Y:S01]  /*b240*/  FFMA R42, R48.reuse, R51, R42 ;  /* 0x00000033302a7223 */ /* 0x040fe2000000002a */
[----:B------:R1:W-:Y:S01]  /*b250*/  STSM.16.MT88.4 [R86+0x1800], R104 ;  /* 0x0018006856007844 */ /* 0x0003e20000004200 */
[C---:B------:R-:W-:Y:S01]  /*b260*/  FFMA R43, R48.reuse, R50, R43 ;  /* 0x00000032302b7223 */ /* 0x040fe2000000002b */
[--C-:B------:R-:W-:Y:S02]  /*b270*/  HADD2.F32 R51, -RZ, R74.reuse.H0_H0 ;  /* 0x2000004aff337230 */ /* 0x100fe40000004100 */
[C---:B------:R-:W-:Y:S01]  /*b280*/  FFMA R44, R48.reuse, R53, R44 ;  /* 0x00000035302c7223 */ /* 0x040fe2000000002c */
[----:B------:R-:W-:Y:S02]  /*b290*/  HADD2.F32 R50, -RZ, R74.H1_H1 ;  /* 0x3000004aff327230 */ /* 0x000fe40000004100 */
[C---:B------:R-:W-:Y:S01]  /*b2a0*/  FFMA R45, R48.reuse, R49, R45 ;  /* 0x00000031302d7223 */ /* 0x040fe2000000002d */
[----:B------:R-:W-:Y:S02]  /*b2b0*/  HADD2.F32 R53, -RZ, R75.H0_H0 ;  /* 0x2000004bff357230 */ /* 0x000fe40000004100 */
[C---:B------:R-:W-:Y:S01]  /*b2c0*/  FFMA R46, R48.reuse, R51, R46 ;  /* 0x00000033302e7223 */ /* 0x040fe2000000002e */
[----:B------:R-:W-:Y:S01]  /*b2d0*/  F2FP.F16.F32.PACK_AB R108, R21, R20 ;  /* 0x00000014156c723e */ /* 0x000fe200000000ff */
[C---:B------:R-:W-:Y:S01]  /*b2e0*/  FFMA R17, R48.reuse, R50, R17 ;  /* 0x0000003230117223 */ /* 0x040fe20000000011 */
[----:B------:R-:W-:Y:S01]  /*b2f0*/  F2FP.F16.F32.PACK_AB R109, R23, R22 ;  /* 0x00000016176d723e */ /* 0x000fe200000000ff */
[C---:B------:R-:W-:Y:S01]  /*b300*/  FFMA R18, R48.reuse, R53, R18 ;  /* 0x0000003530127223 */ /* 0x040fe20000000012 */
[----:B------:R-:W-:Y:S01]  /*b310*/  FFMA R19, R48, R52, R19 ;  /* 0x0000003430137223 */ /* 0x000fe20000000013 */
[----:B------:R-:W-:Y:S01]  /*b320*/  F2FP.F16.F32.PACK_AB R110, R25, R24 ;  /* 0x00000018196e723e */ /* 0x000fe200000000ff */
[----:B------:R-:W-:Y:S01]  /*b330*/  BSSY.RECONVERGENT B0, `(.L_x_153) ;  /* 0x000001c000007945 */ /* 0x000fe20003800200 */
[----:B------:R-:W-:Y:S02]  /*b340*/  F2FP.F16.F32.PACK_AB R111, R41, R40 ;  /* 0x00000028296f723e */ /* 0x000fe400000000ff */
[----:B------:R-:W-:Y:S02]  /*b350*/  F2FP.F16.F32.PACK_AB R112, R43, R42 ;  /* 0x0000002a2b70723e */ /* 0x000fe400000000ff */
[----:B------:R-:W-:Y:S01]  /*b360*/  F2FP.F16.F32.PACK_AB R113, R45, R44 ;  /* 0x0000002c2d71723e */ /* 0x000fe200000000ff */
[----:B------:R1:W-:Y:S01]  /*b370*/  STSM.16.MT88.4 [R55+0x1000], R108 ;  /* 0x0010006c37007844 */ /* 0x0003e20000004200 */
[----:B------:R-:W-:Y:S02]  /*b380*/  F2FP.F16.F32.PACK_AB R114, R17, R46 ;  /* 0x0000002e1172723e */ /* 0x000fe400000000ff */
[----:B------:R-:W-:Y:S02]  /*b390*/  F2FP.F16.F32.PACK_AB R115, R19, R18 ;  /* 0x000000121373723e */ /* 0x000fe400000000ff */
[----:B------:R-:W-:Y:S03]  /*b3a0*/  ISETP.NE.AND P0, PT, R101, RZ, PT ;  /* 0x000000ff6500720c */ /* 0x000fe60003f05270 */
[----:B------:R1:W-:Y:S01]  /*b3b0*/  STSM.16.MT88.4 [R55+0x1800], R112 ;  /* 0x0018007037007844 */ /* 0x0003e20000004200 */
[----:B------:R-:W-:Y:S01]  /*b3c0*/  @!PT LDS RZ, [RZ] ;  /* 0x00000000fffff984 */ /* 0x000fe20000000800 */
[----:B------:R-:W-:Y:S01]  /*b3d0*/  @!PT LDS RZ, [RZ] ;  /* 0x00000000fffff984 */ /* 0x000fe20000000800 */
[----:B------:R-:W-:Y:S01]  /*b3e0*/  @!PT LDS RZ, [RZ] ;  /* 0x00000000fffff984 */ /* 0x000fe20000000800 */
[----:B------:R-:W-:Y:S01]  /*b3f0*/  @!PT LDS RZ, [RZ] ;  /* 0x00000000fffff984 */ /* 0x000fe20000000800 */
[----:B------:R2:W-:Y:S07]  /*b400*/  MEMBAR.ALL.CTA ;  /* 0x0000000000007992 */ /* 0x0005ee0000008000 */
[----:B--2---:R-:W2:Y:S02]  /*b410*/  FENCE.VIEW.ASYNC.S ;  /* 0x00000000000073c6 */ /* 0x004ea40000000000 */
[----:B--2---:R-:W-:Y:S06]  /*b420*/  BAR.SYNC.DEFER_BLOCKING 0x1, 0x80 ;  /* 0x0042000000007b1d */ /* 0x004fec0000010000 */
[----:B------:R-:W-:Y:S05]  /*b430*/  @!P0 BRA `(.L_x_154) ;  /* 0x00000000002c8947 */ /* 0x000fea0003800000 */
[----:B------:R-:W-:Y:S02]  /*b440*/  UIADD3 UR7, UPT, UPT, UR43, 0x1000, URZ ;  /* 0x000010002b077890 */ /* 0x000fe4000fffe0ff */
[----:B------:R-:W-:Y:S02]  /*b450*/  UIADD3 UR5, UPT, UPT, UR41, 0x40, URZ ;  /* 0x0000004029057890 */ /* 0x000fe4000fffe0ff */
[----:B------:R-:W-:Y:S02]  /*b460*/  UIADD3 UR4, UPT, UPT, UR43, 0x2000, URZ ;  /* 0x000020002b047890 */ /* 0x000fe4000fffe0ff */
[----:B------:R-:W-:Y:S01]  /*b470*/  MOV R81, UR7 ;  /* 0x0000000700517c02 */ /* 0x000fe20008000f00 */
[----:B------:R-:W-:Y:S03]  /*b480*/  UMOV UR6, UR42 ;  /* 0x0000002a00067c82 */ /* 0x000fe60008000000 */
[----:B------:R-:W-:Y:S11]  /*b490*/  R2UR UR40, R81 ;  /* 0x00000000512872ca */ /* 0x000ff600000e0000 */
[----:B------:R-:W-:Y:S02]  /*b4a0*/  @!UPT UIADD3 URZ, UPT, UPT, URZ, URZ, URZ ;  /* 0x000000fffffff290 */ /* 0x000fe4000fffe0ff */
[----:B------:R2:W-:Y:S01]  /*b4b0*/  UTMASTG.2D [UR40], [UR56] ;  /* 0x00000028380073b5 */ /* 0x0005e20008008000 */
[----:B------:R2:W-:Y:S01]  /*b4c0*/  UTMASTG.2D [UR4], [UR56] ;  /* 0x00000004380073b5 */ /* 0x0005e20008008000 */
[----:B------:R0:W-:Y:S01]  /*b4d0*/  UTMACMDFLUSH ;  /* 0x00000000000079b7 */ /* 0x0001e20000000000 */
[----:B--2---:R-:W-:Y:S04]  /*b4e0*/  DEPBAR.LE SB0, 0x1 ;  /* 0x000080400000791a */ /* 0x004fe80000000000 */
.L_x_154:
[----:B------:R-:W-:Y:S05]  /*b4f0*/  BSYNC.RECONVERGENT B0 ;  /* 0x0000000000007941 */ /* 0x000fea0003800200 */
.L_x_153:
[----:B------:R-:W-:Y:S01]  /*b500*/  UISETP.NE.AND UP1, UPT, UR54, URZ, UPT ;  /* 0x000000ff3600728c */ /* 0x000fe2000bf25270 */
[----:B------:R-:W-:Y:S01]  /*b510*/  BAR.SYNC.DEFER_BLOCKING 0x1, 0x80 ;  /* 0x0042000000007b1d */ /* 0x000fe20000010000 */
[----:B------:R-:W-:Y:S01]  /*b520*/  SHF.L.U32 R0, R91, 0x1f, RZ ;  /* 0x0000001f5b007819 */ /* 0x000fe200000006ff */
[----:B------:R-:W-:Y:S03]  /*b530*/  IMAD R102, R95, 0x2, R102 ;  /* 0x000000025f667824 */ /* 0x000fe600078e0266 */
[----:B------:R-:W-:Y:S05]  /*b540*/  PLOP3.LUT P0, PT, PT, PT, UP1, 0x80, 0x8 ;  /* 0x000000000008781c */ /* 0x000fea0003f0f018 */
[----:B------:R-:W-:Y:S04]  /*b550*/  @UP1 ULEA UR4, UR53, UR43, 0x3 ;  /* 0x0000002b35041291 */ /* 0x000fe8000f8e18ff */
[----:B------:R-:W-:Y:S04]  /*b560*/  @UP1 UIADD3 UR4, UPT, UPT, UR4, 0x40, URZ ;  /* 0x0000004004041890 */ /* 0x000fe8000fffe0ff */
[----:B------:R-:W-:Y:S09]  /*b570*/  @UP1 UPRMT UR4, UR52, 0x654, UR4 ;  /* 0x0000065434041896 */ /* 0x000ff20008000004 */
[----:B------:R-:W-:Y:S01]  /*b580*/  @P0 SYNCS.ARRIVE.TRANS64.RED.A1T0 RZ, [UR4], RZ ;  /* 0x000000ffffff09a7 */ /* 0x000fe20008100404 */
[----:B------:R-:W-:Y:S01]  /*b590*/  @UP1 UIADD3 UR4, UPT, UPT, UR53, 0x1, URZ ;  /* 0x0000000135041890 */ /* 0x000fe2000fffe0ff */
[----:B------:R-:W-:Y:S01]  /*b5a0*/  BSSY B0, `(.L_x_155) ;  /* 0x0000008000007945 */ /* 0x000fe20003800000 */
[----:B------:R-:W-:Y:S02]  /*b5b0*/  FSETP.NEU.AND P0, PT, R48, RZ, PT ;  /* 0x000000ff3000720b */ /* 0x000fe40003f0d000 */
[----:B------:R-:W-:Y:S01]  /*b5c0*/  @UP1 UISETP.NE.AND UP0, UPT, UR4, 0x4, UPT ;  /* 0x000000040400188c */ /* 0x000fe2000bf05270 */
[----:B------:R-:W2:Y:S03]  /*b5d0*/  SYNCS.PHASECHK.TRANS64.TRYWAIT P1, [UR43+0x28], R0 ;  /* 0x00002800ff0075a7 */ /* 0x000ea6000802112b */
[----:B------:R-:W-:Y:S01]  /*b5e0*/  @UP1 USEL UR53, UR4, URZ, UP0 ;  /* 0x000000ff04351287 */ /* 0x000fe20008000000 */
[----:B--2---:R-:W-:Y:S11]  /*b5f0*/  @P1 BRA `(.L_x_156) ;  /* 0x0000000000081947 */ /* 0x004ff60003800000 */
[----:B------:R-:W2:Y:S02]  /*b600*/  SYNCS.PHASECHK.TRANS64.TRYWAIT P1, [UR43+0x28], R0 ;  /* 0x00002800ff0075a7 */ /* 0x000ea4000802112b */
[----:B--2---:R-:W-:Y:S05]  /*b610*/  @!P1 BRA `(.L_x_157) ;  /* 0x0000006000749947 */ /* 0x004fea0003800000 */
.L_x_156:
[----:B------:R-:W-:Y:S05]  /*b620*/  BSYNC B0 ;  /* 0x0000000000007941 */ /* 0x000fea0003800000 */
.L_x_155:
[----:B------:R-:W-:Y:S05]  /*b630*/  @P0 WARPSYNC.ALL ;  /* 0x0000000000000948 */ /* 0x000fea0003800000 */
[----:B------:R3:W1:Y:S01]  /*b640*/  @P0 LDSM.16.MT88.4 R60, [R92+UR43+0x3000] ;  /* 0x0030002b5c3c083b */ /* 0x0006620008004200 */
[----:B------:R-:W-:Y:S02]  /*b650*/  CS2R R38, SRZ ;  /* 0x0000000000267805 */ /* 0x000fe4000001ff00 */
[----:B------:R-:W-:Y:S02]  /*b660*/  CS2R R36, SRZ ;  /* 0x0000000000247805 */ /* 0x000fe4000001ff00 */
[----:B------:R-:W-:Y:S01]  /*b670*/  CS2R R34, SRZ ;  /* 0x0000000000227805 */ /* 0x000fe2000001ff00 */
[----:B------:R3:W1:Y:S01]  /*b680*/  @P0 LDSM.16.MT88.4 R56, [R92+UR43+0x3800] ;  /* 0x0038002b5c38083b */ /* 0x0006620008004200 */
[----:B------:R-:W-:Y:S02]  /*b690*/  CS2R R32, SRZ ;  /* 0x0000000000207805 */ /* 0x000fe4000001ff00 */
[----:B------:R-:W-:Y:S02]  /*b6a0*/  CS2R R30, SRZ ;  /* 0x00000000001e7805 */ /* 0x000fe4000001ff00 */
[----:B------:R-:W-:Y:S01]  /*b6b0*/  CS2R R28, SRZ ;  /* 0x00000000001c7805 */ /* 0x000fe2000001ff00 */
[----:B------:R3:W1:Y:S01]  /*b6c0*/  @P0 LDSM.16.MT88.4 R68, [R102+0x2000] ;  /* 0x002000006644083b */ /* 0x0006620000004200 */
[----:B------:R-:W-:Y:S02]  /*b6d0*/  CS2R R26, SRZ ;  /* 0x00000000001a7805 */ /* 0x000fe4000001ff00 */
[----:B------:R-:W-:Y:S02]  /*b6e0*/  CS2R R24, SRZ ;  /* 0x0000000000187805 */ /* 0x000fe4000001ff00 */
[----:B------:R-:W-:Y:S01]  /*b6f0*/  CS2R R18, SRZ ;  /* 0x0000000000127805 */ /* 0x000fe2000001ff00 */
[----:B------:R3:W1:Y:S01]  /*b700*/  @P0 LDSM.16.MT88.4 R72, [R102+0x2800] ;  /* 0x002800006648083b */ /* 0x0006620000004200 */
[----:B------:R-:W-:Y:S02]  /*b710*/  ISETP.GE.AND P0, PT, R100, 0x1, PT ;  /* 0x000000016400780c */ /* 0x000fe40003f06270 */
[----:B------:R-:W-:Y:S02]  /*b720*/  CS2R R16, SRZ ;  /* 0x0000000000107805 */ /* 0x000fe4000001ff00 */
[----:B------:R-:W-:Y:S02]  /*b730*/  CS2R R14, SRZ ;  /* 0x00000000000e7805 */ /* 0x000fe4000001ff00 */
[----:B------:R-:W-:Y:S02]  /*b740*/  CS2R R12, SRZ ;  /* 0x00000000000c7805 */ /* 0x000fe4000001ff00 */
[----:B------:R-:W-:Y:S02]  /*b750*/  CS2R R10, SRZ ;  /* 0x00000000000a7805 */ /* 0x000fe4000001ff00 */
[----:B------:R-:W-:Y:S02]  /*b760*/  CS2R R8, SRZ ;  /* 0x0000000000087805 */ /* 0x000fe4000001ff00 */
[----:B------:R-:W-:Y:S02]  /*b770*/  CS2R R6, SRZ ;  /* 0x0000000000067805 */ /* 0x000fe4000001ff00 */
[----:B------:R-:W-:Y:S01]  /*b780*/  CS2R R4, SRZ ;  /* 0x0000000000047805 */ /* 0x000fe2000001ff00 */
[----:B------:R-:W-:Y:S06]  /*b790*/  @!P0 BRA `(.L_x_158) ;  /* 0x0000000000c48947 */ /* 0x000fec0003800000 */
[----:B--2---:R-:W-:Y:S05]  /*b7a0*/  VIADD R3, R54, 0x20 ;  /* 0x0000002036037836 */ /* 0x004fea0000000000 */
[----:B------:R-:W-:Y:S04]  /*b7b0*/  SHF.R.U32.HI R3, RZ, 0x15, R3 ;  /* 0x00000015ff037819 */ /* 0x000fe80000011603 */
[----:B------:R-:W-:Y:S11]  /*b7c0*/  LOP3.LUT P0, RZ, R3, 0x3, R80, 0x48, !PT ;  /* 0x0000000303ff7812 */ /* 0x000ff60007804850 */
[----:B------:R-:W-:Y:S02]  /*b7d0*/  @!UPT UIADD3 URZ, UPT, UPT, URZ, URZ, URZ ;  /* 0x000000fffffff290 */ /* 0x000fe4000fffe0ff */
[----:B------:R-:W-:Y:S05]  /*b7e0*/  @!P0 BRA `(.L_x_159) ;  /* 0x0000000000408947 */ /* 0x000fea0003800000 */
[----:B------:R-:W2:Y:S01]  /*b7f0*/  LDCU.64 UR8, c[0x4][0x70] ;  /* 0x01000e00ff0877ac */ /* 0x000ea20008000a00 */
[----:B------:R-:W-:Y:S01]  /*b800*/  MOV R3, 0x0 ;  /* 0x0000000000037802 */ /* 0x000fe20000000f00 */
[----:B------:R-:W-:Y:S02]  /*b810*/  HFMA2 R12, -RZ, RZ, 0, 5.9604644775390625e-08 ;  /* 0x00000001ff0c7431 */ /* 0x000fe400000001ff */
[----:B------:R-:W-:Y:S02]  /*b820*/  IMAD.MOV.U32 R8, RZ, RZ, 0x192 ;  /* 0x00000192ff087424 */ /* 0x000fe400078e00ff */
[----:B------:R-:W-:Y:S01]  /*b830*/  IMAD.MOV.U32 R13, RZ, RZ, RZ ;  /* 0x000000ffff0d7224 */ /* 0x000fe200078e00ff */
[----:B------:R-:W5:Y:S01]  /*b840*/  LDCU.64 UR6, c[0x4][0x78] ;  /* 0x01000f00ff0677ac */ /* 0x000f620008000a00 */
[----:B------:R-:W1:Y:S01]  /*b850*/  LDC.64 R2, c[0x4][R3] ;  /* 0x0100000003027b82 */ /* 0x000e620000000a00 */
[----:B------:R-:W3:Y:S01]  /*b860*/  LDCU.64 UR4, c[0x4][0x10] ;  /* 0x01000200ff0477ac */ /* 0x000ee20008000a00 */
[----:B--2---:R-:W-:Y:S01]  /*b870*/  MOV R5, UR9 ;  /* 0x0000000900057c02 */ /* 0x004fe20008000f00 */
[----:B------:R-:W-:Y:S01]  /*b880*/  IMAD.U32 R4, RZ, RZ, UR8 ;  /* 0x00000008ff047e24 */ /* 0x000fe2000f8e00ff */
[----:B-----5:R-:W-:Y:S01]  /*b890*/  MOV R7, UR7 ;  /* 0x0000000700077c02 */ /* 0x020fe20008000f00 */
[----:B------:R-:W-:Y:S01]  /*b8a0*/  IMAD.U32 R6, RZ, RZ, UR6 ;  /* 0x00000006ff067e24 */ /* 0x000fe2000f8e00ff */
[----:B---3--:R-:W-:Y:S01]  /*b8b0*/  MOV R11, UR5 ;  /* 0x00000005000b7c02 */ /* 0x008fe20008000f00 */
[----:B------:R-:W-:Y:S02]  /*b8c0*/  IMAD.U32 R10, RZ, RZ, UR4 ;  /* 0x00000004ff0a7e24 */ /* 0x000fe4000f8e00ff */
[----:B------:R-:W-:Y:S07]  /*b8d0*/  LEPC R20, `(.L_x_159) ;  /* 0x000000001014794e */ /* 0x000fee0000000000 */
[----:B-1--4-:R-:W-:Y:S05]  /*b8e0*/  CALL.ABS.NOINC R2 ;  /* 0x0000000002007343 */ /* 0x012fea0003c00000 */
.L_x_159:
[----:B------:R-:W-:Y:S05]  /*b8f0*/  WARPSYNC.ALL ;  /* 0x0000000000007948 */ /* 0x000fea0003800000 */
[C---:B------:R-:W-:Y:S01]  /*b900*/  R2UR UR4, R54.reuse ;  /* 0x00000000360472ca */ /* 0x040fe200000e0000 */
[----:B------:R-:W-:Y:S05]  /*b910*/  VIADD R3, R54, 0x100020 ;  /* 0x0010002036037836 */ /* 0x000fea0000000000 */
[----:B------:R-:W-:Y:S04]  /*b920*/  SHF.R.U32.HI R3, RZ, 0x15, R3 ;  /* 0x00000015ff037819 */ /* 0x000fe80000011603 */
[----:B------:R-:W-:Y:S03]  /*b930*/  LOP3.LUT P0, RZ, R3, 0x3, R80, 0x48, !PT ;  /* 0x0000000303ff7812 */ /* 0x000fe60007804850 */
[----:B------:R-:W2:Y:S10]  /*b940*/  LDTM.16dp256bit.x4 R24, tmem[UR4+0x20] ;  /* 0x00002004001879ee */ /* 0x000eb40008120000 */
[----:B--2---:R-:W-:Y:S05]  /*b950*/  @!P0 BRA `(.L_x_160) ;  /* 0x0000000000408947 */ /* 0x004fea0003800000 */
        /* <DEDUP_REMOVED lines=16> */
.L_x_160:
[----:B------:R-:W-:Y:S05]  /*ba60*/  WARPSYNC.ALL ;  /* 0x0000000000007948 */ /* 0x000fea0003800000 */
[----:B------:R-:W-:Y:S11]  /*ba70*/  R2UR UR4, R54 ;  /* 0x00000000360472ca */ /* 0x000ff600000e0000 */
[----:B------:R-:W-:Y:S02]  /*ba80*/  @!UPT UIADD3 URZ, UPT, UPT, URZ, URZ, URZ ;  /* 0x000000fffffff290 */ /* 0x000fe4000fffe0ff */
[----:B------:R-:W2:Y:S02]  /*ba90*/  LDTM.16dp256bit.x4 R4, tmem[UR4+0x100020] ;  /* 0x10002004000479ee */ /* 0x000ea40008120000 */
[----:B--2---:R-:W-:Y:S01]  /*baa0*/  NOP ;  /* 0x0000000000007918 */ /* 0x004fe20000000000 */
.L_x_158:
[--C-:B-1----:R-:W-:Y:S01]  /*bab0*/  HADD2.F32 R49, -RZ, R60.reuse.H0_H0 ;  /* 0x2000003cff317230 */ /* 0x102fe20000004100 */
[----:B------:R-:W-:Y:S05]  /*bac0*/  WARPSYNC.ALL ;  /* 0x0000000000007948 */ /* 0x000fea0003800000 */
[-C--:B--2---:R-:W-:Y:S01]  /*bad0*/  FMUL R0, R24, R47.reuse ;  /* 0x0000002f18007220 */ /* 0x084fe20000400000 */
        /* <DEDUP_REMOVED lines=25> */
[--C-:B------:R-:W-:Y:S02]  /*bc70*/  HADD2.F32 R49, -RZ, R56.reuse.H0_H0 ;  /* 0x20000038ff317230 */ /* 0x100fe40000004100 */
[-C--:B------:R-:W-:Y:S01]  /*bc80*/  FMUL R7, R30, R47.reuse ;  /* 0x0000002f1e077220 */ /* 0x080fe20000400000 */
[----:B------:R-:W-:Y:S01]  /*bc90*/  FMUL R8, R31, R47 ;  /* 0x0000002f1f087220 */ /* 0x000fe20000400000 */
[----:B------:R-:W-:Y:S01]  /*bca0*/  HADD2.F32 R52, -RZ, R69.H1_H1 ;  /* 0x30000045ff347230 */ /* 0x000fe20000004100 */
        /* <DEDUP_REMOVED lines=96> */
[----:B------:R-:W-:Y:S01]  /*c2b0*/  UIADD3 UR8, UPT, UPT, UR43, 0x3000, URZ ;  /* 0x000030002b087890 */ /* 0x000fe2000fffe0ff */
[----:B------:R-:W-:Y:S01]  /*c2c0*/  UMOV UR9, UR41 ;  /* 0x0000002900097c82 */ /* 0x000fe20008000000 */
[----:B------:R-:W-:Y:S02]  /*c2d0*/  UIADD3 UR5, UPT, UPT, UR41, 0x40, URZ ;  /* 0x0000004029057890 */ /* 0x000fe4000fffe0ff */
[----:B------:R-:W-:Y:S01]  /*c2e0*/  UIADD3 UR4, UPT, UPT, UR43, 0x4000, URZ ;  /* 0x000040002b047890 */ /* 0x000fe2000fffe0ff */
[----:B------:R-:W-:Y:S04]  /*c2f0*/  UMOV UR6, UR10 ;  /* 0x0000000a00067c82 */ /* 0x000fe80008000000 */
[----:B------:R2:W-:Y:S04]  /*c300*/  UTMASTG.2D [UR8], [UR56] ;  /* 0x00000008380073b5 */ /* 0x0005e80008008000 */
[----:B------:R2:W-:Y:S01]  /*c310*/  UTMASTG.2D [UR4], [UR56] ;  /* 0x00000004380073b5 */ /* 0x0005e20008008000 */
[----:B------:R0:W-:Y:S01]  /*c320*/  UTMACMDFLUSH ;  /* 0x00000000000079b7 */ /* 0x0001e20000000000 */
[----:B--2---:R-:W-:Y:S04]  /*c330*/  DEPBAR.LE SB0, 0x1 ;  /* 0x000080400000791a */ /* 0x004fe80000000000 */
.L_x_162:
[----:B------:R-:W-:Y:S05]  /*c340*/  BSYNC.RECONVERGENT B0 ;  /* 0x0000000000007941 */ /* 0x000fea0003800200 */
.L_x_161:
[----:B------:R-:W-:Y:S01]  /*c350*/  BAR.SYNC.DEFER_BLOCKING 0x1, 0x80 ;  /* 0x0042000000007b1d */ /* 0x000fe20000010000 */
[----:B------:R-:W-:Y:S01]  /*c360*/  ULEA UR4, UR53, UR43, 0x3 ;  /* 0x0000002b35047291 */ /* 0x000fe2000f8e18ff */
[----:B------:R-:W-:Y:S01]  /*c370*/  SHF.L.U32 R3, R91, 0x1f, RZ ;  /* 0x0000001f5b037819 */ /* 0x000fe200000006ff */
[----:B------:R-:W-:Y:S01]  /*c380*/  UIADD3 UR40, UPT, UPT, UR53, 0x1, URZ ;  /* 0x0000000135287890 */ /* 0x000fe2000fffe0ff */
[----:B------:R-:W-:Y:S01]  /*c390*/  FSETP.NEU.AND P0, PT, R48, RZ, PT ;  /* 0x000000ff3000720b */ /* 0x000fe20003f0d000 */
[----:B------:R-:W-:Y:S04]  /*c3a0*/  UIADD3 UR4, UPT, UPT, UR4, 0x40, URZ ;  /* 0x0000004004047890 */ /* 0x000fe8000fffe0ff */
[----:B------:R-:W-:Y:S09]  /*c3b0*/  UPRMT UR4, UR52, 0x654, UR4 ;  /* 0x0000065434047896 */ /* 0x000ff20008000004 */
[----:B------:R-:W-:Y:S01]  /*c3c0*/  SYNCS.ARRIVE.TRANS64.RED.A1T0 RZ, [UR4], RZ ;  /* 0x000000ffffff79a7 */ /* 0x000fe20008100404 */
[----:B------:R-:W-:Y:S01]  /*c3d0*/  BSSY B0, `(.L_x_163) ;  /* 0x0000005000007945 */ /* 0x000fe20003800000 */
[----:B------:R-:W2:Y:S03]  /*c3e0*/  SYNCS.PHASECHK.TRANS64.TRYWAIT P1, [UR43+0x30], R3 ;  /* 0x00003003ff0075a7 */ /* 0x000ea6000802112b */
[----:B--2---:R-:W-:Y:S05]  /*c3f0*/  @P1 BRA `(.L_x_164) ;  /* 0x0000000000081947 */ /* 0x004fea0003800000 */
[----:B------:R-:W2:Y:S02]  /*c400*/  SYNCS.PHASECHK.TRANS64.TRYWAIT P1, [UR43+0x30], R3 ;  /* 0x00003003ff0075a7 */ /* 0x000ea4000802112b */
[----:B--2---:R-:W-:Y:S05]  /*c410*/  @!P1 BRA `(.L_x_165) ;  /* 0x00000054000c9947 */ /* 0x004fea0003800000 */
.L_x_164:
[----:B------:R-:W-:Y:S05]  /*c420*/  BSYNC B0 ;  /* 0x0000000000007941 */ /* 0x000fea0003800000 */
.L_x_163:
        /* <DEDUP_REMOVED lines=44> */
.L_x_167:
        /* <DEDUP_REMOVED lines=23> */
.L_x_168:
[----:B------:R-:W-:Y:S05]  /*c860*/  WARPSYNC.ALL ;  /* 0x0000000000007948 */ /* 0x000fea0003800000 */
[----:B------:R-:W-:Y:S11]  /*c870*/  R2UR UR4, R54 ;  /* 0x00000000360472ca */ /* 0x000ff600000e0000 */
[----:B------:R-:W-:Y:S02]  /*c880*/  @!UPT UIADD3 URZ, UPT, UPT, URZ, URZ, URZ ;  /* 0x000000fffffff290 */ /* 0x000fe4000fffe0ff */
[----:B------:R-:W2:Y:S02]  /*c890*/  LDTM.16dp256bit.x4 R4, tmem[UR4+0x100040] ;  /* 0x10004004000479ee */ /* 0x000ea40008120000 */
[----:B--2---:R-:W-:Y:S01]  /*c8a0*/  NOP ;  /* 0x0000000000007918 */ /* 0x004fe20000000000 */
.L_x_166:
        /* <DEDUP_REMOVED lines=137> */
.L_x_170:
[----:B------:R-:W-:Y:S05]  /*d140*/  BSYNC.RECONVERGENT B0 ;  /* 0x0000000000007941 */ /* 0x000fea0003800200 */
.L_x_169:
[----:B------:R-:W-:Y:S01]  /*d150*/  UISETP.NE.AND UP0, UPT, UR40, 0x4, UPT ;  /* 0x000000042800788c */ /* 0x000fe2000bf05270 */
[----:B------:R-:W-:Y:S01]  /*d160*/  BAR.SYNC.DEFER_BLOCKING 0x1, 0x80 ;  /* 0x0042000000007b1d */ /* 0x000fe20000010000 */
[----:B------:R-:W-:Y:S02]  /*d170*/  SHF.L.U32 R3, R91, 0x1f, RZ ;  /* 0x0000001f5b037819 */ /* 0x000fe400000006ff */
[----:B------:R-:W-:Y:S01]  /*d180*/  USEL UR5, UR40, URZ, UP0 ;  /* 0x000000ff28057287 */ /* 0x000fe20008000000 */
[----:B------:R-:W-:Y:S03]  /*d190*/  FSETP.NEU.AND P0, PT, R48, RZ, PT ;  /* 0x000000ff3000720b */ /* 0x000fe60003f0d000 */
[----:B------:R-:W-:Y:S02]  /*d1a0*/  ULEA UR4, UR5, UR43, 0x3 ;  /* 0x0000002b05047291 */ /* 0x000fe4000f8e18ff */
[----:B------:R-:W-:Y:S02]  /*d1b0*/  UIADD3 UR5, UPT, UPT, UR5, 0x1, URZ ;  /* 0x0000000105057890 */ /* 0x000fe4000fffe0ff */
[----:B------:R-:W-:Y:S02]  /*d1c0*/  UIADD3 UR4, UPT, UPT, UR4, 0x40, URZ ;  /* 0x0000004004047890 */ /* 0x000fe4000fffe0ff */
[----:B------:R-:W-:Y:S02]  /*d1d0*/  UISETP.NE.AND UP0, UPT, UR5, 0x4, UPT ;  /* 0x000000040500788c */ /* 0x000fe4000bf05270 */
[----:B------:R-:W-:Y:S02]  /*d1e0*/  UPRMT UR4, UR52, 0x654, UR4 ;  /* 0x0000065434047896 */ /* 0x000fe40008000004 */
[----:B------:R-:W-:Y:S07]  /*d1f0*/  USEL UR53, UR5, URZ, UP0 ;  /* 0x000000ff05357287 */ /* 0x000fee0008000000 */
[----:B------:R-:W-:Y:S01]  /*d200*/  SYNCS.ARRIVE.TRANS64.RED.A1T0 RZ, [UR4], RZ ;  /* 0x000000ffffff79a7 */ /* 0x000fe20008100404 */
[----:B------:R-:W-:Y:S01]  /*d210*/  BSSY B0, `(.L_x_171) ;  /* 0x0000005000007945 */ /* 0x000fe20003800000 */
[----:B------:R-:W2:Y:S03]  /*d220*/  SYNCS.PHASECHK.TRANS64.TRYWAIT P1, [UR43+0x38], R3 ;  /* 0x00003803ff0075a7 */ /* 0x000ea6000802112b */
[----:B--2---:R-:W-:Y:S05]  /*d230*/  @P1 BRA `(.L_x_172) ;  /* 0x0000000000081947 */ /* 0x004fea0003800000 */
[----:B------:R-:W2:Y:S02]  /*d240*/  SYNCS.PHASECHK.TRANS64.TRYWAIT P1, [UR43+0x38], R3 ;  /* 0x00003803ff0075a7 */ /* 0x000ea4000802112b */
[----:B--2---:R-:W-:Y:S05]  /*d250*/  @!P1 BRA `(.L_x_173) ;  /* 0x0000004400949947 */ /* 0x004fea0003800000 */
.L_x_172:
[----:B------:R-:W-:Y:S05]  /*d260*/  BSYNC B0 ;  /* 0x0000000000007941 */ /* 0x000fea0003800000 */
.L_x_171:
        /* <DEDUP_REMOVED lines=44> */
.L_x_175:
        /* <DEDUP_REMOVED lines=23> */
.L_x_176:
[----:B------:R-:W-:Y:S05]  /*d6a0*/  WARPSYNC.ALL ;  /* 0x0000000000007948 */ /* 0x000fea0003800000 */
[----:B------:R-:W-:Y:S11]  /*d6b0*/  R2UR UR4, R54 ;  /* 0x00000000360472ca */ /* 0x000ff600000e0000 */
[----:B------:R-:W-:Y:S02]  /*d6c0*/  @!UPT UIADD3 URZ, UPT, UPT, URZ, URZ, URZ ;  /* 0x000000fffffff290 */ /* 0x000fe4000fffe0ff */
[----:B------:R-:W2:Y:S02]  /*d6d0*/  LDTM.16dp256bit.x4 R4, tmem[UR4+0x100060] ;  /* 0x10006004000479ee */ /* 0x000ea40008120000 */
[----:B--2---:R-:W-:Y:S01]  /*d6e0*/  NOP ;  /* 0x0000000000007918 */ /* 0x004fe20000000000 */
.L_x_174:
[--C-:B-1----:R-:W-:Y:S01]  /*d6f0*/  HADD2.F32 R41, -RZ, R60.reuse.H0_H0 ;  /* 0x2000003cff297230 */ /* 0x102fe20000004100 */
[----:B------:R-:W-:Y:S01]  /*d700*/  ISETP.GE.AND P0, PT, R100, 0x1, PT ;  /* 0x000000016400780c */ /* 0x000fe20003f06270 */
[-C--:B--2---:R-:W-:Y:S01]  /*d710*/  FMUL R0, R24, R47.reuse ;  /* 0x0000002f18007220 */ /* 0x084fe20000400000 */
[----:B------:R-:W1:Y:S01]  /*d720*/  S2R R100, SR_CgaCtaId ;  /* 0x0000000000647919 */ /* 0x000e620000008800 */
[----:B------:R-:W-:Y:S02]  /*d730*/  HADD2.F32 R43, -RZ, R60.H1_H1 ;  /* 0x3000003cff2b7230 */ /* 0x000fe40000004100 */
[----:B------:R-:W-:Y:S01]  /*d740*/  FMUL R2, R25, R47 ;  /* 0x0000002f19027220 */ /* 0x000fe20000400000 */
[--C-:B------:R-:W-:Y:S02]  /*d750*/  HADD2.F32 R40, -RZ, R61.reuse.H0_H0 ;  /* 0x2000003dff287230 */ /* 0x100fe40000004100 */
[----:B------:R-:W-:Y:S01]  /*d760*/  FFMA R0, R48, R41, R0 ;  /* 0x0000002930007223 */ /* 0x000fe20000000000 */
[----:B------:R-:W-:Y:S01]  /*d770*/  FMUL R3, R26, R47 ;  /* 0x0000002f1a037220 */ /* 0x000fe20000400000 */
[----:B------:R-:W-:Y:S02]  /*d780*/  HADD2.F32 R45, -RZ, R61.H1_H1 ;  /* 0x3000003dff2d7230 */ /* 0x000fe40000004100 */
[C---:B------:R-:W-:Y:S01]  /*d790*/  FFMA R2, R48.reuse, R43, R2 ;  /* 0x0000002b30027223 */ /* 0x040fe20000000002 */
[----:B------:R-:W-:Y:S01]  /*d7a0*/  FMUL R20, R27, R47 ;  /* 0x0000002f1b147220 */ /* 0x000fe20000400000 */
[--C-:B------:R-:W-:Y:S02]  /*d7b0*/  HADD2.F32 R42, -RZ, R62.reuse.H0_H0 ;  /* 0x2000003eff2a7230 */ /* 0x100fe40000004100 */
[----:B------:R-:W-:Y:S01]  /*d7c0*/  FFMA R3, R48, R40, R3 ;  /* 0x0000002830037223 */ /* 0x000fe20000000003 */
[----:B------:R-:W-:Y:S05]  /*d7d0*/  @P0 WARPSYNC.ALL ;  /* 0x0000000000000948 */ /* 0x000fea0003800000 */
[----:B------:R-:W-:Y:S01]  /*d7e0*/  @P0 NOP ;  /* 0x0000000000000918 */ /* 0x000fe20000000000 */
[----:B------:R-:W-:Y:S01]  /*d7f0*/  F2FP.F16.F32.PACK_AB R104, R2, R0 ;  /* 0x000000000268723e */ /* 0x000fe200000000ff */
[----:B------:R-:W-:Y:S01]  /*d800*/  FFMA R20, R48, R45, R20 ;  /* 0x0000002d30147223 */ /* 0x000fe20000000014 */
[----:B------:R-:W-:Y:S01]  /*d810*/  @P0 IADD3 R97, PT, PT, R97, 0x110, RZ ;  /* 0x0000011061610810 */ /* 0x000fe20007ffe0ff */
[-C--:B------:R-:W-:Y:S01]  /*d820*/  FMUL R21, R28, R47.reuse ;  /* 0x0000002f1c157220 */ /* 0x080fe20000400000 */
[----:B------:R-:W-:Y:S02]  /*d830*/  HADD2.F32 R49, -RZ, R62.H1_H1 ;  /* 0x3000003eff317230 */ /* 0x000fe40000004100 */
[----:B------:R-:W-:Y:S01]  /*d840*/  FMUL R22, R29, R47 ;  /* 0x0000002f1d167220 */ /* 0x000fe20000400000 */
[--C-:B------:R-:W-:Y:S01]  /*d850*/  HADD2.F32 R44, -RZ, R63.reuse.H0_H0 ;  /* 0x2000003fff2c7230 */ /* 0x100fe20000004100 */
[----:B------:R-:W-:Y:S01]  /*d860*/  F2FP.F16.F32.PACK_AB R105, R20, R3 ;  /* 0x000000031469723e */ /* 0x000fe200000000ff */
[C---:B------:R-:W-:Y:S01]  /*d870*/  FFMA R21, R48.reuse, R42, R21 ;  /* 0x0000002a30157223 */ /* 0x040fe20000000015 */
[----:B------:R-:W-:Y:S01]  /*d880*/  FFMA R22, R48, R49, R22 ;  /* 0x0000003130167223 */ /* 0x000fe20000000016 */
[-C--:B------:R-:W-:Y:S01]  /*d890*/  FMUL R23, R30, R47.reuse ;  /* 0x0000002f1e177220 */ /* 0x080fe20000400000 */
[----:B------:R-:W-:Y:S02]  /*d8a0*/  HADD2.F32 R51, -RZ, R63.H1_H1 ;  /* 0x3000003fff337230 */ /* 0x000fe40000004100 */
[----:B------:R-:W-:Y:S01]  /*d8b0*/  FMUL R24, R31, R47 ;  /* 0x0000002f1f187220 */ /* 0x000fe20000400000 */
[--C-:B------:R-:W-:Y:S01]  /*d8c0*/  HADD2.F32 R46, -RZ, R56.reuse.H0_H0 ;  /* 0x20000038ff2e7230 */ /* 0x100fe20000004100 */
[----:B------:R-:W-:Y:S01]  /*d8d0*/  F2FP.F16.F32.PACK_AB R106, R22, R21 ;  /* 0x00000015166a723e */ /* 0x000fe200000000ff */
[----:B------:R-:W-:Y:S01]  /*d8e0*/  FFMA R23, R48, R44, R23 ;  /* 0x0000002c30177223 */ /* 0x000fe20000000017 */
[----:B-1----:R-:W-:Y:S01]  /*d8f0*/  @P0 PRMT R100, R100, 0x654, R97 ;  /* 0x0000065464640816 */ /* 0x002fe20000000061 */
[----:B------:R-:W-:Y:S01]  /*d900*/  FFMA R24, R48, R51, R24 ;  /* 0x0000003330187223 */ /* 0x000fe20000000018 */
[----:B------:R-:W-:Y:S01]  /*d910*/  FMUL R25, R32, R47 ;  /* 0x0000002f20197220 */ /* 0x000fe20000400000 */
[----:B------:R-:W-:Y:S01]  /*d920*/  HADD2.F32 R53, -RZ, R56.H1_H1 ;  /* 0x30000038ff357230 */ /* 0x000fe20000004100 */
[----:B------:R1:W-:Y:S06]  /*d930*/  @P0 SYNCS.ARRIVE.TRANS64.RED.A1T0 RZ, [R100+URZ], RZ ;  /* 0x000000ff64ff09a7 */ /* 0x0003ec00081004ff */
[----:B------:R-:W-:Y:S05]  /*d940*/  WARPSYNC.ALL ;  /* 0x0000000000007948 */ /* 0x000fea0003800000 */
[----:B------:R-:W-:Y:S01]  /*d950*/  F2FP.F16.F32.PACK_AB R107, R24, R23 ;  /* 0x00000017186b723e */ /* 0x000fe200000000ff */
[----:B------:R-:W-:Y:S01]  /*d960*/  FFMA R25, R48, R46, R25 ;  /* 0x0000002e30197223 */ /* 0x000fe20000000019 */
[-C--:B------:R-:W-:Y:S01]  /*d970*/  FMUL R26, R33, R47.reuse ;  /* 0x0000002f211a7220 */ /* 0x080fe20000400000 */
[--C-:B------:R-:W-:Y:S02]  /*d980*/  HADD2.F32 R50, -RZ, R57.reuse.H0_H0 ;  /* 0x20000039ff327230 */ /* 0x100fe40000004100 */
[----:B------:R-:W-:Y:S01]  /*d990*/  FMUL R27, R34, R47 ;  /* 0x0000002f221b7220 */ /* 0x000fe20000400000 */
[----:B------:R-:W-:Y:S01]  /*d9a0*/  HADD2.F32 R55, -RZ, R57.H1_H1 ;  /* 0x30000039ff377230 */ /* 0x000fe20000004100 */
[----:B------:R2:W-:Y:S01]  /*d9b0*/  STSM.16.MT88.4 [R86+0x7000], R104 ;  /* 0x0070006856007844 */ /* 0x0005e20000004200 */
[C---:B------:R-:W-:Y:S01]  /*d9c0*/  FFMA R26, R48.reuse, R53, R26 ;  /* 0x00000035301a7223 */ /* 0x040fe2000000001a */
[----:B------:R-:W-:Y:S01]  /*d9d0*/  FFMA R27, R48, R50, R27 ;  /* 0x00000032301b7223 */ /* 0x000fe2000000001b */
[----:B------:R-:W-:Y:S01]  /*d9e0*/  FMUL R28, R35, R47 ;  /* 0x0000002f231c7220 */ /* 0x000fe20000400000 */
[----:B------:R-:W-:-:S02]  /*d9f0*/  HADD2.F32 R52, -RZ, R58.H0_H0 ;  /* 0x2000003aff347230 */ /* 0x000fc40000004100 */
[----:B------:R-:W-:Y:S01]  /*da00*/  FMUL R29, R36, R47 ;  /* 0x0000002f241d7220 */ /* 0x000fe20000400000 */
[----:B------:R-:W-:Y:S01]  /*da10*/  HADD2.F32 R57, -RZ, R58.H1_H1 ;  /* 0x3000003aff397230 */ /* 0x000fe20000004100 */
[----:B------:R-:W-:Y:S01]  /*da20*/  F2FP.F16.F32.PACK_AB R108, R26, R25 ;  /* 0x000000191a6c723e */ /* 0x000fe200000000ff */
[C---:B------:R-:W-:Y:S01]  /*da30*/  FFMA R28, R48.reuse, R55, R28 ;  /* 0x00000037301c7223 */ /* 0x040fe2000000001c */
[----:B------:R-:W-:Y:S01]  /*da40*/  FFMA R29, R48, R52, R29 ;  /* 0x00000034301d7223 */ /* 0x000fe2000000001d */
[-C--:B------:R-:W-:Y:S01]  /*da50*/  FMUL R30, R37, R47.reuse ;  /* 0x0000002f251e7220 */ /* 0x080fe20000400000 */
[--C-:B------:R-:W-:Y:S02]  /*da60*/  HADD2.F32 R54, -RZ, R59.reuse.H0_H0 ;  /* 0x2000003bff367230 */ /* 0x100fe40000004100 */
[----:B------:R-:W-:Y:S01]  /*da70*/  FMUL R31, R38, R47 ;  /* 0x0000002f261f7220 */ /* 0x000fe20000400000 */
[----:B------:R-:W-:Y:S01]  /*da80*/  HADD2.F32 R59, -RZ, R59.H1_H1 ;  /* 0x3000003bff3b7230 */ /* 0x000fe20000004100 */
[----:B------:R-:W-:Y:S01]  /*da90*/  F2FP.F16.F32.PACK_AB R109, R28, R27 ;  /* 0x0000001b1c6d723e */ /* 0x000fe200000000ff */
        /* <DEDUP_REMOVED lines=15> */
[C---:B------:R-:W-:Y:S01]  /*db90*/  FFMA R6, R48.reuse, R63, R6 ;  /* 0x0000003f30067223 */ /* 0x040fe20000000006 */
[-C--:B------:R-:W-:Y:S01]  /*dba0*/  FMUL R7, R7, R47.reuse ;  /* 0x0000002f07077220 */ /* 0x080fe20000400000 */
[--C-:B------:R-:W-:Y:S01]  /*dbb0*/  HADD2.F32 R65, -RZ, R70.reuse.H0_H0 ;  /* 0x20000046ff417230 */ /* 0x100fe20000004100 */
[----:B------:R2:W-:Y:S01]  /*dbc0*/  STSM.16.MT88.4 [R86+0x7800], R108 ;  /* 0x0078006c56007844 */ /* 0x0005e20000004200 */
[----:B------:R-:W-:Y:S01]  /*dbd0*/  F2FP.F16.F32.PACK_AB R112, R5, R4 ;  /* 0x000000040570723e */ /* 0x000fe200000000ff */
[----:B------:R-:W-:Y:S01]  /*dbe0*/  FFMA R7, R48, R58, R7 ;  /* 0x0000003a30077223 */ /* 0x000fe20000000007 */
[----:B------:R-:W-:Y:S01]  /*dbf0*/  FMUL R8, R8, R47 ;  /* 0x0000002f08087220 */ /* 0x000fe20000400000 */
[----:B------:R-:W-:-:S02]  /*dc00*/  HADD2.F32 R60, -RZ, R70.H1_H1 ;  /* 0x30000046ff3c7230 */ /* 0x000fc40000004100 */
[----:B------:R-:W-:Y:S01]  /*dc10*/  FMUL R9, R9, R47 ;  /* 0x0000002f09097220 */ /* 0x000fe20000400000 */
[--C-:B------:R-:W-:Y:S01]  /*dc20*/  HADD2.F32 R67, -RZ, R71.reuse.H0_H0 ;  /* 0x20000047ff437230 */ /* 0x100fe20000004100 */
[----:B------:R-:W-:Y:S01]  /*dc30*/  F2FP.F16.F32.PACK_AB R113, R7, R6 ;  /* 0x000000060771723e */ /* 0x000fe200000000ff */
[C---:B------:R-:W-:Y:S01]  /*dc40*/  FFMA R8, R48.reuse, R65, R8 ;  /* 0x0000004130087223 */ /* 0x040fe20000000008 */
[----:B------:R-:W-:Y:S01]  /*dc50*/  FFMA R9, R48, R60, R9 ;  /* 0x0000003c30097223 */ /* 0x000fe20000000009 */
[-C--:B------:R-:W-:Y:S01]  /*dc60*/  FMUL R10, R10, R47.reuse ;  /* 0x0000002f0a0a7220 */ /* 0x080fe20000400000 */
[----:B------:R-:W-:Y:S02]  /*dc70*/  HADD2.F32 R62, -RZ, R71.H1_H1 ;  /* 0x30000047ff3e7230 */ /* 0x000fe40000004100 */
[-C--:B------:R-:W-:Y:S01]  /*dc80*/  FMUL R11, R11, R47.reuse ;  /* 0x0000002f0b0b7220 */ /* 0x080fe20000400000 */
[--C-:B------:R-:W-:Y:S02]  /*dc90*/  HADD2.F32 R41, -RZ, R72.reuse.H0_H0 ;  /* 0x20000048ff297230 */ /* 0x100fe40000004100 */
[----:B------:R-:W-:Y:S01]  /*dca0*/  FMUL R12, R12, R47 ;  /* 0x0000002f0c0c7220 */ /* 0x000fe20000400000 */
[----:B------:R-:W-:-:S02]  /*dcb0*/  HADD2.F32 R64, -RZ, R72.H1_H1 ;  /* 0x30000048ff407230 */ /* 0x000fc40000004100 */
[----:B------:R-:W-:Y:S01]  /*dcc0*/  FMUL R13, R13, R47 ;  /* 0x0000002f0d0d7220 */ /* 0x000fe20000400000 */
[--C-:B------:R-:W-:Y:S02]  /*dcd0*/  HADD2.F32 R43, -RZ, R73.reuse.H0_H0 ;  /* 0x20000049ff2b7230 */ /* 0x100fe40000004100 */
[----:B------:R-:W-:Y:S01]  /*dce0*/  FFMA R10, R48, R67, R10 ;  /* 0x00000043300a7223 */ /* 0x000fe2000000000a */
[-C--:B------:R-:W-:Y:S01]  /*dcf0*/  FMUL R14, R14, R47.reuse ;  /* 0x0000002f0e0e7220 */ /* 0x080fe20000400000 */
[----:B------:R-:W-:Y:S02]  /*dd00*/  HADD2.F32 R66, -RZ, R73.H1_H1 ;  /* 0x30000049ff427230 */ /* 0x000fe40000004100 */
[C---:B------:R-:W-:Y:S01]  /*dd10*/  FFMA R11, R48.reuse, R62, R11 ;  /* 0x0000003e300b7223 */ /* 0x040fe2000000000b */
[----:B------:R-:W-:Y:S01]  /*dd20*/  FMUL R15, R15, R47 ;  /* 0x0000002f0f0f7220 */ /* 0x000fe20000400000 */
[--C-:B------:R-:W-:Y:S02]  /*dd30*/  HADD2.F32 R69, -RZ, R74.reuse.H0_H0 ;  /* 0x2000004aff457230 */ /* 0x100fe40000004100 */
[----:B------:R-:W-:Y:S01]  /*dd40*/  FFMA R12, R48, R41, R12 ;  /* 0x00000029300c7223 */ /* 0x000fe2000000000c */
[----:B------:R-:W-:Y:S01]  /*dd50*/  FMUL R16, R16, R47 ;  /* 0x0000002f10107220 */ /* 0x000fe20000400000 */
[----:B------:R-:W-:-:S02]  /*dd60*/  HADD2.F32 R68, -RZ, R74.H1_H1 ;  /* 0x3000004aff447230 */ /* 0x000fc40000004100 */
[C---:B------:R-:W-:Y:S01]  /*dd70*/  FFMA R13, R48.reuse, R64, R13 ;  /* 0x00000040300d7223 */ /* 0x040fe2000000000d */
[----:B------:R-:W-:Y:S01]  /*dd80*/  FMUL R17, R17, R47 ;  /* 0x0000002f11117220 */ /* 0x000fe20000400000 */
[--C-:B------:R-:W-:Y:S02]  /*dd90*/  HADD2.F32 R71, -RZ, R75.reuse.H0_H0 ;  /* 0x2000004bff477230 */ /* 0x100fe40000004100 */
[----:B------:R-:W-:Y:S01]  /*dda0*/  FFMA R14, R48, R43, R14 ;  /* 0x0000002b300e7223 */ /* 0x000fe2000000000e */
[-C--:B------:R-:W-:Y:S01]  /*ddb0*/  FMUL R18, R18, R47.reuse ;  /* 0x0000002f12127220 */ /* 0x080fe20000400000 */
[----:B------:R-:W-:Y:S02]  /*ddc0*/  HADD2.F32 R70, -RZ, R75.H1_H1 ;  /* 0x3000004bff467230 */ /* 0x000fe40000004100 */
[C---:B------:R-:W-:Y:S01]  /*ddd0*/  FFMA R15, R48.reuse, R66, R15 ;  /* 0x00000042300f7223 */ /* 0x040fe2000000000f */
[----:B------:R-:W-:Y:S01]  /*dde0*/  FMUL R19, R19, R47 ;  /* 0x0000002f13137220 */ /* 0x000fe20000400000 */
[C---:B------:R-:W-:Y:S01]  /*ddf0*/  FFMA R16, R48.reuse, R69, R16 ;  /* 0x0000004530107223 */ /* 0x040fe20000000010 */
[C---:B------:R-:W-:Y:S01]  /*de00*/  FFMA R17, R48.reuse, R68, R17 ;  /* 0x0000004430117223 */ /* 0x040fe20000000011 */
[C---:B------:R-:W-:Y:S01]  /*de10*/  FFMA R18, R48.reuse, R71, R18 ;  /* 0x0000004730127223 */ /* 0x040fe20000000012 */
[----:B------:R-:W-:Y:S01]  /*de20*/  FFMA R19, R48, R70, R19 ;  /* 0x0000004630137223 */ /* 0x000fe20000000013 */
[----:B------:R-:W-:Y:S01]  /*de30*/  F2FP.F16.F32.PACK_AB R114, R9, R8 ;  /* 0x000000080972723e */ /* 0x000fe200000000ff */
[----:B------:R-:W-:Y:S01]  /*de40*/  BSSY.RECONVERGENT B0, `(.L_x_177) ;  /* 0x000001d000007945 */ /* 0x000fe20003800200 */
[----:B------:R-:W-:-:S02]  /*de50*/  F2FP.F16.F32.PACK_AB R115, R11, R10 ;  /* 0x0000000a0b73723e */ /* 0x000fc400000000ff */
[----:B------:R-:W-:Y:S02]  /*de60*/  F2FP.F16.F32.PACK_AB R116, R13, R12 ;  /* 0x0000000c0d74723e */ /* 0x000fe400000000ff */
[----:B------:R-:W-:Y:S01]  /*de70*/  F2FP.F16.F32.PACK_AB R117, R15, R14 ;  /* 0x0000000e0f75723e */ /* 0x000fe200000000ff */
[----:B------:R2:W-:Y:S01]  /*de80*/  STSM.16.MT88.4 [R102+0x6000], R112 ;  /* 0x0060007066007844 */ /* 0x0005e20000004200 */
[----:B------:R-:W-:Y:S02]  /*de90*/  F2FP.F16.F32.PACK_AB R118, R17, R16 ;  /* 0x000000101176723e */ /* 0x000fe400000000ff */
[----:B------:R-:W-:Y:S02]  /*dea0*/  F2FP.F16.F32.PACK_AB R119, R19, R18 ;  /* 0x000000121377723e */ /* 0x000fe400000000ff */
[----:B------:R-:W-:Y:S02]  /*deb0*/  ISETP.NE.AND P2, PT, R101, RZ, PT ;  /* 0x000000ff6500720c */ /* 0x000fe40003f45270 */
[----:B------:R-:W-:Y:S01]  /*dec0*/  @P0 IADD3 R97, PT, PT, R90, 0x1, RZ ;  /* 0x000000015a610810 */ /* 0x000fe20007ffe0ff */
[----:B------:R2:W-:Y:S03]  /*ded0*/  STSM.16.MT88.4 [R102+0x6800], R116 ;  /* 0x0068007466007844 */ /* 0x0005e60000004200 */
[----:B------:R-:W-:Y:S01]  /*dee0*/  @P0 ISETP.NE.AND P1, PT, R97, 0x4, PT ;  /* 0x000000046100080c */ /* 0x000fe20003f25270 */
[----:B------:R-:W-:Y:S01]  /*def0*/  @!PT LDS RZ, [RZ] ;  /* 0x00000000fffff984 */ /* 0x000fe20000000800 */
[----:B------:R-:W-:Y:S01]  /*df00*/  @!PT LDS RZ, [RZ] ;  /* 0x00000000fffff984 */ /* 0x000fe20000000800 */
[----:B------:R-:W-:Y:S01]  /*df10*/  @!PT LDS RZ, [RZ] ;  /* 0x00000000fffff984 */ /* 0x000fe20000000800 */
[----:B------:R-:W-:Y:S01]  /*df20*/  @!PT LDS RZ, [RZ] ;  /* 0x00000000fffff984 */ /* 0x000fe20000000800 */
[----:B------:R5:W-:Y:S06]  /*df30*/  MEMBAR.ALL.CTA ;  /* 0x0000000000007992 */ /* 0x000bec0000008000 */
[----:B-----5:R-:W5:Y:S01]  /*df40*/  FENCE.VIEW.ASYNC.S ;  /* 0x00000000000073c6 */ /* 0x020f620000000000 */
[----:B------:R-:W-:Y:S01]  /*df50*/  @P0 SEL R101, RZ, 0x1, P1 ;  /* 0x00000001ff650807 */ /* 0x000fe20000800000 */
[----:B-----5:R-:W-:Y:S06]  /*df60*/  BAR.SYNC.DEFER_BLOCKING 0x1, 0x80 ;  /* 0x0042000000007b1d */ /* 0x020fec0000010000 */
        /* <DEDUP_REMOVED lines=8> */
[----:B------:R1:W-:Y:S02]  /*dff0*/  UTMASTG.2D [UR4], [UR56] ;  /* 0x00000004380073b5 */ /* 0x0003e40008008000 */
[----:B-1----:R0:W-:Y:S02]  /*e000*/  UTMACMDFLUSH ;  /* 0x00000000000079b7 */ /* 0x0021e40000000000 */
.L_x_178:
[----:B------:R-:W-:Y:S05]  /*e010*/  BSYNC.RECONVERGENT B0 ;  /* 0x0000000000007941 */ /* 0x000fea0003800200 */
.L_x_177:
[----:B------:R-:W-:Y:S01]  /*e020*/  @P0 SEL R90, R97, RZ, P1 ;  /* 0x000000ff615a0207 */ /* 0x000fe20000800000 */
[----:B------:R-:W-:Y:S01]  /*e030*/  BSSY.RECONVERGENT B0, `(.L_x_179) ;  /* 0x0000004000007945 */ /* 0x000fe20003800200 */
[----:B------:R-:W-:Y:S03]  /*e040*/  @P0 LOP3.LUT R88, R88, R101, RZ, 0x3c, !PT ;  /* 0x0000006558580212 */ /* 0x000fe600078e3cff */
[----:B------:R-:W-:Y:S05]  /*e050*/  @!P2 BRA `(.L_x_180) ;  /* 0x000000000004a947 */ /* 0x000fea0003800000 */
[----:B------:R-:W-:Y:S04]  /*e060*/  DEPBAR.LE SB0, 0x1 ;  /* 0x000080400000791a */ /* 0x000fe80000000000 */
.L_x_180:
[----:B------:R-:W-:Y:S05]  /*e070*/  BSYNC.RECONVERGENT B0 ;  /* 0x0000000000007941 */ /* 0x000fea0003800200 */
.L_x_179:
[----:B------:R-:W-:Y:S01]  /*e080*/  UISETP.NE.AND UP1, UPT, UR54, -0x4, UPT ;  /* 0xfffffffc3600788c */ /* 0x000fe2000bf25270 */
[----:B------:R-:W-:Y:S01]  /*e090*/  BAR.SYNC.DEFER_BLOCKING 0x1, 0x80 ;  /* 0x0042000000007b1d */ /* 0x000fe20000010000 */
[----:B------:R-:W-:Y:S01]  /*e0a0*/  UISETP.NE.AND UP0, UPT, UR55, 0x8, UPT ;  /* 0x000000083700788c */ /* 0x000fe2000bf05270 */
[----:B------:R-:W-:Y:S01]  /*e0b0*/  PLOP3.LUT P2, PT, PT, PT, PT, 0x8, 0x80 ;  /* 0x000000000080781c */ /* 0x000fe20003f4e170 */
[----:B------:R-:W-:Y:S01]  /*e0c0*/  UIADD3 UR54, UPT, UPT, UR54, 0x4, URZ ;  /* 0x0000000436367890 */ /* 0x000fe2000fffe0ff */
[----:B------:R-:W-:Y:S01]  /*e0d0*/  IMAD.MOV.U32 R15, RZ, RZ, R85 ;  /* 0x000000ffff0f7224 */ /* 0x000fe200078e0055 */
[----:B------:R-:W-:Y:S01]  /*e0e0*/  USEL UR6, URZ, 0x1, UP0 ;  /* 0x00000001ff067887 */ /* 0x000fe20008000000 */
[----:B------:R-:W-:Y:S01]  /*e0f0*/  PLOP3.LUT P0, PT, PT, PT, UP1, 0x80, 0x8 ;  /* 0x000000000008781c */ /* 0x000fe20003f0f018 */
[----:B------:R-:W-:Y:S01]  /*e100*/  USEL UR5, UR55, URZ, UP0 ;  /* 0x000000ff37057287 */ /* 0x000fe20008000000 */
[----:B------:R-:W-:Y:S02]  /*e110*/  IMAD.MOV.U32 R14, RZ, RZ, R84 ;  /* 0x000000ffff0e7224 */ /* 0x000fe400078e0054 */
[----:B------:R-:W-:Y:S01]  /*e120*/  @UP1 ULEA UR4, UR53, UR43, 0x3 ;  /* 0x0000002b35041291 */ /* 0x000fe2000f8e18ff */
[----:B------:R-:W-:Y:S01]  /*e130*/  LOP3.LUT R87, R87, UR6, RZ, 0x3c, !PT ;  /* 0x0000000657577c12 */ /* 0x000fe2000f8e3cff */
[----:B------:R-:W-:Y:S02]  /*e140*/  IMAD.MOV.U32 R17, RZ, RZ, R83 ;  /* 0x000000ffff117224 */ /* 0x000fe400078e0053 */
[----:B------:R-:W-:Y:S04]  /*e150*/  @UP1 UIADD3 UR4, UPT, UPT, UR4, 0x40, URZ ;  /* 0x0000004004041890 */ /* 0x000fe8000fffe0ff */
[----:B------:R-:W-:Y:S09]  /*e160*/  @UP1 UPRMT UR4, UR52, 0x654, UR4 ;  /* 0x0000065434041896 */ /* 0x000ff20008000004 */
[----:B------:R-:W-:Y:S01]  /*e170*/  @P0 SYNCS.ARRIVE.TRANS64.RED.A1T0 RZ, [UR4], RZ ;  /* 0x000000ffffff09a7 */ /* 0x000fe20008100404 */
[----:B------:R-:W-:Y:S01]  /*e180*/  @UP1 UIADD3 UR4, UPT, UPT, UR53, 0x1, URZ ;  /* 0x0000000135041890 */ /* 0x000fe2000fffe0ff */
[----:B------:R-:W-:Y:S03]  /*e190*/  ISETP.NE.AND P0, PT, R82, RZ, PT ;  /* 0x000000ff5200720c */ /* 0x000fe60003f05270 */
[----:B------:R-:W-:Y:S04]  /*e1a0*/  @UP1 UISETP.NE.AND UP0, UPT, UR4, 0x4, UPT ;  /* 0x000000040400188c */ /* 0x000fe8000bf05270 */
[----:B------:R-:W-:Y:S06]  /*e1b0*/  @UP1 USEL UR53, UR4, URZ, UP0 ;  /* 0x000000ff04351287 */ /* 0x000fec0008000000 */
[----:B------:R-:W-:Y:S06]  /*e1c0*/  @P0 BRA `(.L_x_181) ;  /* 0xffffffb400f40947 */ /* 0x000fec000383ffff */
[----:B------:R-:W-:Y:S01]  /*e1d0*/  ULEA UR4, UR53, UR43, 0x3 ;  /* 0x0000002b35047291 */ /* 0x000fe2000f8e18ff */
[----:B------:R-:W-:-:S04]  /*e1e0*/  DEPBAR.LE SB0, 0x0 ;  /* 0x000080000000791a */ /* 0x000fc80000000000 */
[----:B------:R-:W-:-:S04]  /*e1f0*/  UIADD3 UR4, UPT, UPT, UR4, 0x40, URZ ;  /* 0x0000004004047890 */ /* 0x000fc8000fffe0ff */
[----:B------:R-:W-:-:S09]  /*e200*/  UPRMT UR4, UR52, 0x654, UR4 ;  /* 0x0000065434047896 */ /* 0x000fd20008000004 */
[----:B------:R-:W-:Y:S01]  /*e210*/  SYNCS.ARRIVE.TRANS64.RED.A1T0 RZ, [UR4], RZ ;  /* 0x000000ffffff79a7 */ /* 0x000fe20008100404 */
[----:B------:R-:W-:Y:S05]  /*e220*/  EXIT ;  /* 0x000000000000794d */ /* 0x000fea0003800000 */
.L_x_125:
[----:B------:R-:W-:-:S08]  /*e230*/  NOP ;  /* 0x0000000000007918 */ /* 0x000fd00000000000 */
[----:B-12--5:R-:W-:-:S00]  /*e240*/  USETMAXREG.DEALLOC.CTAPOOL 0x88 ;  /* 0x00000088000079c8 */ /* 0x026fc000080e0500 */
[----:B------:R-:W-:Y:S05]  /*e250*/  EXIT ;  /* 0x000000000000794d */ /* 0x000fea0003800000 */
.L_x_281:
[----:B------:R-:W-:-:S08]  /*e260*/  NOP ;  /* 0x0000000000007918 */ /* 0x000fd00000000000 */
[----:B-12--5:R-:W1:-:S00]  /*e270*/  USETMAXREG.DEALLOC.CTAPOOL 0x88 ;  /* 0x00000088000079c8 */ /* 0x026e4000080e0500 */
[----:B-1----:R-:W1:Y:S01]  /*e280*/  SHFL.IDX PT, R80, R80, RZ, 0x1f ;  /* 0x00001fff50507589 */ /* 0x002e6200000e0000 */
[----:B------:R-:W2:Y:S05]  /*e290*/  LDCU UR18, c[0x0][0xc1c] ;  /* 0x00018380ff1277ac */ /* 0x000eaa0008000800 */
[----:B------:R-:W3:Y:S01]  /*e2a0*/  LDC.64 R8, c[0x0][0x900] ;  /* 0x00024000ff087b82 */ /* 0x000ee20000000a00 */
[----:B------:R-:W-:Y:S01]  /*e2b0*/  BSSY.RECONVERGENT B0, `(.L_x_182) ;  /* 0x000003f000007945 */ /* 0x000fe20003800200 */
[----:B------:R-:W-:Y:S01]  /*e2c0*/  ELECT P0, URZ, PT ;  /* 0x0000000000ff782f */ /* 0x000fe20003800000 */
[----:B------:R-:W-:Y:S02]  /*e2d0*/  UMOV UR4, 0x400 ;  /* 0x0000040000047882 */ /* 0x000fe40000000000 */
[----:B------:R-:W-:-:S03]  /*e2e0*/  ULEA UR4, UR5, UR4, 0x18 ;  /* 0x0000000405047291 */ /* 0x000fc6000f8ec0ff */
[----:B------:R-:W4:Y:S08]  /*e2f0*/  LDC.64 R10, c[0x0][0x908] ;  /* 0x00024200ff0a7b82 */ /* 0x000f300000000a00 */
[----:B------:R-:W3:Y:S01]  /*e300*/  LDC.64 R4, c[0x0][0x910] ;  /* 0x00024400ff047b82 */ /* 0x000ee20000000a00 */
[----:B--2---:R-:W-:Y:S01]  /*e310*/  UIADD3 UR18, UPT, UPT, UR30, UR18, URZ ;  /* 0x000000121e127290 */ /* 0x004fe2000fffe0ff */
[----:B-1----:R-:W-:-:S06]  /*e320*/  R2UR UR7, R80 ;  /* 0x00000000500772ca */ /* 0x002fcc00000e0000 */
[----:B------:R-:W1:Y:S08]  /*e330*/  LDC.64 R6, c[0x0][0x918] ;  /* 0x00024600ff067b82 */ /* 0x000e700000000a00 */
[----:B------:R-:W2:Y:S01]  /*e340*/  LDC.64 R64, c[0x0][0x920] ;  /* 0x00024800ff407b82 */ /* 0x000ea20000000a00 */
[----:B------:R-:W-:Y:S02]  /*e350*/  USHF.R.U32.HI UR6, URZ, 0x3, UR7 ;  /* 0x00000003ff067899 */ /* 0x000fe40008011607 */
[----:B------:R-:W-:-:S02]  /*e360*/  ULEA UR20, UR7, UR4, 0x9 ;  /* 0x0000000407147291 */ /* 0x000fc4000f8e48ff */
[----:B------:R-:W-:-:S06]  /*e370*/  ULOP3.LUT UR6, UR6, 0x1, URZ, 0xc0, !UPT ;  /* 0x0000000106067892 */ /* 0x000fcc000f8ec0ff */
[----:B------:R-:W-:Y:S01]  /*e380*/  IMAD.U32 R0, RZ, RZ, UR6 ;  /* 0x00000006ff007e24 */ /* 0x000fe2000f8e00ff */
[----:B------:R-:W-:Y:S06]  /*e390*/  @!P0 BRA `(.L_x_183) ;  /* 0x0000000000c08947 */ /* 0x000fec0003800000 */
[----:B------:R-:W5:Y:S08]  /*e3a0*/  LDC.64 R20, c[0x0][0x400] ;  /* 0x00010000ff147b82 */ /* 0x000f700000000a00 */
[----:B------:R-:W5:Y:S08]  /*e3b0*/  LDC.64 R22, c[0x0][0x408] ;  /* 0x00010200ff167b82 */ /* 0x000f700000000a00 */
[----:B------:R-:W4:Y:S08]  /*e3c0*/  LDC.64 R16, c[0x0][0x410] ;  /* 0x00010400ff107b82 */ /* 0x000f300000000a00 */
[----:B------:R-:W4:Y:S08]  /*e3d0*/  LDC.64 R18, c[0x0][0x418] ;  /* 0x00010600ff127b82 */ /* 0x000f300000000a00 */
[----:B------:R-:W3:Y:S01]  /*e3e0*/  LDC.64 R12, c[0x0][0x420] ;  /* 0x00010800ff0c7b82 */ /* 0x000ee20000000a00 */
[----:B-----5:R5:W-:Y:S07]  /*e3f0*/  STS.128 [UR20+-0x980], R20 ;  /* 0xfff68014ff007988 */ /* 0x020bee0008000c14 */
[----:B------:R-:W3:Y:S01]  /*e400*/  LDC.64 R14, c[0x0][0x428] ;  /* 0x00010a00ff0e7b82 */ /* 0x000ee20000000a00 */
[----:B----4-:R4:W-:Y:S07]  /*e410*/  STS.128 [UR20+-0x970], R16 ;  /* 0xfff69010ff007988 */ /* 0x0109ee0008000c14 */
[----:B------:R-:W1:Y:S08]  /*e420*/  LDC.64 R60, c[0x0][0x430] ;  /* 0x00010c00ff3c7b82 */ /* 0x000e700000000a00 */
[----:B------:R-:W1:Y:S01]  /*e430*/  LDC.64 R62, c[0x0][0x438] ;  /* 0x00010e00ff3e7b82 */ /* 0x000e620000000a00 */
[----:B---3--:R3:W-:Y:S07]  /*e440*/  STS.128 [UR20+-0x960], R12 ;  /* 0xfff6a00cff007988 */ /* 0x0087ee0008000c14 */
[----:B------:R-:W2:Y:S08]  /*e450*/  LDC.64 R56, c[0x0][0x440] ;  /* 0x00011000ff387b82 */ /* 0x000eb00000000a00 */
[----:B------:R-:W2:Y:S08]  /*e460*/  LDC.64 R58, c[0x0][0x448] ;  /* 0x00011200ff3a7b82 */ /* 0x000eb00000000a00 */
[----:B------:R-:W5:Y:S01]  /*e470*/  LDC.64 R52, c[0x0][0x450] ;  /* 0x00011400ff347b82 */ /* 0x000f620000000a00 */
[----:B-1----:R1:W-:Y:S07]  /*e480*/  STS.128 [UR20+-0x950], R60 ;  /* 0xfff6b03cff007988 */ /* 0x0023ee0008000c14 */
[----:B------:R-:W5:Y:S08]  /*e490*/  LDC.64 R54, c[0x0][0x458] ;  /* 0x00011600ff367b82 */ /* 0x000f700000000a00 */
[----:B------:R-:W4:Y:S01]  /*e4a0*/  LDC.64 R48, c[0x0][0x460] ;  /* 0x00011800ff307b82 */ /* 0x000f220000000a00 */
[----:B--2---:R1:W-:Y:S07]  /*e4b0*/  STS.128 [UR20+-0x940], R56 ;  /* 0xfff6c038ff007988 */ /* 0x0043ee0008000c14 */
[----:B------:R-:W4:Y:S08]  /*e4c0*/  LDC.64 R50, c[0x0][0x468] ;  /* 0x00011a00ff327b82 */ /* 0x000f300000000a00 */
[----:B------:R-:W2:Y:S01]  /*e4d0*/  LDC.64 R44, c[0x0][0x470] ;  /* 0x00011c00ff2c7b82 */ /* 0x000ea20000000a00 */
[----:B-----5:R1:W-:Y:S07]  /*e4e0*/  STS.128 [UR20+-0x930], R52 ;  /* 0xfff6d034ff007988 */ /* 0x0203ee0008000c14 */
[----:B------:R-:W2:Y:S08]  /*e4f0*/  LDC.64 R46, c[0x0][0x478] ;  /* 0x00011e00ff2e7b82 */ /* 0x000eb00000000a00 */
[----:B------:R-:W5:Y:S01]  /*e500*/  LDC.64 R40, c[0x0][0x500] ;  /* 0x00014000ff287b82 */ /* 0x000f620000000a00 */
[----:B----4-:R1:W-:Y:S07]  /*e510*/  STS.128 [UR20+-0x920], R48 ;  /* 0xfff6e030ff007988 */ /* 0x0103ee0008000c14 */
        /* <DEDUP_REMOVED lines=19> */
[----:B---3--:R-:W3:Y:S01]  /*e650*/  LDC.64 R12, c[0x0][0x570] ;  /* 0x00015c00ff0c7b82 */ /* 0x008ee20000000a00 */
[----:B--2---:R1:W-:Y:S07]  /*e660*/  STS.128 [UR20+-0x8b0], R20 ;  /* 0xfff75014ff007988 */ /* 0x0043ee0008000c14 */
[----:B------:R-:W3:Y:S01]  /*e670*/  LDC.64 R14, c[0x0][0x578] ;  /* 0x00015e00ff0e7b82 */ /* 0x000ee20000000a00 */
[----:B-----5:R1:W-:Y:S04]  /*e680*/  STS.128 [UR20+-0x8a0], R16 ;  /* 0xfff76010ff007988 */ /* 0x0203e80008000c14 */
[----:B---3--:R1:W-:Y:S02]  /*e690*/  STS.128 [UR20+-0x890], R12 ;  /* 0xfff7700cff007988 */ /* 0x0083e40008000c14 */
.L_x_183:
[----:B------:R-:W-:Y:S05]  /*e6a0*/  BSYNC.RECONVERGENT B0 ;  /* 0x0000000000007941 */ /* 0x000fea0003800200 */
.L_x_182:
[----:B-1----:R-:W1:Y:S01]  /*e6b0*/  LDC.64 R16, c[0x0][0x960] ;  /* 0x00025800ff107b82 */ /* 0x002e620000000a00 */
[----:B------:R-:W-:Y:S01]  /*e6c0*/  ELECT P1, URZ, PT ;  /* 0x0000000000ff782f */ /* 0x000fe20003820000 */
[----:B------:R-:W-:-:S06]  /*e6d0*/  NOP ;  /* 0x0000000000007918 */ /* 0x000fcc0000000000 */
[----:B------:R-:W1:Y:S01]  /*e6e0*/  LDC.64 R18, c[0x0][0x968] ;  /* 0x00025a00ff127b82 */ /* 0x000e620000000a00 */
[----:B------:R-:W-:Y:S01]  /*e6f0*/  ELECT P0, URZ, PT ;  /* 0x0000000000ff782f */ /* 0x000fe20003800000 */
[----:B------:R-:W-:Y:S02]  /*e700*/  ULOP3.LUT UR7, UR7, 0x7, URZ, 0xc0, !UPT ;  /* 0x0000000707077892 */ /* 0x000fe4000f8ec0ff */
[----:B------:R-:W-:Y:S02]  /*e710*/  UIMAD UR9, UR30, 0xe, URZ ;  /* 0x0000000e1e0978a4 */ /* 0x000fe4000f8e02ff */
[----:B---34-:R-:W-:Y:S01]  /*e720*/  @P1 STS.128 [UR20+-0xa80], R8 ;  /* 0xfff58008ff001988 */ /* 0x018fe20008000c14 */
[----:B------:R-:W-:Y:S01]  /*e730*/  UIMAD UR19, UR18, 0xe, URZ ;  /* 0x0000000e121378a4 */ /* 0x000fe2000f8e02ff */
[----:B------:R-:W3:Y:S01]  /*e740*/  LDC.64 R12, c[0x0][0x970] ;  /* 0x00025c00ff0c7b82 */ /* 0x000ee20000000a00 */
[----:B------:R-:W-:Y:S01]  /*e750*/  UIADD3 UR23, UPT, UPT, UR20, -0x980, URZ ;  /* 0xfffff68014177890 */ /* 0x000fe2000fffe0ff */
[----:B------:R-:W-:Y:S01]  /*e760*/  @P1 STS.128 [UR20+-0xa70], R4 ;  /* 0xfff59004ff001988 */ /* 0x000fe20008000c14 */
[----:B------:R-:W-:-:S02]  /*e770*/  UIADD3 UR22, UPT, UPT, UR20, -0x900, URZ ;  /* 0xfffff70014167890 */ /* 0x000fc4000fffe0ff */
[----:B------:R-:W-:Y:S02]  /*e780*/  UIADD3 UR21, UPT, UPT, UR20, -0xa80, URZ ;  /* 0xfffff58014157890 */ /* 0x000fe4000fffe0ff */
[----:B------:R-:W-:Y:S01]  /*e790*/  UIMAD UR30, UR30, 0xc, URZ ;  /* 0x0000000c1e1e78a4 */ /* 0x000fe2000f8e02ff */
[----:B------:R-:W3:Y:S01]  /*e7a0*/  LDC.64 R14, c[0x0][0x978] ;  /* 0x00025e00ff0e7b82 */ /* 0x000ee20000000a00 */
[----:B------:R-:W4:Y:S01]  /*e7b0*/  LDCU.64 UR10, c[0x0][0xb18] ;  /* 0x00016300ff0a77ac */ /* 0x000f220008000a00 */
[----:B------:R-:W1:Y:S06]  /*e7c0*/  LDCU.64 UR12, c[0x0][0xb20] ;  /* 0x00016400ff0c77ac */ /* 0x000e6c0008000a00 */
[----:B------:R-:W2:Y:S01]  /*e7d0*/  LDC.64 R66, c[0x0][0x928] ;  /* 0x00024a00ff427b82 */ /* 0x000ea20000000a00 */
[----:B-1----:R1:W-:Y:S01]  /*e7e0*/  @P1 STS.128 [UR20+-0xa20], R16 ;  /* 0xfff5e010ff001988 */ /* 0x0023e20008000c14 */
[----:B------:R-:W1:Y:S01]  /*e7f0*/  LDCU.64 UR16, c[0x0][0x820] ;  /* 0x00010400ff1077ac */ /* 0x000e620008000a00 */
[----:B------:R-:W1:Y:S05]  /*e800*/  LDCU.64 UR14, c[0x0][0xb00] ;  /* 0x00016000ff0e77ac */ /* 0x000e6a0008000a00 */
[----:B------:R-:W5:Y:S01]  /*e810*/  LDC.64 R28, c[0x0][0x930] ;  /* 0x00024c00ff1c7b82 */ /* 0x000f620000000a00 */
[----:B------:R-:W-:Y:S01]  /*e820*/  UIMAD UR18, UR18, 0xc, URZ ;  /* 0x0000000c121278a4 */ /* 0x000fe2000f8e02ff */
[----:B------:R-:W-:-:S06]  /*e830*/  UMOV UR8, UR7 ;  /* 0x0000000700087c82 */ /* 0x000fcc0008000000 */
[----:B------:R-:W5:Y:S01]  /*e840*/  LDC.64 R30, c[0x0][0x938] ;  /* 0x00024e00ff1e7b82 */ /* 0x000f620000000a00 */
[----:B---3--:R3:W-:Y:S07]  /*e850*/  @P1 STS.128 [UR20+-0xa10], R12 ;  /* 0xfff5f00cff001988 */ /* 0x0087ee0008000c14 */
[----:B------:R-:W4:Y:S01]  /*e860*/  LDC.64 R24, c[0x0][0x940] ;  /* 0x00025000ff187b82 */ /* 0x000f220000000a00 */
[----:B--2---:R2:W-:Y:S01]  /*e870*/  @P1 STS.128 [UR20+-0xa60], R64 ;  /* 0xfff5a040ff001988 */ /* 0x0045e20008000c14 */
[----:B-1----:R-:W-:-:S06]  /*e880*/  LOP3.LUT R17, R0, 0x1, RZ, 0x3c, !PT ;  /* 0x0000000100117812 */ /* 0x002fcc00078e3cff */
[----:B------:R-:W4:Y:S08]  /*e890*/  LDC.64 R26, c[0x0][0x948] ;  /* 0x00025200ff1a7b82 */ /* 0x000f300000000a00 */
[----:B------:R-:W1:Y:S01]  /*e8a0*/  LDC.64 R20, c[0x0][0x950] ;  /* 0x00025400ff147b82 */ /* 0x000e620000000a00 */
[----:B-----5:R2:W-:Y:S07]  /*e8b0*/  @P1 STS.128 [UR20+-0xa50], R28 ;  /* 0xfff5b01cff001988 */ /* 0x0205ee0008000c14 */
[----:B------:R-:W1:Y:S08]  /*e8c0*/  LDC.64 R22, c[0x0][0x958] ;  /* 0x00025600ff167b82 */ /* 0x000e700000000a00 */
[----:B------:R-:W5:Y:S01]  /*e8d0*/  LDC.64 R52, c[0x0][0xa00] ;  /* 0x00028000ff347b82 */ /* 0x000f620000000a00 */
[----:B----4-:R2:W-:Y:S07]  /*e8e0*/  @P1 STS.128 [UR20+-0xa40], R24 ;  /* 0xfff5c018ff001988 */ /* 0x0105ee0008000c14 */
[----:B------:R-:W5:Y:S08]  /*e8f0*/  LDC.64 R54, c[0x0][0xa08] ;  /* 0x00028200ff367b82 */ /* 0x000f700000000a00 */
[----:B------:R-:W4:Y:S01]  /*e900*/  LDC.64 R48, c[0x0][0xa10] ;  /* 0x00028400ff307b82 */ /* 0x000f220000000a00 */
[----:B-1----:R2:W-:Y:S01]  /*e910*/  @P1 STS.128 [UR20+-0xa30], R20 ;  /* 0xfff5d014ff001988 */ /* 0x0025e20008000c14 */
[----:B------:R-:W-:-:S06]  /*e920*/  NOP ;  /* 0x0000000000007918 */ /* 0x000fcc0000000000 */
        /* <DEDUP_REMOVED lines=8> */
[----:B-1----:R2:W-:Y:S07]  /*e9b0*/  @P0 STS.128 [UR20+-0x9e0], R44 ;  /* 0xfff6202cff000988 */ /* 0x0025ee0008000c14 */
        /* <DEDUP_REMOVED lines=12> */
[----:B---3--:R-:W3:Y:S08]  /*ea80*/  LDC.64 R12, c[0x0][0xb08] ;  /* 0x0002c200ff0c7b82 */ /* 0x008ef00000000a00 */
[----:B------:R-:W1:Y:S01]  /*ea90*/  LDC.64 R2, c[0x0][0xb10] ;  /* 0x0002c400ff027b82 */ /* 0x000e620000000a00 */
[----:B----4-:R2:W-:Y:S01]  /*eaa0*/  @P0 STS.128 [UR20+-0x990], R4 ;  /* 0xfff67004ff000988 */ /* 0x0105e20008000c14 */
[----:B------:R-:W-:Y:S01]  /*eab0*/  UIADD3 UR20, UPT, UPT, UR20, -0xa00, URZ ;  /* 0xfffff60014147890 */ /* 0x000fe2000fffe0ff */
[----:B------:R-:W-:-:S06]  /*eac0*/  NOP ;  /* 0x0000000000007918 */ /* 0x000fcc0000000000 */
.L_x_197:
[----:B------:R-:W-:Y:S09]  /*ead0*/  UISETP.NE.AND UP0, UPT, UR37, 0x1, UPT ;  /* 0x000000012500788c */ /* 0x000ff2000bf05270 */
[----:B----4-:R-:W-:Y:S05]  /*eae0*/  BRA.U UP0, `(.L_x_184) ;  /* 0x0000000100047547 */ /* 0x010fea000b800000 */
[----:B------:R-:W-:Y:S05]  /*eaf0*/  BPT.TRAP 0x1 ;  /* 0x000000040000795c */ /* 0x000fea0000300000 */
.L_x_184:
[----:B------:R-:W-:Y:S01]  /*eb00*/  ULEA UR24, UR7, UR4, 0x3 ;  /* 0x0000000407187291 */ /* 0x000fe2000f8e18ff */
[----:B--2---:R-:W-:Y:S08]  /*eb10*/  SHF.L.U32 R5, R17, 0x1f, RZ ;  /* 0x0000001f11057819 */ /* 0x004ff000000006ff */
[----:B------:R-:W2:Y:S02]  /*eb20*/  SYNCS.PHASECHK.TRANS64.TRYWAIT P0, [UR24+0x70], R5 ;  /* 0x00007005ff0075a7 */ /* 0x000ea40008001118 */
[----:B--2---:R-:W-:Y:S05]  /*eb30*/  @!P0 BRA `(.L_x_185) ;  /* 0x0000002c00748947 */ /* 0x004fea0003800000 */
.L_x_255:
[----:B------:R-:W-:Y:S09]  /*eb40*/  UIMAD UR6, UR7, 0x14, UR36 ;  /* 0x00000014070678a4 */ /* 0x000ff2000f8e0224 */
[----:B------:R-:W4:Y:S04]  /*eb50*/  LDS R10, [UR6+0x10] ;  /* 0x00001006ff0a7984 */ /* 0x000f280008000800 */
        /* <DEDUP_REMOVED lines=10> */
[----:B----4-:R-:W-:Y:S01]  /*ec00*/  PRMT R21, R10, 0x7632, R21 ;  /* 0x000076320a157816 */ /* 0x010fe20000000015 */
[----:B------:R-:W-:Y:S06]  /*ec10*/  BRA.U UP0, `(.L_x_186) ;  /* 0x0000000100047547 */ /* 0x000fec000b800000 */
[----:B------:R-:W-:Y:S05]  /*ec20*/  BPT.TRAP 0x1 ;  /* 0x000000040000795c */ /* 0x000fea0000300000 */
.L_x_186:
[----:B------:R-:W-:Y:S02]  /*ec30*/  UIADD3 UR6, UPT, UPT, UR24, 0xb0, URZ ;  /* 0x000000b018067890 */ /* 0x000fe4000fffe0ff */
[----:B------:R-:W-:Y:S02]  /*ec40*/  UISETP.NE.AND UP0, UPT, UR37, 0x8, UPT ;  /* 0x000000082500788c */ /* 0x000fe4000bf05270 */
[----:B------:R-:W-:Y:S09]  /*ec50*/  UPRMT UR6, UR5, 0x654, UR6 ;  /* 0x0000065405067896 */ /* 0x000ff20008000006 */
[----:B-1----:R-:W-:Y:S01]  /*ec60*/  SYNCS.ARRIVE.TRANS64.RED.A1T0 RZ, [UR6], RZ ;  /* 0x000000ffffff79a7 */ /* 0x002fe20008100406 */
[----:B------:R-:W-:Y:S05]  /*ec70*/  BRA.U !UP0, `(.L_x_187) ;  /* 0x0000000108047547 */ /* 0x000fea000b800000 */
[----:B------:R-:W-:Y:S05]  /*ec80*/  BPT.TRAP 0x1 ;  /* 0x000000040000795c */ /* 0x000fea0000300000 */
.L_x_187:
[----:B------:R-:W-:Y:S01]  /*ec90*/  ULEA UR24, UR8, UR4, 0x3 ;  /* 0x0000000408187291 */ /* 0x000fe2000f8e18ff */
[----:B--2---:R-:W-:Y:S02]  /*eca0*/  SHF.L.U32 R5, R0, 0x1f, RZ ;  /* 0x0000001f00057819 */ /* 0x004fe400000006ff */
[----:B------:R-:W-:Y:S04]  /*ecb0*/  PRMT R4, R10, 0x9910, RZ ;  /* 0x000099100a047816 */ /* 0x000fe800000000ff */
[----:B------:R-:W-:Y:S02]  /*ecc0*/  ISETP.NE.AND P0, PT, R4, RZ, PT ;  /* 0x000000ff0400720c */ /* 0x000fe40003f05270 */
[----:B------:R-:W1:Y:S02]  /*ecd0*/  SYNCS.PHASECHK.TRANS64.TRYWAIT P1, [UR24+0x190], R5 ;  /* 0x00019005ff0075a7 */ /* 0x000e640008021118 */
[----:B------:R-:W-:Y:S01]  /*ece0*/  ISETP.EQ.OR P0, PT, R11, RZ, !P0 ;  /* 0x000000ff0b00720c */ /* 0x000fe20004702670 */
[----:B------:R-:W-:Y:S01]  /*ecf0*/  @!UPT UIADD3 URZ, UPT, UPT, URZ, URZ, URZ ;  /* 0x000000fffffff290 */ /* 0x000fe2000fffe0ff */
[----:B-1----:R-:W-:Y:S11]  /*ed00*/  @!P1 BRA `(.L_x_188) ;  /* 0x0000002c00189947 */ /* 0x002ff60003800000 */
.L_x_257:
[----:B------:R-:W-:Y:S05]  /*ed10*/  @P0 BRA `(.L_x_189) ;  /* 0x0000000c00dc0947 */ /* 0x000fea0003800000 */
[----:B------:R-:W-:Y:S01]  /*ed20*/  ELECT P0, URZ, PT ;  /* 0x0000000000ff782f */ /* 0x000fe20003800000 */
[----:B------:R-:W2:Y:S01]  /*ed30*/  LDC.64 R8, c[0x0][0x838] ;  /* 0x00020e00ff087b82 */ /* 0x000ea20000000a00 */
[----:B------:R-:W-:Y:S07]  /*ed40*/  BSSY.RECONVERGENT B0, `(.L_x_190) ;  /* 0x00000a1000007945 */ /* 0x000fee0003800200 */
[----:B-1----:R-:W1:Y:S08]  /*ed50*/  LDC.64 R4, c[0x0][0x830] ;  /* 0x00020c00ff047b82 */ /* 0x002e700000000a00 */
[----:B------:R-:W4:Y:S08]  /*ed60*/  @P0 LDC.64 R32, c[0x0][0x828] ;  /* 0x00020a00ff200b82 */ /* 0x000f300000000a00 */
[----:B------:R-:W5:Y:S08]  /*ed70*/  @P0 LDC.64 R28, c[0x0][0x390] ;  /* 0x0000e400ff1c0b82 */ /* 0x000f700000000a00 */
[----:B------:R-:W3:Y:S02]  /*ed80*/  @P0 LDC.64 R6, c[0x0][0x840] ;  /* 0x00021000ff060b82 */ /* 0x000ee40000000a00 */
[C---:B---3--:R-:W-:Y:S04]  /*ed90*/  @P0 IMAD.WIDE R6, R14.reuse, 0x8, R6 ;  /* 0x000000080e060825 */ /* 0x048fe800078e0206 */
[C---:B----4-:R-:W-:Y:S01]  /*eda0*/  @P0 IMAD.WIDE R32, R14.reuse, 0x8, R32 ;  /* 0x000000080e200825 */ /* 0x050fe200078e0220 */
[----:B------:R3:W4:Y:S03]  /*edb0*/  @P0 LDG.E.64 R26, desc[UR50][R6.64] ;  /* 0x00000032061a0981 */ /* 0x000726000c1e1b00 */
[C---:B--2---:R-:W-:Y:S02]  /*edc0*/  @P0 IMAD.WIDE R8, R14.reuse, 0x8, R8 ;  /* 0x000000080e080825 */ /* 0x044fe400078e0208 */
[----:B------:R-:W2:Y:S02]  /*edd0*/  @P0 LDG.E.64 R32, desc[UR50][R32.64] ;  /* 0x0000003220200981 */ /* 0x000ea4000c1e1b00 */
[C---:B-1----:R-:W-:Y:S02]  /*ede0*/  @P0 IMAD.WIDE R4, R14.reuse, 0x8, R4 ;  /* 0x000000080e040825 */ /* 0x042fe400078e0204 */
[----:B------:R-:W3:Y:S02]  /*edf0*/  @P0 LDG.E.64 R8, desc[UR50][R8.64] ;  /* 0x0000003208080981 */ /* 0x000ee4000c1e1b00 */
[----:B-----5:R-:W-:Y:S02]  /*ee00*/  @P0 IMAD.WIDE R28, R14, 0xc, R28 ;  /* 0x0000000c0e1c0825 */ /* 0x020fe400078e021c */
[----:B------:R-:W5:Y:S04]  /*ee10*/  @P0 LDG.E.64 R24, desc[UR50][R4.64] ;  /* 0x0000003204180981 */ /* 0x000f68000c1e1b00 */
[----:B------:R1:W4:Y:S04]  /*ee20*/  @P0 LDG.E R20, desc[UR50][R28.64+0x4] ;  /* 0x000004321c140981 */ /* 0x000328000c1e1900 */
[----:B------:R-:W4:Y:S04]  /*ee30*/  @P0 LDG.E R5, desc[UR50][R28.64] ;  /* 0x000000321c050981 */ /* 0x000f28000c1e1900 */
[----:B------:R-:W4:Y:S04]  /*ee40*/  @P0 LDG.E R4, desc[UR50][R28.64+0x8] ;  /* 0x000008321c040981 */ /* 0x000f28000c1e1900 */
[----:B--2---:R-:W-:Y:S04]  /*ee50*/  @P0 STS.64 [UR23], R32 ;  /* 0x00000020ff000988 */ /* 0x004fe80008000a17 */
[----:B---3--:R-:W-:Y:S04]  /*ee60*/  @P0 STS.64 [UR22], R8 ;  /* 0x00000008ff000988 */ /* 0x008fe80008000a16 */
[----:B------:R-:W2:Y:S01]  /*ee70*/  @P0 LDS R7, [UR23+0x1c] ;  /* 0x00001c17ff070984 */ /* 0x000ea20008000800 */
[C---:B-----5:R-:W-:Y:S01]  /*ee80*/  @P0 SHF.L.U64.HI R23, R24.reuse, 0x1, R25 ;  /* 0x0000000118170819 */ /* 0x060fe20000010219 */
[----:B------:R-:W-:Y:S02]  /*ee90*/  @P0 IMAD.SHL.U32 R24, R24, 0x2, RZ ;  /* 0x0000000218180824 */ /* 0x000fe400078e00ff */
[----:B------:R-:W-:Y:S01]  /*eea0*/  @P0 STS [UR23+0x30], RZ ;  /* 0x000030ffff000988 */ /* 0x000fe20008000817 */
[----:B------:R-:W-:Y:S02]  /*eeb0*/  @P0 LOP3.LUT R23, R23, 0x1fffffff, RZ, 0xc0, !PT ;  /* 0x1fffffff17170812 */ /* 0x000fe400078ec0ff */
[----:B------:R-:W-:Y:S02]  /*eec0*/  @P0 LOP3.LUT R24, R24, 0xfffffffe, RZ, 0xc0, !PT ;  /* 0xfffffffe18180812 */ /* 0x000fe400078ec0ff */
[--C-:B------:R-:W-:Y:S02]  /*eed0*/  @P0 SHF.R.U32.HI R6, RZ, 0x4, R23.reuse ;  /* 0x00000004ff060819 */ /* 0x100fe40000011617 */
[----:B------:R-:W-:Y:S05]  /*eee0*/  @P0 SHF.R.U64 R23, R24, 0x4, R23 ;  /* 0x0000000418170819 */ /* 0x000fea0000001217 */
[----:B------:R3:W-:Y:S01]  /*eef0*/  @P0 STS [UR23+0xc], R23 ;  /* 0x00000c17ff000988 */ /* 0x0007e20008000817 */
[----:B----4-:R-:W-:Y:S02]  /*ef00*/  @P0 VIADD R5, R5, 0xffffffff ;  /* 0xffffffff05050836 */ /* 0x010fe40000000000 */
[----:B------:R-:W-:Y:S01]  /*ef10*/  @P0 VIADD R4, R4, 0xffffffff ;  /* 0xffffffff04040836 */ /* 0x000fe20000000000 */
[----:B---3--:R-:W-:Y:S02]  /*ef20*/  PRMT R23, R10, 0x7732, RZ ;  /* 0x000077320a177816 */ /* 0x008fe400000000ff */
[----:B--2---:R-:W-:Y:S01]  /*ef30*/  @P0 LOP3.LUT R25, R7, 0xf, R6, 0xb8, !PT ;  /* 0x0000000f07190812 */ /* 0x004fe200078eb806 */
[----:B------:R-:W-:Y:S04]  /*ef40*/  IMAD.U32 R7, RZ, RZ, UR23 ;  /* 0x00000017ff077e24 */ /* 0x000fe8000f8e00ff */
[----:B------:R-:W-:Y:S01]  /*ef50*/  @P0 STS [UR23+0x1c], R25 ;  /* 0x00001c19ff000988 */ /* 0x000fe20008000817 */
[----:B------:R-:W-:Y:S03]  /*ef60*/  @P0 SHF.R.U64 R8, R7, 0x4, RZ ;  /* 0x0000000407080819 */ /* 0x000fe600000012ff */
[----:B------:R-:W2:Y:S04]  /*ef70*/  @P0 LDS R6, [UR23+0x1c] ;  /* 0x00001c17ff060984 */ /* 0x000ea80008000800 */
[----:B------:R-:W-:Y:S04]  /*ef80*/  @P0 STS [UR23+0x10], R8 ;  /* 0x00001008ff000988 */ /* 0x000fe80008000817 */
[----:B------:R-:W-:Y:S01]  /*ef90*/  @P0 STS [UR23+0x14], R8 ;  /* 0x00001408ff000988 */ /* 0x000fe20008000817 */
[----:B--2---:R-:W-:Y:S05]  /*efa0*/  @P0 LOP3.LUT R30, R6, 0xf0, RZ, 0xb8, !PT ;  /* 0x000000f0061e0812 */ /* 0x004fea00078eb8ff */
[----:B------:R-:W-:Y:S04]  /*efb0*/  @P0 STS [UR23+0x1c], R30 ;  /* 0x00001c1eff000988 */ /* 0x000fe80008000817 */
[----:B------:R-:W2:Y:S02]  /*efc0*/  @P0 LDS R6, [UR23+0x1c] ;  /* 0x00001c17ff060984 */ /* 0x000ea40008000800 */
[----:B--2---:R-:W-:Y:S02]  /*efd0*/  @P0 LOP3.LUT R9, R6, 0xf00, RZ, 0xb8, !PT ;  /* 0x00000f0006090812 */ /* 0x004fe400078eb8ff */
[----:B------:R-:W-:Y:S03]  /*efe0*/  CS2R R6, SRZ ;  /* 0x0000000000067805 */ /* 0x000fe6000001ff00 */
[----:B------:R-:W-:Y:S04]  /*eff0*/  @P0 STS.64 [UR23+0x18], R8 ;  /* 0x00001808ff000988 */ /* 0x000fe80008000a17 */
[----:B------:R-:W2:Y:S04]  /*f000*/  @P0 LDS R22, [UR23+0x1c] ;  /* 0x00001c17ff160984 */ /* 0x000ea80008000800 */
[----:B------:R3:W-:Y:S02]  /*f010*/  @P0 STS.128 [UR23+0x20], R4 ;  /* 0x00002004ff000988 */ /* 0x0007e40008000c17 */
[----:B---3--:R-:W-:Y:S05]  /*f020*/  IMAD.U32 R6, RZ, RZ, UR22 ;  /* 0x00000016ff067e24 */ /* 0x008fea000f8e00ff */
[----:B------:R-:W-:Y:S01]  /*f030*/  @P0 SHF.R.U64 R8, R6, 0x4, RZ ;  /* 0x0000000406080819 */ /* 0x000fe200000012ff */
[----:B------:R-:W-:Y:S01]  /*f040*/  IMAD.MOV.U32 R6, RZ, RZ, RZ ;  /* 0x000000ffff067224 */ /* 0x000fe200078e00ff */
[----:B--2---:R-:W-:Y:S02]  /*f050*/  @P0 LOP3.LUT R24, R22, 0xf000, RZ, 0xb8, !PT ;  /* 0x0000f00016180812 */ /* 0x004fe400078eb8ff */
[C---:B------:R-:W-:Y:S01]  /*f060*/  @P0 SHF.L.U64.HI R22, R26.reuse, 0x1, R27 ;  /* 0x000000011a160819 */ /* 0x040fe2000001021b */
[----:B------:R-:W-:Y:S02]  /*f070*/  @P0 IMAD.SHL.U32 R26, R26, 0x2, RZ ;  /* 0x000000021a1a0824 */ /* 0x000fe400078e00ff */
[----:B------:R2:W-:Y:S01]  /*f080*/  @P0 STS [UR23+0x1c], R24 ;  /* 0x00001c18ff000988 */ /* 0x0005e20008000817 */
[----:B------:R-:W-:Y:S03]  /*f090*/  @P0 LOP3.LUT R22, R22, 0x1fffffff, RZ, 0xc0, !PT ;  /* 0x1fffffff16160812 */ /* 0x000fe600078ec0ff */
[----:B-1----:R-:W1:Y:S01]  /*f0a0*/  @P0 LDS R28, [UR22+0x1c] ;  /* 0x00001c16ff1c0984 */ /* 0x002e620008000800 */
[--C-:B------:R-:W-:Y:S03]  /*f0b0*/  @P0 SHF.R.U32.HI R25, RZ, 0x4, R22.reuse ;  /* 0x00000004ff190819 */ /* 0x100fe60000011616 */
[----:B------:R-:W-:Y:S04]  /*f0c0*/  @P0 STS [UR22+0x10], R8 ;  /* 0x00001008ff000988 */ /* 0x000fe80008000816 */
[----:B------:R-:W-:Y:S04]  /*f0d0*/  @P0 STS [UR22+0x14], R8 ;  /* 0x00001408ff000988 */ /* 0x000fe80008000816 */
[----:B------:R-:W-:Y:S01]  /*f0e0*/  @P0 STS [UR22+0x30], RZ ;  /* 0x000030ffff000988 */ /* 0x000fe20008000816 */
[----:B--2---:R-:W2:Y:S01]  /*f0f0*/  S2R R24, SR_LANEID ;  /* 0x0000000000187919 */ /* 0x004ea20000000000 */
[----:B-1----:R-:W-:Y:S05]  /*f100*/  @P0 LOP3.LUT R29, R28, 0xf, R25, 0xb8, !PT ;  /* 0x0000000f1c1d0812 */ /* 0x002fea00078eb819 */
[----:B------:R-:W-:Y:S04]  /*f110*/  @P0 STS [UR22+0x1c], R29 ;  /* 0x00001c1dff000988 */ /* 0x000fe80008000816 */
[----:B------:R-:W1:Y:S02]  /*f120*/  @P0 LDS R25, [UR22+0x1c] ;  /* 0x00001c16ff190984 */ /* 0x000e640008000800 */
[----:B-1----:R-:W-:Y:S05]  /*f130*/  @P0 LOP3.LUT R27, R25, 0xf0, RZ, 0xb8, !PT ;  /* 0x000000f0191b0812 */ /* 0x002fea00078eb8ff */
[----:B------:R-:W-:Y:S04]  /*f140*/  @P0 STS [UR22+0x1c], R27 ;  /* 0x00001c1bff000988 */ /* 0x000fe80008000816 */
[----:B------:R-:W1:Y:S02]  /*f150*/  @P0 LDS R5, [UR22+0x1c] ;  /* 0x00001c16ff050984 */ /* 0x000e640008000800 */
[----:B-1----:R-:W-:Y:S01]  /*f160*/  @P0 LOP3.LUT R9, R5, 0xf00, RZ, 0xb8, !PT ;  /* 0x00000f0005090812 */ /* 0x002fe200078eb8ff */
[----:B------:R-:W-:Y:S01]  /*f170*/  IMAD R5, R23, 0xaaab, RZ ;  /* 0x0000aaab17057824 */ /* 0x000fe200078e02ff */
[----:B------:R-:W-:Y:S03]  /*f180*/  SHF.R.U32.HI R23, RZ, 0x1, R23 ;  /* 0x00000001ff177819 */ /* 0x000fe60000011617 */
[----:B------:R1:W-:Y:S01]  /*f190*/  @P0 STS.64 [UR22+0x18], R8 ;  /* 0x00001808ff000988 */ /* 0x0003e20008000a16 */
[----:B------:R-:W-:Y:S01]  /*f1a0*/  SHF.R.U32.HI R27, RZ, 0x13, R5 ;  /* 0x00000013ff1b7819 */ /* 0x000fe20000011605 */
[----:B------:R-:W-:Y:S02]  /*f1b0*/  @P0 VIADD R5, R20, 0xffffffff ;  /* 0xffffffff14050836 */ /* 0x000fe40000000000 */
[----:B------:R-:W3:Y:S01]  /*f1c0*/  @P0 LDS R25, [UR22+0x1c] ;  /* 0x00001c16ff190984 */ /* 0x000ee20008000800 */
[----:B------:R-:W-:Y:S01]  /*f1d0*/  PRMT R27, R27, 0x9910, RZ ;  /* 0x000099101b1b7816 */ /* 0x000fe200000000ff */
[----:B--2---:R-:W-:Y:S02]  /*f1e0*/  IMAD.SHL.U32 R20, R24, 0x4, RZ ;  /* 0x0000000418147824 */ /* 0x004fe400078e00ff */
[----:B------:R2:W-:Y:S02]  /*f1f0*/  @P0 STS.128 [UR22+0x20], R4 ;  /* 0x00002004ff000988 */ /* 0x0005e40008000c16 */
[----:B------:R-:W-:Y:S04]  /*f200*/  IMAD R27, R27, 0xc, RZ ;  /* 0x0000000c1b1b7824 */ /* 0x000fe800078e02ff */
[----:B------:R-:W-:Y:S01]  /*f210*/  IMAD.MOV R27, RZ, RZ, -R27 ;  /* 0x000000ffff1b7224 */ /* 0x000fe200078e0a1b */
[----:B-1----:R-:W-:Y:S04]  /*f220*/  @P0 LOP3.LUT R9, R26, 0xfffffffe, RZ, 0xc0, !PT ;  /* 0xfffffffe1a090812 */ /* 0x002fe800078ec0ff */
[----:B------:R-:W-:Y:S02]  /*f230*/  PRMT R26, R27, 0x7710, RZ ;  /* 0x000077101b1a7816 */ /* 0x000fe400000000ff */
[----:B------:R-:W-:Y:S03]  /*f240*/  @P0 SHF.R.U64 R22, R9, 0x4, R22 ;  /* 0x0000000409160819 */ /* 0x000fe60000001216 */
[----:B------:R-:W-:Y:S02]  /*f250*/  IMAD.IADD R26, R21, 0x1, R26 ;  /* 0x00000001151a7824 */ /* 0x000fe400078e021a */
[----:B------:R1:W-:Y:S03]  /*f260*/  @P0 STS [UR22+0xc], R22 ;  /* 0x00000c16ff000988 */ /* 0x0003e60008000816 */
[----:B------:R-:W-:Y:S02]  /*f270*/  R2UR UR6, R26 ;  /* 0x000000001a0672ca */ /* 0x000fe400000e0000 */
[----:B--2---:R-:W-:Y:S02]  /*f280*/  LOP3.LUT R4, R23, 0xffff, RZ, 0xc0, !PT ;  /* 0x0000ffff17047812 */ /* 0x004fe400078ec0ff */
[----:B---3--:R-:W-:Y:S03]  /*f290*/  @P0 LOP3.LUT R25, R25, 0xf000, RZ, 0xb8, !PT ;  /* 0x0000f00019190812 */ /* 0x008fe600078eb8ff */
[----:B------:R-:W-:Y:S02]  /*f2a0*/  IMAD R4, R4, 0x4925, RZ ;  /* 0x0000492504047824 */ /* 0x000fe400078e02ff */
[----:B------:R-:W-:Y:S04]  /*f2b0*/  @P0 STS [UR22+0x1c], R25 ;  /* 0x00001c19ff000988 */ /* 0x000fe80008000816 */
[----:B------:R-:W-:Y:S01]  /*f2c0*/  ULOP3.LUT UR6, UR6, 0xffff, URZ, 0xc0, !UPT ;  /* 0x0000ffff06067892 */ /* 0x000fe2000f8ec0ff */
[----:B------:R-:W-:Y:S03]  /*f2d0*/  NOP ;  /* 0x0000000000007918 */ /* 0x000fe60000000000 */
[----:B------:R-:W-:Y:S01]  /*f2e0*/  UIADD3 UR25, UP1, UPT, UR30, UR6, URZ ;  /* 0x000000061e197290 */ /* 0x000fe2000ff3e0ff */
[----:B------:R-:W2:Y:S01]  /*f2f0*/  LDS R6, [R20+UR23] ;  /* 0x0000001714067984 */ /* 0x000ea20008000800 */
[----:B------:R-:W-:Y:S01]  /*f300*/  UIADD3 UR6, UP0, UPT, UR18, UR6, URZ ;  /* 0x0000000612067290 */ /* 0x000fe2000ff1e0ff */
[----:B------:R-:W-:Y:S01]  /*f310*/  SHF.R.U32.HI R4, RZ, 0x11, R4 ;  /* 0x00000011ff047819 */ /* 0x000fe20000011604 */
[----:B------:R-:W-:Y:S01]  /*f320*/  UIADD3.X UR31, UPT, UPT, URZ, URZ, URZ, UP1, !UPT ;  /* 0x000000ffff1f7290 */ /* 0x000fe20008ffe4ff */
[----:B------:R-:W3:Y:S01]  /*f330*/  LDS R5, [R20+UR23+0x80] ;  /* 0x0000801714057984 */ /* 0x000ee20008000800 */
[----:B------:R-:W-:Y:S01]  /*f340*/  ULEA UR32, UP1, UR25, UR16, 0x7 ;  /* 0x0000001019207291 */ /* 0x000fe2000f8238ff */
[----:B------:R-:W-:Y:S01]  /*f350*/  PRMT R4, R4, 0x9910, RZ ;  /* 0x0000991004047816 */ /* 0x000fe200000000ff */
[----:B------:R-:W-:Y:S02]  /*f360*/  UIADD3.X UR29, UPT, UPT, URZ, URZ, URZ, UP0, !UPT ;  /* 0x000000ffff1d7290 */ /* 0x000fe400087fe4ff */
[----:B------:R-:W-:Y:S02]  /*f370*/  ULEA UR28, UP0, UR6, UR16, 0x7 ;  /* 0x00000010061c7291 */ /* 0x000fe4000f8038ff */
[----:B------:R-:W-:Y:S01]  /*f380*/  IMAD R4, R4, 0xe, RZ ;  /* 0x0000000e04047824 */ /* 0x000fe200078e02ff */
[----:B------:R-:W-:Y:S01]  /*f390*/  ULEA.HI.X UR31, UR25, UR17, UR31, 0x7, UP1 ;  /* 0x00000011191f7291 */ /* 0x000fe200088f3c1f */
[C---:B-1----:R-:W-:Y:S01]  /*f3a0*/  IADD3 R22, P1, PT, R20.reuse, UR32, RZ ;  /* 0x0000002014167c10 */ /* 0x042fe2000ff3e0ff */
[----:B------:R-:W-:Y:S01]  /*f3b0*/  ULEA.HI.X UR29, UR6, UR17, UR29, 0x7, UP0 ;  /* 0x00000011061d7291 */ /* 0x000fe200080f3c1d */
[----:B------:R-:W-:Y:S01]  /*f3c0*/  IADD3 R8, P0, PT, R20, UR28, RZ ;  /* 0x0000001c14087c10 */ /* 0x000fe2000ff1e0ff */
[----:B------:R-:W-:Y:S02]  /*f3d0*/  IMAD.MOV R4, RZ, RZ, -R4 ;  /* 0x000000ffff047224 */ /* 0x000fe400078e0a04 */
[----:B------:R-:W-:Y:S02]  /*f3e0*/  IMAD.X R23, RZ, RZ, UR31, P1 ;  /* 0x0000001fff177e24 */ /* 0x000fe400088e06ff */
[----:B------:R-:W-:Y:S01]  /*f3f0*/  IMAD.X R9, RZ, RZ, UR29, P0 ;  /* 0x0000001dff097e24 */ /* 0x000fe200080e06ff */
[----:B------:R-:W-:Y:S05]  /*f400*/  PRMT R4, R4, 0x7710, RZ ;  /* 0x0000771004047816 */ /* 0x000fea00000000ff */
[----:B------:R-:W-:Y:S05]  /*f410*/  IMAD.IADD R4, R21, 0x1, R4 ;  /* 0x0000000115047824 */ /* 0x000fea00078e0204 */
[----:B------:R-:W-:Y:S01]  /*f420*/  R2UR UR25, R4 ;  /* 0x00000000041972ca */ /* 0x000fe200000e0000 */
[----:B--2---:R1:W2:Y:S04]  /*f430*/  ATOMG.E.EXCH.STRONG.GPU PT, RZ, [R22], R6 ;  /* 0x0000000616ff73a8 */ /* 0x0042a800041ee100 */
[----:B---3--:R1:W2:Y:S02]  /*f440*/  ATOMG.E.EXCH.STRONG.GPU PT, RZ, [R8], R5 ;  /* 0x0000000508ff73a8 */ /* 0x0082a400041ee100 */
[----:B--2---:R-:W-:Y:S11]  /*f450*/  ELECT P0, URZ, PT ;  /* 0x0000000000ff782f */ /* 0x004ff60003800000 */
[----:B------:R-:W-:Y:S02]  /*f460*/  @!UPT UIADD3 URZ, UPT, UPT, URZ, URZ, URZ ;  /* 0x000000fffffff290 */ /* 0x000fe4000fffe0ff */
[----:B------:R-:W-:Y:S05]  /*f470*/  @!P0 BRA `(.L_x_191) ;  /* 0x0000000000b48947 */ /* 0x000fea0003800000 */
[----:B------:R-:W-:Y:S01]  /*f480*/  STS [UR21+0x30], RZ ;  /* 0x000030ffff007988 */ /* 0x000fe20008000815 */
[----:B------:R-:W-:Y:S01]  /*f490*/  ISETP.NE.U32.AND P0, PT, R2, RZ, PT ;  /* 0x000000ff0200720c */ /* 0x000fe20003f05070 */
[----:B-1----:R-:W-:Y:S01]  /*f4a0*/  IMAD.WIDE R8, R14, 0xc, R18 ;  /* 0x0000000c0e087825 */ /* 0x002fe200078e0212 */
[----:B------:R-:W-:Y:S02]  /*f4b0*/  ISETP.NE.U32.AND P1, PT, R12, RZ, PT ;  /* 0x000000ff0c00720c */ /* 0x000fe40003f25070 */
[----:B------:R-:W-:Y:S02]  /*f4c0*/  ISETP.NE.AND.EX P0, PT, R3, RZ, PT, P0 ;  /* 0x000000ff0300720c */ /* 0x000fe40003f05300 */
[----:B------:R-:W2:Y:S01]  /*f4d0*/  LDG.E R28, desc[UR50][R8.64] ;  /* 0x00000032081c7981 */ /* 0x000ea2000c1e1900 */
[----:B------:R-:W-:Y:S10]  /*f4e0*/  ISETP.NE.AND.EX P1, PT, R13, RZ, PT, P1 ;  /* 0x000000ff0d00720c */ /* 0x000ff40003f25310 */
[----:B------:R-:W1:Y:S08]  /*f4f0*/  @P0 LDC.64 R4, c[0x0][0xb10] ;  /* 0x0002c400ff040b82 */ /* 0x000e700000000a00 */
[----:B------:R-:W3:Y:S01]  /*f500*/  @P1 LDC.64 R6, c[0x0][0xb08] ;  /* 0x0002c200ff061b82 */ /* 0x000ee20000000a00 */
[----:B--2---:R-:W-:Y:S01]  /*f510*/  SHF.R.S32.HI R29, RZ, 0x1f, R28 ;  /* 0x0000001fff1d7819 */ /* 0x004fe2000001141c */
[C---:B-1----:R-:W-:Y:S04]  /*f520*/  @P0 IMAD.WIDE R4, R14.reuse, 0x8, R4 ;  /* 0x000000080e040825 */ /* 0x042fe800078e0204 */
[----:B---3--:R-:W-:Y:S01]  /*f530*/  @P1 IMAD.WIDE R6, R14, 0x8, R6 ;  /* 0x000000080e061825 */ /* 0x008fe200078e0206 */
[----:B------:R-:W2:Y:S04]  /*f540*/  @P0 LDG.E.64 R24, desc[UR50][R4.64] ;  /* 0x0000003204180981 */ /* 0x000ea8000c1e1b00 */
[----:B------:R1:W3:Y:S04]  /*f550*/  @P1 LDG.E.64 R26, desc[UR50][R6.64] ;  /* 0x00000032061a1981 */ /* 0x0002e8000c1e1b00 */
[----:B------:R4:W5:Y:S04]  /*f560*/  LDG.E R5, desc[UR50][R8.64+0x4] ;  /* 0x0000043208057981 */ /* 0x000968000c1e1900 */
[----:B-1----:R-:W1:Y:S01]  /*f570*/  LDS R7, [UR21+0x1c] ;  /* 0x00001c15ff077984 */ /* 0x002e620008000800 */
[----:B------:R-:W-:Y:S05]  /*f580*/  IMAD.U32 R6, RZ, RZ, UR21 ;  /* 0x00000015ff067e24 */ /* 0x000fea000f8e00ff */
[----:B----4-:R-:W-:Y:S05]  /*f590*/  SHF.R.U64 R8, R6, 0x4, RZ ;  /* 0x0000000406087819 */ /* 0x010fea00000012ff */
[----:B------:R-:W-:Y:S04]  /*f5a0*/  STS [UR21+0x10], R8 ;  /* 0x00001008ff007988 */ /* 0x000fe80008000815 */
[----:B------:R-:W-:Y:S01]  /*f5b0*/  STS [UR21+0x14], R8 ;  /* 0x00001408ff007988 */ /* 0x000fe20008000815 */
[----:B------:R-:W-:Y:S02]  /*f5c0*/  @!P0 IMAD.MOV.U32 R24, RZ, RZ, R28 ;  /* 0x000000ffff188224 */ /* 0x000fe400078e001c */
[----:B------:R-:W-:Y:S01]  /*f5d0*/  @!P0 IMAD.MOV.U32 R25, RZ, RZ, R29 ;  /* 0x000000ffff198224 */ /* 0x000fe200078e001d */
[----:B---3--:R-:W-:Y:S04]  /*f5e0*/  @P1 STS.64 [UR21], R26 ;  /* 0x0000001aff001988 */ /* 0x008fe80008000a15 */
[C---:B--2---:R-:W-:Y:S01]  /*f5f0*/  SHF.L.U64.HI R21, R24.reuse, 0x1, R25 ;  /* 0x0000000118157819 */ /* 0x044fe20000010219 */
[----:B------:R-:W-:Y:S03]  /*f600*/  IMAD.SHL.U32 R24, R24, 0x2, RZ ;  /* 0x0000000218187824 */ /* 0x000fe600078e00ff */
[----:B------:R-:W-:Y:S02]  /*f610*/  LOP3.LUT R21, R21, 0x1fffffff, RZ, 0xc0, !PT ;  /* 0x1fffffff15157812 */ /* 0x000fe400078ec0ff */
[----:B------:R-:W-:Y:S02]  /*f620*/  LOP3.LUT R24, R24, 0xfffffffe, RZ, 0xc0, !PT ;  /* 0xfffffffe18187812 */ /* 0x000fe400078ec0ff */
[--C-:B------:R-:W-:Y:S02]  /*f630*/  SHF.R.U32.HI R4, RZ, 0x4, R21.reuse ;  /* 0x00000004ff047819 */ /* 0x100fe40000011615 */
[----:B------:R-:W-:Y:S02]  /*f640*/  SHF.R.U64 R21, R24, 0x4, R21 ;  /* 0x0000000418157819 */ /* 0x000fe40000001215 */
[----:B-1----:R-:W-:Y:S02]  /*f650*/  LOP3.LUT R30, R7, 0xf, R4, 0xb8, !PT ;  /* 0x0000000f071e7812 */ /* 0x002fe400078eb804 */
[----:B------:R-:W-:Y:S01]  /*f660*/  CS2R R6, SRZ ;  /* 0x0000000000067805 */ /* 0x000fe2000001ff00 */
[----:B------:R-:W-:Y:S01]  /*f670*/  STS [UR21+0xc], R21 ;  /* 0x00000c15ff007988 */ /* 0x000fe20008000815 */
[----:B-----5:R-:W-:Y:S03]  /*f680*/  VIADD R5, R5, 0xffffffff ;  /* 0xffffffff05057836 */ /* 0x020fe60000000000 */
[----:B------:R-:W-:Y:S04]  /*f690*/  STS [UR21+0x1c], R30 ;  /* 0x00001c1eff007988 */ /* 0x000fe80008000815 */
[----:B------:R-:W1:Y:S02]  /*f6a0*/  LDS R4, [UR21+0x1c] ;  /* 0x00001c15ff047984 */ /* 0x000e640008000800 */
[----:B-1----:R-:W-:Y:S05]  /*f6b0*/  LOP3.LUT R23, R4, 0xf0, RZ, 0xb8, !PT ;  /* 0x000000f004177812 */ /* 0x002fea00078eb8ff */
        /* <DEDUP_REMOVED lines=9> */
.L_x_191:
[----:B------:R-:W-:Y:S05]  /*f750*/  BSYNC.RECONVERGENT B0 ;  /* 0x0000000000007941 */ /* 0x000fea0003800200 */
.L_x_190:
[----:B------:R-:W-:Y:S01]  /*f760*/  ULOP3.LUT UR25, UR25, 0xffff, URZ, 0xc0, !UPT ;  /* 0x0000ffff19197892 */ /* 0x000fe2000f8ec0ff */
[----:B------:R-:W-:Y:S03]  /*f770*/  NOP ;  /* 0x0000000000007918 */ /* 0x000fe60000000000 */
[----:B------:R-:W-:Y:S01]  /*f780*/  UIADD3 UR6, UP0, UPT, UR9, UR25, URZ ;  /* 0x0000001909067290 */ /* 0x000fe2000ff1e0ff */
[----:B--2---:R-:W2:Y:S01]  /*f790*/  LDS R4, [R20+UR21] ;  /* 0x0000001514047984 */ /* 0x004ea20008000800 */
[----:B------:R-:W-:Y:S02]  /*f7a0*/  BSSY.RECONVERGENT B0, `(.L_x_192) ;  /* 0x0000039000007945 */ /* 0x000fe40003800200 */
[----:B------:R-:W-:Y:S02]  /*f7b0*/  UIADD3.X UR27, UPT, UPT, URZ, URZ, URZ, UP0, !UPT ;  /* 0x000000ffff1b7290 */ /* 0x000fe400087fe4ff */
[----:B------:R-:W-:Y:S04]  /*f7c0*/  ULEA UR26, UP0, UR6, UR14, 0x7 ;  /* 0x0000000e061a7291 */ /* 0x000fe8000f8038ff */
[----:B------:R-:W-:Y:S02]  /*f7d0*/  ULEA.HI.X UR27, UR6, UR15, UR27, 0x7, UP0 ;  /* 0x0000000f061b7291 */ /* 0x000fe400080f3c1b */
[----:B------:R-:W-:Y:S01]  /*f7e0*/  UIADD3 UR25, UP0, UPT, UR19, UR25, URZ ;  /* 0x0000001913197290 */ /* 0x000fe2000ff1e0ff */
[----:B-1----:R-:W-:Y:S03]  /*f7f0*/  IADD3 R6, P0, PT, R20, UR26, RZ ;  /* 0x0000001a14067c10 */ /* 0x002fe6000ff1e0ff */
[----:B------:R-:W-:Y:S02]  /*f800*/  UIADD3.X UR6, UPT, UPT, URZ, URZ, URZ, UP0, !UPT ;  /* 0x000000ffff067290 */ /* 0x000fe400087fe4ff */
[----:B------:R-:W-:Y:S05]  /*f810*/  IMAD.X R7, RZ, RZ, UR27, P0 ;  /* 0x0000001bff077e24 */ /* 0x000fea00080e06ff */
[----:B--2---:R1:W2:Y:S02]  /*f820*/  ATOMG.E.EXCH.STRONG.GPU PT, RZ, [R6], R4 ;  /* 0x0000000406ff73a8 */ /* 0x0042a400041ee100 */
[----:B--2---:R-:W-:Y:S11]  /*f830*/  ELECT P0, URZ, PT ;  /* 0x0000000000ff782f */ /* 0x004ff60003800000 */
[----:B------:R-:W-:Y:S02]  /*f840*/  @!UPT UIADD3 URZ, UPT, UPT, URZ, URZ, URZ ;  /* 0x000000fffffff290 */ /* 0x000fe4000fffe0ff */
[----:B------:R-:W-:Y:S05]  /*f850*/  @!P0 BRA `(.L_x_193) ;  /* 0x0000000000b48947 */ /* 0x000fea0003800000 */
[----:B------:R-:W-:Y:S01]  /*f860*/  STS [UR20+0x30], RZ ;  /* 0x000030ffff007988 */ /* 0x000fe20008000814 */
[----:B------:R-:W-:Y:S01]  /*f870*/  ISETP.NE.U32.AND P0, PT, RZ, UR12, PT ;  /* 0x0000000cff007c0c */ /* 0x000fe2000bf05070 */
[C---:B------:R-:W-:Y:S03]  /*f880*/  IMAD.WIDE R8, R14.reuse, 0xc, R18 ;  /* 0x0000000c0e087825 */ /* 0x040fe600078e0212 */
[----:B------:R-:W-:Y:S02]  /*f890*/  ISETP.NE.AND.EX P1, PT, RZ, UR13, PT, P0 ;  /* 0x0000000dff007c0c */ /* 0x000fe4000bf25300 */
[----:B------:R-:W2:Y:S01]  /*f8a0*/  LDG.E R28, desc[UR50][R8.64] ;  /* 0x00000032081c7981 */ /* 0x000ea2000c1e1900 */
[C---:B-1----:R-:W-:Y:S03]  /*f8b0*/  LEA R6, P0, R14.reuse, RZ, 0x3 ;  /* 0x000000ff0e067211 */ /* 0x042fe600078018ff */
[----:B------:R1:W3:Y:S01]  /*f8c0*/  LDG.E R5, desc[UR50][R8.64+0x4] ;  /* 0x0000043208057981 */ /* 0x0002e2000c1e1900 */
[----:B------:R-:W-:Y:S06]  /*f8d0*/  LEA.HI.X.SX32 R7, R14, RZ, 0x3, P0 ;  /* 0x000000ff0e077211 */ /* 0x000fec00000f1eff */
[C---:B------:R-:W-:Y:S04]  /*f8e0*/  @P1 IADD3 R22, P0, PT, R6.reuse, UR12, RZ ;  /* 0x0000000c06161c10 */ /* 0x040fe8000ff1e0ff */
[C---:B------:R-:W-:Y:S02]  /*f8f0*/  @P1 IADD3.X R23, PT, PT, R7.reuse, UR13, RZ, P0, !PT ;  /* 0x0000000d07171c10 */ /* 0x040fe400087fe4ff */
[----:B------:R-:W-:Y:S01]  /*f900*/  IADD3 R26, P0, PT, R6, UR10, RZ ;  /* 0x0000000a061a7c10 */ /* 0x000fe2000ff1e0ff */
[----:B------:R-:W-:Y:S02]  /*f910*/  IMAD.U32 R6, RZ, RZ, UR20 ;  /* 0x00000014ff067e24 */ /* 0x000fe4000f8e00ff */
[----:B------:R-:W4:Y:S01]  /*f920*/  @P1 LDG.E.64 R24, desc[UR50][R22.64] ;  /* 0x0000003216181981 */ /* 0x000f22000c1e1b00 */
[----:B------:R-:W-:Y:S03]  /*f930*/  IADD3.X R27, PT, PT, R7, UR11, RZ, P0, !PT ;  /* 0x0000000b071b7c10 */ /* 0x000fe600087fe4ff */
[----:B------:R-:W5:Y:S04]  /*f940*/  LDS R7, [UR20+0x1c] ;  /* 0x00001c14ff077984 */ /* 0x000f680008000800 */
[----:B------:R-:W5:Y:S01]  /*f950*/  LDG.E.64 R26, desc[UR50][R26.64] ;  /* 0x000000321a1a7981 */ /* 0x000f62000c1e1b00 */
[----:B-1----:R-:W-:Y:S05]  /*f960*/  SHF.R.U64 R8, R6, 0x4, RZ ;  /* 0x0000000406087819 */ /* 0x002fea00000012ff */
[----:B------:R-:W-:Y:S04]  /*f970*/  STS [UR20+0x10], R8 ;  /* 0x00001008ff007988 */ /* 0x000fe80008000814 */
[----:B------:R-:W-:Y:S04]  /*f980*/  STS [UR20+0x14], R8 ;  /* 0x00001408ff007988 */ /* 0x000fe80008000814 */
[----:B-----5:R-:W-:Y:S01]  /*f990*/  STS.64 [UR20], R26 ;  /* 0x0000001aff007988 */ /* 0x020fe20008000a14 */
[--C-:B--2---:R-:W-:Y:S01]  /*f9a0*/  SHF.R.S32.HI R29, RZ, 0x1f, R28.reuse ;  /* 0x0000001fff1d7819 */ /* 0x104fe2000001141c */
[----:B------:R-:W-:Y:S02]  /*f9b0*/  @!P1 IMAD.MOV.U32 R24, RZ, RZ, R28 ;  /* 0x000000ffff189224 */ /* 0x000fe400078e001c */
[----:B---3--:R-:W-:Y:S02]  /*f9c0*/  VIADD R5, R5, 0xffffffff ;  /* 0xffffffff05057836 */ /* 0x008fe40000000000 */
[----:B------:R-:W-:Y:S05]  /*f9d0*/  @!P1 IMAD.MOV.U32 R25, RZ, RZ, R29 ;  /* 0x000000ffff199224 */ /* 0x000fea00078e001d */
[C---:B----4-:R-:W-:Y:S01]  /*f9e0*/  SHF.L.U64.HI R21, R24.reuse, 0x1, R25 ;  /* 0x0000000118157819 */ /* 0x050fe20000010219 */
[----:B------:R-:W-:Y:S03]  /*f9f0*/  IMAD.SHL.U32 R24, R24, 0x2, RZ ;  /* 0x0000000218187824 */ /* 0x000fe600078e00ff */
[----:B------:R-:W-:Y:S02]  /*fa00*/  LOP3.LUT R21, R21, 0x1fffffff, RZ, 0xc0, !PT ;  /* 0x1fffffff15157812 */ /* 0x000fe400078ec0ff */
[----:B------:R-:W-:Y:S02]  /*fa10*/  LOP3.LUT R24, R24, 0xfffffffe, RZ, 0xc0, !PT ;  /* 0xfffffffe18187812 */ /* 0x000fe400078ec0ff */
[--C-:B------:R-:W-:Y:S02]  /*fa20*/  SHF.R.U32.HI R4, RZ, 0x4, R21.reuse ;  /* 0x00000004ff047819 */ /* 0x100fe40000011615 */
[----:B------:R-:W-:Y:S02]  /*fa30*/  SHF.R.U64 R21, R24, 0x4, R21 ;  /* 0x0000000418157819 */ /* 0x000fe40000001215 */
[----:B------:R-:W-:Y:S02]  /*fa40*/  LOP3.LUT R30, R7, 0xf, R4, 0xb8, !PT ;  /* 0x0000000f071e7812 */ /* 0x000fe400078eb804 */
[----:B------:R-:W-:Y:S01]  /*fa50*/  CS2R R6, SRZ ;  /* 0x0000000000067805 */ /* 0x000fe2000001ff00 */
[----:B------:R-:W-:Y:S04]  /*fa60*/  STS [UR20+0xc], R21 ;  /* 0x00000c15ff007988 */ /* 0x000fe80008000814 */
        /* <DEDUP_REMOVED lines=12> */
.L_x_193:
[----:B------:R-:W-:Y:S05]  /*fb30*/  BSYNC.RECONVERGENT B0 ;  /* 0x0000000000007941 */ /* 0x000fea0003800200 */
.L_x_192:
[----:B------:R-:W-:Y:S01]  /*fb40*/  NOP ;  /* 0x0000000000007918 */ /* 0x000fe20000000000 */
[----:B-12---:R-:W1:Y:S01]  /*fb50*/  LDS R4, [R20+UR20] ;  /* 0x0000001414047984 */ /* 0x006e620008000800 */
[----:B------:R-:W-:Y:S01]  /*fb60*/  ULEA UR34, UP0, UR25, UR14, 0x7 ;  /* 0x0000000e19227291 */ /* 0x000fe2000f8038ff */
[----:B------:R-:W-:Y:S03]  /*fb70*/  UMOV UR33, UR31 ;  /* 0x0000001f00217c82 */ /* 0x000fe60008000000 */
[----:B------:R-:W-:Y:S02]  /*fb80*/  ULEA.HI.X UR35, UR25, UR15, UR6, 0x7, UP0 ;  /* 0x0000000f19237291 */ /* 0x000fe400080f3c06 */
[----:B------:R-:W-:Y:S04]  /*fb90*/  IADD3 R6, P0, PT, R20, UR34, RZ ;  /* 0x0000002214067c10 */ /* 0x000fe8000ff1e0ff */
[----:B------:R-:W-:Y:S05]  /*fba0*/  IADD3.X R7, PT, PT, RZ, UR35, RZ, P0, !PT ;  /* 0x00000023ff077c10 */ /* 0x000fea00087fe4ff */
[----:B-1----:R2:W5:Y:S01]  /*fbb0*/  ATOMG.E.EXCH.STRONG.GPU PT, RZ, [R6], R4 ;  /* 0x0000000406ff73a8 */ /* 0x00256200041ee100 */
[----:B------:R-:W-:Y:S04]  /*fbc0*/  DEPBAR {5,4,3,2,1,0} ;  /* 0x0000003f0000791a */ /* 0x000fe80000000000 */
[----:B------:R-:W1:Y:S02]  /*fbd0*/  CCTL.E.C.LDCU.IV.DEEP [UR32] ;  /* 0x0000000020007540 */ /* 0x000e640009c08000 */
[----:B-1----:R2:W-:Y:S01]  /*fbe0*/  UTMACCTL.IV [UR32] ;  /* 0x00000000200079b9 */ /* 0x0025e20008000000 */
        /* <DEDUP_REMOVED lines=9> */
[----:B------:R-:W-:Y:S01]  /*fc80*/  NOP ;  /* 0x0000000000007918 */ /* 0x000fe20000000000 */
.L_x_189:
[----:B-----5:R-:W-:Y:S01]  /*fc90*/  ELECT P0, URZ, PT ;  /* 0x0000000000ff782f */ /* 0x020fe20003800000 */
[----:B------:R-:W-:Y:S11]  /*fca0*/  BSSY.RECONVERGENT B0, `(.L_x_194) ;  /* 0x0000011000007945 */ /* 0x000ff60003800200 */
[----:B------:R-:W-:Y:S01]  /*fcb0*/  @!UPT UIADD3 URZ, UPT, UPT, URZ, URZ, URZ ;  /* 0x000000fffffff290 */ /* 0x000fe2000fffe0ff */
[----:B------:R-:W-:Y:S05]  /*fcc0*/  @!P0 BRA `(.L_x_195) ;  /* 0x0000000000388947 */ /* 0x000fea0003800000 */
[----:B------:R0:W-:Y:S01]  /*fcd0*/  UTMACMDFLUSH ;  /* 0x00000000000079b7 */ /* 0x0001e20000000000 */
[----:B------:R-:W-:Y:S09]  /*fce0*/  UIMAD UR6, UR8, 0x14, UR4 ;  /* 0x00000014080678a4 */ /* 0x000ff2000f8e0204 */
[----:B------:R4:W-:Y:S04]  /*fcf0*/  STS [UR6+0x270], R16 ;  /* 0x00027010ff007988 */ /* 0x0009e80008000806 */
        /* <DEDUP_REMOVED lines=9> */
[----:B-----5:R-:W1:Y:S01]  /*fd90*/  FENCE.VIEW.ASYNC.S ;  /* 0x00000000000073c6 */ /* 0x020e620000000000 */
[----:B------:R-:W-:Y:S04]  /*fda0*/  DEPBAR.LE SB0, 0x0 ;  /* 0x000080000000791a */ /* 0x000fe80000000000 */
.L_x_195:
[----:B--2---:R-:W-:Y:S05]  /*fdb0*/  BSYNC.RECONVERGENT B0 ;  /* 0x0000000000007941 */ /* 0x004fea0003800200 */
.L_x_194:
[----:B------:R-:W-:Y:S09]  /*fdc0*/  UISETP.NE.AND UP0, UPT, UR37, 0x8, UPT ;  /* 0x000000082500788c */ /* 0x000ff2000bf05270 */
[----:B------:R-:W-:Y:S05]  /*fdd0*/  BRA.U !UP0, `(.L_x_196) ;  /* 0x0000000108047547 */ /* 0x000fea000b800000 */
[----:B------:R-:W-:Y:S05]  /*fde0*/  BPT.TRAP 0x1 ;  /* 0x000000040000795c */ /* 0x000fea0000300000 */
.L_x_196:
[----:B------:R-:W-:Y:S01]  /*fdf0*/  UIADD3 UR6, UPT, UPT, UR8, -0x4, URZ ;  /* 0xfffffffc08067890 */ /* 0x000fe2000fffe0ff */
[----:B-1----:R-:W-:Y:S01]  /*fe00*/  SYNCS.ARRIVE.TRANS64.A1T0 RZ, [UR24+0x150], RZ ;  /* 0x000150ffffff79a7 */ /* 0x002fe20008100018 */
[----:B------:R-:W-:Y:S01]  /*fe10*/  UIADD3 UR24, UPT, UPT, UR7, -0x4, URZ ;  /* 0xfffffffc07187890 */ /* 0x000fe2000fffe0ff */
[----:B------:R-:W-:Y:S01]  /*fe20*/  ISETP.NE.AND P0, PT, R11, RZ, PT ;  /* 0x000000ff0b00720c */ /* 0x000fe20003f05270 */
[----:B------:R-:W-:Y:S02]  /*fe30*/  UISETP.GE.U32.AND UP1, UPT, UR6, -0x8, UPT ;  /* 0xfffffff80600788c */ /* 0x000fe4000bf26070 */
[----:B------:R-:W-:Y:S02]  /*fe40*/  UISETP.GE.U32.AND UP0, UPT, UR24, -0x8, UPT ;  /* 0xfffffff81800788c */ /* 0x000fe4000bf06070 */
[----:B------:R-:W-:Y:S02]  /*fe50*/  USEL UR24, URZ, 0x1, UP1 ;  /* 0x00000001ff187887 */ /* 0x000fe40008800000 */
[----:B------:R-:W-:Y:S02]  /*fe60*/  USEL UR6, URZ, 0x1, UP0 ;  /* 0x00000001ff067887 */ /* 0x000fe40008000000 */
[----:B------:R-:W-:Y:S02]  /*fe70*/  ULOP3.LUT UR26, UR8, 0x7, URZ, 0xc0, !UPT ;  /* 0x00000007081a7892 */ /* 0x000fe4000f8ec0ff */
[----:B------:R-:W-:Y:S01]  /*fe80*/  ULOP3.LUT UR25, UR7, 0x7, URZ, 0xc0, !UPT ;  /* 0x0000000707197892 */ /* 0x000fe2000f8ec0ff */
[----:B------:R-:W-:Y:S01]  /*fe90*/  LOP3.LUT R0, R0, UR24, RZ, 0x3c, !PT ;  /* 0x0000001800007c12 */ /* 0x000fe2000f8e3cff */
[----:B------:R-:W-:Y:S01]  /*fea0*/  ULOP3.LUT UR8, UR26, 0x4, URZ, 0x3c, !UPT ;  /* 0x000000041a087892 */ /* 0x000fe2000f8e3cff */
[----:B------:R-:W-:Y:S01]  /*feb0*/  LOP3.LUT R17, R17, UR6, RZ, 0x3c, !PT ;  /* 0x0000000611117c12 */ /* 0x000fe2000f8e3cff */
[----:B------:R-:W-:Y:S01]  /*fec0*/  ULOP3.LUT UR7, UR25, 0x4, URZ, 0x3c, !UPT ;  /* 0x0000000419077892 */ /* 0x000fe2000f8e3cff */
[----:B------:R-:W-:Y:S11]  /*fed0*/  @!P0 EXIT ;  /* 0x000000000000894d */ /* 0x000ff60003800000 */
[----:B------:R-:W-:Y:S05]  /*fee0*/  BRA `(.L_x_197) ;  /* 0xffffffe800f87947 */ /* 0x000fea000383ffff */
.L_x_273:
[----:B------:R-:W-:Y:S01]  /*fef0*/  UMOV UR4, 0x40 ;  /* 0x0000004000047882 */ /* 0x000fe20000000000 */
[----:B------:R-:W-:Y:S01]  /*ff00*/  NOP ;  /* 0x0000000000007918 */ /* 0x000fe20000000000 */
[----:B------:R-:W-:Y:S01]  /*ff10*/  ULEA UR4, UR5, UR4, 0x18 ;  /* 0x0000000405047291 */ /* 0x000fe2000f8ec0ff */
[----:B------:R-:W-:Y:S02]  /*ff20*/  UMOV UR6, 0x400 ;  /* 0x0000040000067882 */ /* 0x000fe40000000000 */
[----:B------:R-:W-:-:S06]  /*ff30*/  ULEA UR6, UR5, UR6, 0x18 ;  /* 0x0000000605067291 */ /* 0x000fcc000f8ec0ff */
[----:B------:R-:W3:Y:S02]  /*ff40*/  LDS.U8 R0, [UR4+0x1c] ;  /* 0x00001c04ff007984 */ /* 0x000ee40008000000 */
[----:B---3--:R-:W-:-:S13]  /*ff50*/  ISETP.NE.AND P0, PT, R0, RZ, PT ;  /* 0x000000ff0000720c */ /* 0x008fda0003f05270 */
[----:B------:R-:W-:Y:S05]  /*ff60*/  @P0 BRA `(.L_x_198) ;  /* 0x0000000000580947 */ /* 0x000fea0003800000 */
[----:B------:R-:W-:-:S13]  /*ff70*/  ELECT P0, URZ, PT ;  /* 0x0000000000ff782f */ /* 0x000fda0003800000 */
[----:B------:R-:W-:Y:S05]  /*ff80*/  @!P0 BRA `(.L_x_199) ;  /* 0x0000000000608947 */ /* 0x000fea0003800000 */
[----:B------:R-:W-:Y:S01]  /*ff90*/  UMOV UR5, 0x10 ;  /* 0x0000001000057882 */ /* 0x000fe20000000000 */
[----:B------:R-:W-:Y:S01]  /*ffa0*/  HFMA2 R0, -RZ, RZ, 0, 5.9604644775390625e-08 ;  /* 0x00000001ff007431 */ /* 0x000fe200000001ff */
[----:B--2---:R-:W-:-:S03]  /*ffb0*/  MOV R2, 0xffff ;  /* 0x0000ffff00027802 */ /* 0x004fc60000000f00 */
[----:B------:R-:W-:Y:S04]  /*ffc0*/  DEPBAR.LE SB2, 0x36 ;  /* 0x0000ad800000791a */ /* 0x000fe80000000000 */
[----:B------:R-:W2:Y:S02]  /*ffd0*/  UTCATOMSWS.FIND_AND_SET.ALIGN UP0, UR5, UR5 ;  /* 0x00000005000575e3 */ /* 0x000ea40008000800 */
[----:B--2---:R-:W-:Y:S01]  /*ffe0*/  MOV R3, UR5 ;  /* 0x0000000500037c02 */ /* 0x004fe20008000f00 */
[----:B------:R-:W-:Y:S06]  /*fff0*/  BRA.U UP0, `(.L_x_200) ;  /* 0x0000000100187547 */ /* 0x000fec000b800000 */
.L_x_201:
[----:B------:R-:W-:Y:S05]  /*10000*/  NANOSLEEP 0x64 ;  /* 0x000000640000795d */ /* 0x000fea0003800000 */
[----:B------:R-:W-:-:S05]  /*10010*/  UMOV UR5, 0x10 ;  /* 0x0000001000057882 */ /* 0x000fca0000000000 */
[----:B------:R-:W-:Y:S04]  /*10020*/  DEPBAR.LE SB2, 0x36 ;  /* 0x0000ad800000791a */ /* 0x000fe80000000000 */
[----:B------:R-:W2:Y:S02]  /*10030*/  UTCATOMSWS.FIND_AND_SET.ALIGN UP0, UR5, UR5 ;  /* 0x00000005000575e3 */ /* 0x000ea40008000800 */
[----:B--2---:R-:W-:Y:S01]  /*10040*/  MOV R3, UR5 ;  /* 0x0000000500037c02 */ /* 0x004fe20008000f00 */
[----:B------:R-:W-:Y:S05]  /*10050*/  BRA.U !UP0, `(.L_x_201) ;  /* 0xfffffffd08e87547 */ /* 0x000fea000b83ffff */
.L_x_200:
[-C--:B------:R-:W-:Y:S02]  /*10060*/  SHF.L.U32 R2, R2, R3.reuse, RZ ;  /* 0x0000000302027219 */ /* 0x080fe400000006ff */
[----:B------:R-:W-:Y:S01]  /*10070*/  SHF.L.U32 R0, R0, R3, RZ ;  /* 0x0000000300007219 */ /* 0x000fe200000006ff */
[----:B------:R-:W-:Y:S02]  /*10080*/  IMAD.SHL.U32 R3, R3, 0x20, RZ ;  /* 0x0000002003037824 */ /* 0x000fe400078e00ff */
[----:B------:R3:W-:Y:S04]  /*10090*/  ATOMS.OR RZ, [UR4+0x14], R2 ;  /* 0x00001402ffff798c */ /* 0x0007e8000b000004 */
[----:B------:R3:W-:Y:S04]  /*100a0*/  ATOMS.OR RZ, [UR4+0x18], R0 ;  /* 0x00001800ffff798c */ /* 0x0007e8000b000004 */
[----:B------:R3:W-:Y:S01]  /*100b0*/  STS [UR6+0x310], R3 ;  /* 0x00031003ff007988 */ /* 0x0007e20008000806 */
[----:B------:R-:W-:Y:S05]  /*100c0*/  BRA `(.L_x_199) ;  /* 0x0000000000107947 */ /* 0x000fea0003800000 */
.L_x_198:
[----:B------:R-:W-:Y:S02]  /*100d0*/  MOV R0, 0xffffffff ;  /* 0xffffffff00007802 */ /* 0x000fe40000000f00 */
[----:B--2---:R-:W-:-:S03]  /*100e0*/  MOV R2, 0x10110 ;  /* 0x0001011000027802 */ /* 0x004fc60000000f00 */
[----:B------:R2:W-:Y:S04]  /*100f0*/  STS [UR6+0x310], R0 ;  /* 0x00031000ff007988 */ /* 0x0005e80008000806 */
[----:B-12--5:R-:W-:Y:S05]  /*10100*/  CALL.REL.NOINC `($__internal_1_$__cuda_sm10x_tcgen05_guardrail_trap_phase_invalid_during_alloc) ;  /* 0x0000001800e47944 */ /* 0x026fea0003c00000 */
.L_x_199:
[----:B------:R-:W-:Y:S05]  /*10110*/  WARPSYNC.ALL ;  /* 0x0000000000007948 */ /* 0x000fea0003800000 */
[----:B------:R-:W4:Y:S01]  /*10120*/  S2UR UR5, SR_CgaCtaId ;  /* 0x00000000000579c3 */ /* 0x000f220000008800 */
[----:B------:R-:W-:Y:S01]  /*10130*/  UMOV UR4, 0x400 ;  /* 0x0000040000047882 */ /* 0x000fe20000000000 */
[----:B------:R-:W-:-:S06]  /*10140*/  NOP ;  /* 0x0000000000007918 */ /* 0x000fcc0000000000 */
[----:B------:R-:W-:Y:S06]  /*10150*/  BAR.ARV 0x6, 0xa0 ;  /* 0x0182800000007b1d */ /* 0x000fec0000002000 */
[----:B----4-:R-:W-:-:S04]  /*10160*/  ULEA UR4, UR5, UR4, 0x18 ;  /* 0x0000000405047291 */ /* 0x010fc8000f8ec0ff */
[----:B------:R-:W-:Y:S02]  /*10170*/  UIADD3 UR9, UPT, UPT, UR4, 0x9400, URZ ;  /* 0x0000940004097890 */ /* 0x000fe4000fffe0ff */
[----:B------:R-:W-:Y:S02]  /*10180*/  UIADD3 UR10, UPT, UPT, UR4, 0x19400, URZ ;  /* 0x00019400040a7890 */ /* 0x000fe4000fffe0ff */
[----:B------:R-:W-:Y:S01]  /*10190*/  USHF.R.U32.HI UR9, URZ, 0x4, UR9 ;  /* 0x00000004ff097899 */ /* 0x000fe20008011609 */
[----:B---3--:R-:W3:Y:S01]  /*101a0*/  LDS R0, [UR4+0x310] ;  /* 0x00031004ff007984 */ /* 0x008ee20008000800 */
[----:B------:R-:W-:Y:S02]  /*101b0*/  USHF.R.U32.HI UR10, URZ, 0x4, UR10 ;  /* 0x00000004ff0a7899 */ /* 0x000fe4000801160a */
[----:B------:R-:W-:Y:S02]  /*101c0*/  ULOP3.LUT UR9, UR9, 0x3fff, URZ, 0xc0, !UPT ;  /* 0x00003fff09097892 */ /* 0x000fe4000f8ec0ff */
[----:B------:R-:W-:-:S02]  /*101d0*/  ULOP3.LUT UR10, UR10, 0x3fff, URZ, 0xc0, !UPT ;  /* 0x00003fff0a0a7892 */ /* 0x000fc4000f8ec0ff */
[----:B------:R-:W-:Y:S02]  /*101e0*/  ULOP3.LUT UR9, UR9, 0x10000, URZ, 0xfc, !UPT ;  /* 0x0001000009097892 */ /* 0x000fe4000f8efcff */
[----:B------:R-:W-:Y:S01]  /*101f0*/  ULOP3.LUT UR10, UR10, 0x10000, URZ, 0xfc, !UPT ;  /* 0x000100000a0a7892 */ /* 0x000fe2000f8efcff */
[----:B---3--:R-:W-:Y:S01]  /*10200*/  R2UR UR16, R0 ;  /* 0x00000000001072ca */ /* 0x008fe200000e0000 */
[----:B-12--5:R-:W1:-:S00]  /*10210*/  USETMAXREG.DEALLOC.CTAPOOL 0x88 ;  /* 0x00000088000079c8 */ /* 0x026e4000080e0500 */
[----:B-1----:R-:W-:Y:S01]  /*10220*/  HFMA2 R3, -RZ, RZ, 0, 5.9604644775390625e-08 ;  /* 0x00000001ff037431 */ /* 0x002fe200000001ff */
[----:B------:R-:W-:Y:S01]  /*10230*/  MOV R2, RZ ;  /* 0x000000ff00027202 */ /* 0x000fe20000000f00 */
[----:B------:R-:W-:Y:S01]  /*10240*/  HFMA2 R0, -RZ, RZ, 0, 0 ;  /* 0x00000000ff007431 */ /* 0x000fe200000001ff */
[----:B------:R-:W-:Y:S01]  /*10250*/  UMOV UR15, URZ ;  /* 0x000000ff000f7c82 */ /* 0x000fe20008000000 */
[----:B------:R-:W-:Y:S01]  /*10260*/  UMOV UR14, URZ ;  /* 0x000000ff000e7c82 */ /* 0x000fe20008000000 */
[----:B------:R-:W-:-:S07]  /*10270*/  UMOV UR17, URZ ;  /* 0x000000ff00117c82 */ /* 0x000fce0008000000 */
.L_x_212:
[----:B-1----:R-:W1:Y:S02]  /*10280*/  LDC.64 R4, c[0x0][0x390] ;  /* 0x0000e400ff047b82 */ /* 0x002e640000000a00 */
[----:B-1-3--:R-:W-:-:S06]  /*10290*/  IMAD.WIDE R4, R17, 0xc, R4 ;  /* 0x0000000c11047825 */ /* 0x00afcc00078e0204 */
[----:B------:R-:W2:Y:S02]  /*102a0*/  LDG.E R4, desc[UR50][R4.64+0x8] ;  /* 0x0000083204047981 */ /* 0x000ea4000c1e1900 */
[----:B--2---:R-:W-:-:S13]  /*102b0*/  R2UR UR7, R4 ;  /* 0x00000000040772ca */ /* 0x004fda00000e0000 */
[----:B------:R-:W-:-:S09]  /*102c0*/  UISETP.GE.AND UP0, UPT, UR7, 0x1, UPT ;  /* 0x000000010700788c */ /* 0x000fd2000bf06270 */
[----:B------:R-:W-:Y:S05]  /*102d0*/  BRA.U !UP0, `(.L_x_202) ;  /* 0x0000000508c07547 */ /* 0x000fea000b800000 */
[----:B------:R-:W-:Y:S01]  /*102e0*/  UISETP.NE.AND UP0, UPT, UR37, URZ, UPT ;  /* 0x000000ff2500728c */ /* 0x000fe2000bf05270 */
[----:B------:R-:W-:Y:S01]  /*102f0*/  SHF.L.U32 R4, R0, 0x1f, RZ ;  /* 0x0000001f00047819 */ /* 0x000fe200000006ff */
[----:B------:R-:W-:Y:S02]  /*10300*/  ULEA UR6, UR17, UR4, 0x3 ;  /* 0x0000000411067291 */ /* 0x000fe4000f8e18ff */
[----:B------:R-:W-:Y:S02]  /*10310*/  UISETP.EQ.OR UP0, UPT, UR20, 0x4, UP0 ;  /* 0x000000041400788c */ /* 0x000fe40008702670 */
[----:B------:R-:W-:-:S05]  /*10320*/  ULEA UR8, UR15, UR16, 0x7 ;  /* 0x000000100f087291 */ /* 0x000fca000f8e38ff */
[----:B------:R1:W2:Y:S01]  /*10330*/  SYNCS.PHASECHK.TRANS64.TRYWAIT P1, [UR6], R4 ;  /* 0x00000004ff0075a7 */ /* 0x0002a20008021106 */
[----:B------:R-:W-:Y:S01]  /*10340*/  UIADD3 UR6, UPT, UPT, UR7, 0x7f, URZ ;  /* 0x0000007f07067890 */ /* 0x000fe2000fffe0ff */
[----:B------:R-:W-:Y:S11]  /*10350*/  BRA.U !UP0, `(.L_x_203) ;  /* 0x0000000108047547 */ /* 0x000ff6000b800000 */
[----:B------:R-:W-:Y:S05]  /*10360*/  BPT.TRAP 0x1 ;  /* 0x000000040000795c */ /* 0x000fea0000300000 */
.L_x_203:
[----:B------:R-:W-:Y:S01]  /*10370*/  ULEA UR7, UR15, UR4, 0x3 ;  /* 0x000000040f077291 */ /* 0x000fe2000f8e18ff */
[----:B------:R-:W-:Y:S01]  /*10380*/  SHF.L.U32 R5, R3, 0x1f, RZ ;  /* 0x0000001f03057819 */ /* 0x000fe200000006ff */
[----:B------:R-:W-:-:S04]  /*10390*/  USHF.R.S32.HI UR11, URZ, 0x1f, UR6 ;  /* 0x0000001fff0b7899 */ /* 0x000fc80008011406 */
[----:B------:R-:W-:-:S03]  /*103a0*/  ULEA.HI UR11, UR11, UR6, URZ, 0x7 ;  /* 0x000000060b0b7291 */ /* 0x000fc6000f8f38ff */
[----:B------:R-:W3:Y:S01]  /*103b0*/  SYNCS.PHASECHK.TRANS64.TRYWAIT P0, [UR7+0x110], R5 ;  /* 0x00011005ff0075a7 */ /* 0x000ee20008001107 */
[----:B------:R-:W-:Y:S01]  /*103c0*/  USHF.R.S32.HI UR12, URZ, 0x7, UR11 ;  /* 0x00000007ff0c7899 */ /* 0x000fe2000801140b */
[----:B---3--:R-:W-:Y:S11]  /*103d0*/  @!P0 BRA `(.L_x_204) ;  /* 0x00000014007c8947 */ /* 0x008ff60003800000 */
.L_x_259:
[----:B------:R-:W-:Y:S01]  /*103e0*/  UISETP.LT.AND UP1, UPT, UR12, 0x1, UPT ;  /* 0x000000010c00788c */ /* 0x000fe2000bf21270 */
[----:B--2---:R-:W-:Y:S01]  /*103f0*/  PLOP3.LUT P0, PT, P1, PT, PT, 0x80, 0x8 ;  /* 0x000000000008781c */ /* 0x004fe20000f0f070 */
[----:B------:R-:W-:Y:S02]  /*10400*/  UIADD3 UR13, UPT, UPT, UR12, 0x1, URZ ;  /* 0x000000010c0d7890 */ /* 0x000fe4000fffe0ff */
[----:B------:R-:W-:Y:S01]  /*10410*/  USEL UR6, UR12, 0x1, UP1 ;  /* 0x000000010c067887 */ /* 0x000fe20008800000 */
[----:B------:R-:W-:Y:S01]  /*10420*/  UMOV UR34, 0x0 ;  /* 0x0000000000227882 */ /* 0x000fe20000000000 */
[----:B------:R-:W-:Y:S01]  /*10430*/  UMOV UR35, 0x8200010 ;  /* 0x0820001000237882 */ /* 0x000fe20000000000 */
[----:B------:R-:W-:Y:S01]  /*10440*/  UMOV UR32, 0x0 ;  /* 0x0000000000207882 */ /* 0x000fe20000000000 */
[----:B------:R-:W-:Y:S01]  /*10450*/  UMOV UR33, 0x8200010 ;  /* 0x0820001000217882 */ /* 0x000fe20000000000 */
[----:B------:R-:W-:Y:S02]  /*10460*/  UIADD3 UR12, UPT, UPT, -UR12, UR6, URZ ;  /* 0x000000060c0c7290 */ /* 0x000fe4000fffe1ff */
[----:B------:R-:W-:Y:S01]  /*10470*/  UPLOP3.LUT UP3, UPT, UPT, UPT, UPT, 0x40, 0x4 ;  /* 0x000000000004789c */ /* 0x000fe20003f6e870 */
[----:B------:R-:W-:Y:S01]  /*10480*/  UMOV UR30, 0x0 ;  /* 0x00000000001e7882 */ /* 0x000fe20000000000 */
        /* <DEDUP_REMOVED lines=10> */
[----:B------:R-:W-:-:S05]  /*10530*/  UMOV UR19, 0x8200010 ;  /* 0x0820001000137882 */ /* 0x000fca0000000000 */
.L_x_207:
[----:B--2---:R-:W-:Y:S01]  /*10540*/  ULEA UR11, UR17, UR4, 0x3 ;  /* 0x00000004110b7291 */ /* 0x004fe2000f8e18ff */
[----:B---3--:R-:W-:Y:S11]  /*10550*/  @P0 BRA `(.L_x_205) ;  /* 0x00000000000c0947 */ /* 0x008ff60003800000 */
[----:B-1----:R-:W-:Y:S04]  /*10560*/  SHF.L.U32 R5, R0, 0x1f, RZ ;  /* 0x0000001f00057819 */ /* 0x002fe800000006ff */
[----:B------:R-:W1:Y:S02]  /*10570*/  SYNCS.PHASECHK.TRANS64.TRYWAIT P0, [UR11], R5 ;  /* 0x00000005ff0075a7 */ /* 0x000e64000800110b */
[----:B-1----:R-:W-:Y:S05]  /*10580*/  @!P0 BRA `(.L_x_206) ;  /* 0x0000001400288947 */ /* 0x002fea0003800000 */
.L_x_205:
[----:B------:R-:W-:Y:S01]  /*10590*/  UISETP.NE.AND UP1, UPT, UR13, 0x2, UPT ;  /* 0x000000020d00788c */ /* 0x000fe2000bf25270 */
[----:B------:R-:W-:Y:S01]  /*105a0*/  PLOP3.LUT P0, PT, PT, PT, PT, 0x80, 0x8 ;  /* 0x000000000008781c */ /* 0x000fe20003f0f070 */
[----:B------:R-:W-:Y:S02]  /*105b0*/  UIADD3 UR6, UPT, UPT, UR17, 0x1, URZ ;  /* 0x0000000111067890 */ /* 0x000fe4000fffe0ff */
[----:B------:R-:W-:Y:S02]  /*105c0*/  ULEA UR70, UR17, UR10, 0xb ;  /* 0x0000000a11467291 */ /* 0x000fe4000f8e58ff */
[----:B------:R-:W-:Y:S01]  /*105d0*/  UISETP.NE.AND UP2, UPT, UR6, 0x2, UPT ;  /* 0x000000020600788c */ /* 0x000fe2000bf45270 */
[----:B------:R-:W-:Y:S01]  /*105e0*/  PLOP3.LUT P1, PT, PT, PT, UP1, 0x80, 0x8 ;  /* 0x000000000008781c */ /* 0x000fe20003f2f018 */
[----:B------:R-:W-:Y:S02]  /*105f0*/  ULEA UR68, UR17, UR9, 0xb ;  /* 0x0000000911447291 */ /* 0x000fe4000f8e58ff */
[----:B------:R-:W-:Y:S02]  /*10600*/  USEL UR38, URZ, 0x1, UP2 ;  /* 0x00000001ff267887 */ /* 0x000fe40009000000 */
[----:B------:R-:W-:Y:S02]  /*10610*/  USEL UR6, UR6, URZ, UP2 ;  /* 0x000000ff06067287 */ /* 0x000fe40009000000 */
[----:B------:R-:W-:Y:S02]  /*10620*/  UIADD3 UR66, UPT, UPT, UR70, 0x2, URZ ;  /* 0x0000000246427890 */ /* 0x000fe4000fffe0ff */
[----:B------:R-:W-:Y:S01]  /*10630*/  @UP1 ULEA UR21, UR6, UR4, 0x3 ;  /* 0x0000000406151291 */ /* 0x000fe2000f8e18ff */
[----:B------:R-:W-:Y:S01]  /*10640*/  LOP3.LUT R0, R0, UR38, RZ, 0x3c, !PT ;  /* 0x0000002600007c12 */ /* 0x000fe2000f8e3cff */
[----:B------:R-:W-:Y:S02]  /*10650*/  UIADD3 UR64, UPT, UPT, UR68, 0x2, URZ ;  /* 0x0000000244407890 */ /* 0x000fe4000fffe0ff */
[----:B------:R-:W-:Y:S01]  /*10660*/  UIADD3 UR62, UPT, UPT, UR70, 0x4, URZ ;  /* 0x00000004463e7890 */ /* 0x000fe2000fffe0ff */
[----:B-1----:R-:W-:Y:S01]  /*10670*/  @P1 SHF.L.U32 R4, R0, 0x1f, RZ ;  /* 0x0000001f00041819 */ /* 0x002fe200000006ff */
[----:B------:R-:W-:Y:S02]  /*10680*/  UIADD3 UR60, UPT, UPT, UR68, 0x4, URZ ;  /* 0x00000004443c7890 */ /* 0x000fe4000fffe0ff */
[----:B------:R-:W-:Y:S01]  /*10690*/  UIADD3 UR58, UPT, UPT, UR70, 0x6, URZ ;  /* 0x00000006463a7890 */ /* 0x000fe2000fffe0ff */
[----:B------:R2:W3:Y:S01]  /*106a0*/  @P1 SYNCS.PHASECHK.TRANS64.TRYWAIT P0, [UR21], R4 ;  /* 0x00000004ff0015a7 */ /* 0x0004e20008001115 */
[----:B------:R-:W-:Y:S02]  /*106b0*/  UIADD3 UR56, UPT, UPT, UR68, 0x6, URZ ;  /* 0x0000000644387890 */ /* 0x000fe4000fffe0ff */
        /* <DEDUP_REMOVED lines=10> */
[----:B------:R-:W-:Y:S02]  /*10760*/  UIADD3 UR13, UPT, UPT, UR13, -0x1, URZ ;  /* 0xffffffff0d0d7890 */ /* 0x000fe4000fffe0ff */
[----:B------:R-:W-:Y:S01]  /*10770*/  UISETP.NE.AND UP1, UPT, UR12, 0x1, UPT ;  /* 0x000000010c00788c */ /* 0x000fe2000bf25270 */
[----:B------:R-:W-:Y:S01]  /*10780*/  UMOV UR71, 0x40004040 ;  /* 0x4000404000477882 */ /* 0x000fe20000000000 */
[----:B------:R-:W-:Y:S01]  /*10790*/  UMOV UR69, 0x40004040 ;  /* 0x4000404000457882 */ /* 0x000fe20000000000 */
[----:B------:R-:W-:Y:S01]  /*107a0*/  UMOV UR67, 0x40004040 ;  /* 0x4000404000437882 */ /* 0x000fe20000000000 */
[----:B------:R2:W-:Y:S01]  /*107b0*/  UTCHMMA gdesc[UR68], gdesc[UR70], tmem[UR8], tmem[UR34], idesc[UR35], UP3 ;  /* 0x00ff2246440075ea */ /* 0x0005e20009800008 */
[----:B------:R-:W-:Y:S01]  /*107c0*/  UPLOP3.LUT UP3, UPT, UPT, UPT, UPT, 0x80, 0x8 ;  /* 0x000000000008789c */ /* 0x000fe20003f6f070 */
[----:B------:R-:W-:Y:S01]  /*107d0*/  UMOV UR65, 0x40004040 ;  /* 0x4000404000417882 */ /* 0x000fe20000000000 */
[----:B------:R-:W-:Y:S01]  /*107e0*/  UMOV UR63, 0x40004040 ;  /* 0x40004040003f7882 */ /* 0x000fe20000000000 */
[----:B------:R2:W-:Y:S01]  /*107f0*/  UTCHMMA gdesc[UR64], gdesc[UR66], tmem[UR8], tmem[UR32], idesc[UR33], UPT ;  /* 0x00ff2042400075ea */ /* 0x0005e2000b800008 */
        /* <DEDUP_REMOVED lines=14> */
[----:B------:R-:W-:Y:S01]  /*108e0*/  UMOV UR39, 0x40004040 ;  /* 0x4000404000277882 */ /* 0x000fe20000000000 */
[----:B------:R2:W-:Y:S01]  /*108f0*/  UTCHMMA gdesc[UR42], gdesc[UR44], tmem[UR8], tmem[UR22], idesc[UR23], UPT ;  /* 0x00ff162c2a0075ea */ /* 0x0005e2000b800008 */
[----:B------:R2:W-:Y:S01]  /*10900*/  UTCHMMA gdesc[UR38], gdesc[UR40], tmem[UR8], tmem[UR18], idesc[UR19], UPT ;  /* 0x00ff1228260075ea */ /* 0x0005e2000b800008 */
[----:B------:R2:W-:Y:S01]  /*10910*/  UTCBAR [UR11], URZ ;  /* 0x000000ff0b0073e9 */ /* 0x0005e200080000ff */
[----:B------:R-:W-:Y:S01]  /*10920*/  UMOV UR17, UR6 ;  /* 0x0000000600117c82 */ /* 0x000fe20008000000 */
[----:B------:R-:W-:Y:S05]  /*10930*/  BRA.U UP1, `(.L_x_207) ;  /* 0xfffffffd01007547 */ /* 0x000fea000b83ffff */
[----:B------:R-:W-:Y:S05]  /*10940*/  BRA.U !UP0, `(.L_x_208) ;  /* 0x0000000108047547 */ /* 0x000fea000b800000 */
[----:B--2---:R-:W-:Y:S05]  /*10950*/  BPT.TRAP 0x1 ;  /* 0x000000040000795c */ /* 0x004fea0000300000 */
.L_x_208:
[----:B--2---:R-:W-:Y:S02]  /*10960*/  UIADD3 UR8, UPT, UPT, UR7, 0xf0, URZ ;  /* 0x000000f007087890 */ /* 0x004fe4000fffe0ff */
[----:B------:R-:W-:Y:S01]  /*10970*/  UIADD3 UR15, UPT, UPT, UR15, 0x1, URZ ;  /* 0x000000010f0f7890 */ /* 0x000fe2000fffe0ff */
[----:B------:R-:W-:-:S03]  /*10980*/  UMOV UR17, UR6 ;  /* 0x0000000600117c82 */ /* 0x000fc60008000000 */
[----:B------:R-:W-:-:S03]  /*10990*/  UISETP.NE.AND UP0, UPT, UR15, 0x4, UPT ;  /* 0x000000040f00788c */ /* 0x000fc6000bf05270 */
[----:B------:R1:W-:Y:S01]  /*109a0*/  UTCBAR [UR8], URZ ;  /* 0x000000ff080073e9 */ /* 0x0003e200080000ff */
[----:B------:R-:W-:Y:S02]  /*109b0*/  USEL UR7, URZ, 0x1, UP0 ;  /* 0x00000001ff077887 */ /* 0x000fe40008000000 */
[----:B------:R-:W-:-:S04]  /*109c0*/  USEL UR15, UR15, URZ, UP0 ;  /* 0x000000ff0f0f7287 */ /* 0x000fc80008000000 */
[----:B------:R-:W-:-:S08]  /*109d0*/  LOP3.LUT R3, R3, UR7, RZ, 0x3c, !PT ;  /* 0x0000000703037c12 */ /* 0x000fd0000f8e3cff */
.L_x_202:
[----:B------:R-:W-:-:S09]  /*109e0*/  UISETP.NE.AND UP0, UPT, UR37, 0x8, UPT ;  /* 0x000000082500788c */ /* 0x000fd2000bf05270 */
[----:B------:R-:W-:Y:S05]  /*109f0*/  BRA.U UP0, `(.L_x_209) ;  /* 0x0000000100047547 */ /* 0x000fea000b800000 */
[----:B-1----:R-:W-:Y:S05]  /*10a00*/  BPT.TRAP 0x1 ;  /* 0x000000040000795c */ /* 0x002fea0000300000 */
.L_x_209:
[----:B------:R-:W-:Y:S01]  /*10a10*/  ULEA UR6, UR14, UR4, 0x3 ;  /* 0x000000040e067291 */ /* 0x000fe2000f8e18ff */
[----:B------:R-:W-:-:S08]  /*10a20*/  SHF.L.U32 R5, R2, 0x1f, RZ ;  /* 0x0000001f02057819 */ /* 0x000fd000000006ff */
[----:B---3--:R-:W2:Y:S02]  /*10a30*/  SYNCS.PHASECHK.TRANS64.TRYWAIT P0, [UR6+0x150], R5 ;  /* 0x00015005ff0075a7 */ /* 0x008ea40008001106 */
[----:B--2---:R-:W-:Y:S05]  /*10a40*/  @!P0 BRA `(.L_x_210) ;  /* 0x0000001000108947 */ /* 0x004fea0003800000 */
.L_x_262:
[----:B------:R-:W-:-:S09]  /*10a50*/  UIMAD UR7, UR14, 0x14, UR36 ;  /* 0x000000140e0778a4 */ /* 0x000fd2000f8e0224 */
[----:B------:R-:W3:Y:S04]  /*10a60*/  LDS R17, [UR7+0x8] ;  /* 0x00000807ff117984 */ /* 0x000ee80008000800 */
[----:B--2---:R-:W2:Y:S01]  /*10a70*/  LDS R4, [UR7+0xc] ;  /* 0x00000c07ff047984 */ /* 0x004ea20008000800 */
[----:B------:R-:W-:Y:S01]  /*10a80*/  @!PT LDS RZ, [RZ] ;  /* 0x00000000fffff984 */ /* 0x000fe20000000800 */
[----:B------:R-:W-:Y:S01]  /*10a90*/  @!PT LDS RZ, [RZ] ;  /* 0x00000000fffff984 */ /* 0x000fe20000000800 */
[----:B------:R-:W-:Y:S01]  /*10aa0*/  @!PT LDS RZ, [RZ] ;  /* 0x00000000fffff984 */ /* 0x000fe20000000800 */
[----:B------:R-:W-:Y:S01]  /*10ab0*/  @!PT LDS RZ, [RZ] ;  /* 0x00000000fffff984 */ /* 0x000fe20000000800 */
[----:B------:R4:W-:Y:S06]  /*10ac0*/  MEMBAR.ALL.CTA ;  /* 0x0000000000007992 */ /* 0x0009ec0000008000 */
[----:B----4-:R-:W4:Y:S01]  /*10ad0*/  FENCE.VIEW.ASYNC.S ;  /* 0x00000000000073c6 */ /* 0x010f220000000000 */
[----:B------:R-:W-:Y:S05]  /*10ae0*/  BRA.U UP0, `(.L_x_211) ;  /* 0x0000000100047547 */ /* 0x000fea000b800000 */
[----:B-1----:R-:W-:Y:S05]  /*10af0*/  BPT.TRAP 0x1 ;  /* 0x000000040000795c */ /* 0x002fea0000300000 */
.L_x_211:
[----:B------:R-:W-:Y:S01]  /*10b00*/  UIADD3 UR6, UPT, UPT, UR6, 0x190, URZ ;  /* 0x0000019006067890 */ /* 0x000fe2000fffe0ff */
[----:B--2---:R-:W-:Y:S01]  /*10b10*/  ISETP.NE.AND P0, PT, R4, RZ, PT ;  /* 0x000000ff0400720c */ /* 0x004fe20003f05270 */
[----:B------:R-:W-:Y:S02]  /*10b20*/  UIADD3 UR14, UPT, UPT, UR14, 0x1, URZ ;  /* 0x000000010e0e7890 */ /* 0x000fe4000fffe0ff */
[----:B------:R-:W-:Y:S02]  /*10b30*/  UPRMT UR6, UR5, 0x654, UR6 ;  /* 0x0000065405067896 */ /* 0x000fe40008000006 */
[----:B------:R-:W-:-:S04]  /*10b40*/  UISETP.NE.AND UP0, UPT, UR14, 0x8, UPT ;  /* 0x000000080e00788c */ /* 0x000fc8000bf05270 */
[----:B------:R-:W-:-:S03]  /*10b50*/  USEL UR14, UR14, URZ, UP0 ;  /* 0x000000ff0e0e7287 */ /* 0x000fc60008000000 */
[----:B----4-:R-:W-:Y:S01]  /*10b60*/  SYNCS.ARRIVE.TRANS64.RED.A1T0 RZ, [UR6], RZ ;  /* 0x000000ffffff79a7 */ /* 0x010fe20008100406 */
[----:B------:R-:W-:-:S06]  /*10b70*/  USEL UR6, URZ, 0x1, UP0 ;  /* 0x00000001ff067887 */ /* 0x000fcc0008000000 */
[----:B------:R-:W-:Y:S01]  /*10b80*/  LOP3.LUT R2, R2, UR6, RZ, 0x3c, !PT ;  /* 0x0000000602027c12 */ /* 0x000fe2000f8e3cff */
[----:B------:R-:W-:Y:S06]  /*10b90*/  @P0 BRA `(.L_x_212) ;  /* 0xfffffff400b80947 */ /* 0x000fec000383ffff */
[----:B------:R-:W2:Y:S01]  /*10ba0*/  S2UR UR5, SR_CgaCtaId ;  /* 0x00000000000579c3 */ /* 0x000ea20000008800 */
[----:B------:R-:W-:Y:S01]  /*10bb0*/  ELECT P0, URZ, PT ;  /* 0x0000000000ff782f */ /* 0x000fe20003800000 */
[----:B------:R-:W-:Y:S01]  /*10bc0*/  HFMA2 R0, -RZ, RZ, 0, 5.9604644775390625e-08 ;  /* 0x00000001ff007431 */ /* 0x000fe200000001ff */
[----:B------:R-:W-:-:S05]  /*10bd0*/  UMOV UR6, 0x40 ;  /* 0x0000004000067882 */ /* 0x000fca0000000000 */
[----:B------:R-:W-:Y:S01]  /*10be0*/  UVIRTCOUNT.DEALLOC.SMPOOL 0x80 ;  /* 0x000000800000784c */ /* 0x000fe20000000000 */
[----:B------:R-:W-:-:S04]  /*10bf0*/  UISETP.NE.AND UP0, UPT, UR37, URZ, UPT ;  /* 0x000000ff2500728c */ /* 0x000fc8000bf05270 */
[----:B------:R-:W-:Y:S02]  /*10c00*/  UISETP.EQ.OR UP0, UPT, UR20, 0x4, UP0 ;  /* 0x000000041400788c */ /* 0x000fe40008702670 */
[----:B--2---:R-:W-:-:S09]  /*10c10*/  ULEA UR5, UR5, UR6, 0x18 ;  /* 0x0000000605057291 */ /* 0x004fd2000f8ec0ff */
[----:B------:R2:W-:Y:S01]  /*10c20*/  @P0 STS.U8 [UR5+0x1c], R0 ;  /* 0x00001c00ff000988 */ /* 0x0005e20008000005 */
[----:B------:R-:W-:Y:S05]  /*10c30*/  BRA.U !UP0, `(.L_x_213) ;  /* 0x0000000108047547 */ /* 0x000fea000b800000 */
[----:B-1----:R-:W-:Y:S05]  /*10c40*/  BPT.TRAP 0x1 ;  /* 0x000000040000795c */ /* 0x002fea0000300000 */
.L_x_213:
[----:B------:R-:W-:Y:S01]  /*10c50*/  ULEA UR6, UR15, UR4, 0x3 ;  /* 0x000000040f067291 */ /* 0x000fe2000f8e18ff */
[----:B------:R-:W-:Y:S01]  /*10c60*/  SHF.L.U32 R5, R3, 0x1f, RZ ;  /* 0x0000001f03057819 */ /* 0x000fe200000006ff */
[----:B------:R-:W-:-:S07]  /*10c70*/  UIADD3 UR15, UPT, UPT, UR15, 0x1, URZ ;  /* 0x000000010f0f7890 */ /* 0x000fce000fffe0ff */
[----:B------:R-:W4:Y:S02]  /*10c80*/  SYNCS.PHASECHK.TRANS64.TRYWAIT P0, [UR6+0x110], R5 ;  /* 0x00011005ff0075a7 */ /* 0x000f240008001106 */
[----:B----4-:R-:W-:Y:S05]  /*10c90*/  @!P0 BRA `(.L_x_214) ;  /* 0x0000000c00948947 */ /* 0x010fea0003800000 */
.L_x_264:
[----:B------:R-:W-:Y:S05]  /*10ca0*/  BRA.U !UP0, `(.L_x_215) ;  /* 0x0000000108047547 */ /* 0x000fea000b800000 */
[----:B-1----:R-:W-:Y:S05]  /*10cb0*/  BPT.TRAP 0x1 ;  /* 0x000000040000795c */ /* 0x002fea0000300000 */
.L_x_215:
[----:B------:R-:W-:-:S04]  /*10cc0*/  UISETP.NE.AND UP1, UPT, UR15, 0x4, UPT ;  /* 0x000000040f00788c */ /* 0x000fc8000bf25270 */
[----:B------:R-:W-:Y:S02]  /*10cd0*/  USEL UR7, URZ, 0x1, UP1 ;  /* 0x00000001ff077887 */ /* 0x000fe40008800000 */
[----:B------:R-:W-:-:S04]  /*10ce0*/  USEL UR15, UR15, URZ, UP1 ;  /* 0x000000ff0f0f7287 */ /* 0x000fc80008800000 */
[----:B------:R-:W-:Y:S01]  /*10cf0*/  ULEA UR6, UR15, UR4, 0x3 ;  /* 0x000000040f067291 */ /* 0x000fe2000f8e18ff */
[----:B------:R-:W-:Y:S01]  /*10d00*/  LOP3.LUT R2, R3, UR7, RZ, 0x3c, !PT ;  /* 0x0000000703027c12 */ /* 0x000fe2000f8e3cff */
[----:B------:R-:W-:-:S03]  /*10d10*/  UIADD3 UR7, UPT, UPT, UR15, 0x1, URZ ;  /* 0x000000010f077890 */ /* 0x000fc6000fffe0ff */
[----:B------:R-:W-:-:S04]  /*10d20*/  SHF.L.U32 R3, R2, 0x1f, RZ ;  /* 0x0000001f02037819 */ /* 0x000fc800000006ff */
[----:B------:R-:W4:Y:S02]  /*10d30*/  SYNCS.PHASECHK.TRANS64.TRYWAIT P0, [UR6+0x110], R3 ;  /* 0x00011003ff0075a7 */ /* 0x000f240008001106 */
[----:B----4-:R-:W-:Y:S05]  /*10d40*/  @!P0 BRA `(.L_x_216) ;  /* 0x0000000c00808947 */ /* 0x010fea0003800000 */
.L_x_266:
[----:B------:R-:W-:Y:S05]  /*10d50*/  BRA.U !UP0, `(.L_x_217) ;  /* 0x0000000108047547 */ /* 0x000fea000b800000 */
[----:B-1----:R-:W-:Y:S05]  /*10d60*/  BPT.TRAP 0x1 ;  /* 0x000000040000795c */ /* 0x002fea0000300000 */
.L_x_217:
[----:B------:R-:W-:-:S04]  /*10d70*/  UISETP.NE.AND UP1, UPT, UR7, 0x4, UPT ;  /* 0x000000040700788c */ /* 0x000fc8000bf25270 */
[----:B-1----:R-:W-:Y:S02]  /*10d80*/  USEL UR8, URZ, 0x1, UP1 ;  /* 0x00000001ff087887 */ /* 0x002fe40008800000 */
[----:B------:R-:W-:-:S04]  /*10d90*/  USEL UR7, UR7, URZ, UP1 ;  /* 0x000000ff07077287 */ /* 0x000fc80008800000 */
[----:B------:R-:W-:Y:S01]  /*10da0*/  ULEA UR6, UR7, UR4, 0x3 ;  /* 0x0000000407067291 */ /* 0x000fe2000f8e18ff */
[----:B------:R-:W-:Y:S01]  /*10db0*/  LOP3.LUT R2, R2, UR8, RZ, 0x3c, !PT ;  /* 0x0000000802027c12 */ /* 0x000fe2000f8e3cff */
[----:B------:R-:W-:-:S03]  /*10dc0*/  UIADD3 UR7, UPT, UPT, UR7, 0x1, URZ ;  /* 0x0000000107077890 */ /* 0x000fc6000fffe0ff */
[----:B--2---:R-:W-:-:S04]  /*10dd0*/  SHF.L.U32 R3, R2, 0x1f, RZ ;  /* 0x0000001f02037819 */ /* 0x004fc800000006ff */
[----:B------:R-:W1:Y:S02]  /*10de0*/  SYNCS.PHASECHK.TRANS64.TRYWAIT P0, [UR6+0x110], R3 ;  /* 0x00011003ff0075a7 */ /* 0x000e640008001106 */
[----:B-1----:R-:W-:Y:S05]  /*10df0*/  @!P0 BRA `(.L_x_218) ;  /* 0x0000000c006c8947 */ /* 0x002fea0003800000 */
.L_x_268:
[----:B------:R-:W-:Y:S05]  /*10e00*/  BRA.U !UP0, `(.L_x_219) ;  /* 0x0000000108047547 */ /* 0x000fea000b800000 */
[----:B------:R-:W-:Y:S05]  /*10e10*/  BPT.TRAP 0x1 ;  /* 0x000000040000795c */ /* 0x000fea0000300000 */
.L_x_219:
[----:B------:R-:W-:-:S04]  /*10e20*/  UISETP.NE.AND UP0, UPT, UR7, 0x4, UPT ;  /* 0x000000040700788c */ /* 0x000fc8000bf05270 */
[----:B------:R-:W-:Y:S02]  /*10e30*/  USEL UR6, URZ, 0x1, UP0 ;  /* 0x00000001ff067887 */ /* 0x000fe40008000000 */
[----:B------:R-:W-:-:S04]  /*10e40*/  USEL UR7, UR7, URZ, UP0 ;  /* 0x000000ff07077287 */ /* 0x000fc80008000000 */
[----:B------:R-:W-:Y:S01]  /*10e50*/  ULEA UR7, UR7, UR4, 0x3 ;  /* 0x0000000407077291 */ /* 0x000fe2000f8e18ff */
[----:B-1----:R-:W-:-:S04]  /*10e60*/  LOP3.LUT R3, R2, UR6, RZ, 0x3c, !PT ;  /* 0x0000000602037c12 */ /* 0x002fc8000f8e3cff */
[----:B------:R-:W-:-:S04]  /*10e70*/  SHF.L.U32 R3, R3, 0x1f, RZ ;  /* 0x0000001f03037819 */ /* 0x000fc800000006ff */
[----:B------:R-:W1:Y:S02]  /*10e80*/  SYNCS.PHASECHK.TRANS64.TRYWAIT P0, [UR7+0x110], R3 ;  /* 0x00011003ff0075a7 */ /* 0x000e640008001107 */
[----:B-1----:R-:W-:Y:S05]  /*10e90*/  @!P0 BRA `(.L_x_220) ;  /* 0x0000000c005c8947 */ /* 0x002fea0003800000 */
.L_x_270:
[----:B------:R-:W-:Y:S01]  /*10ea0*/  NOP ;  /* 0x0000000000007918 */ /* 0x000fe20000000000 */
[----:B-1----:R-:W1:Y:S01]  /*10eb0*/  LDS R0, [UR5+0x14] ;  /* 0x00001405ff007984 */ /* 0x002e620008000800 */
[----:B------:R-:W-:Y:S01]  /*10ec0*/  ULOP3.LUT UR6, UR16, 0xffff, URZ, 0xc0, !UPT ;  /* 0x0000ffff10067892 */ /* 0x000fe2000f8ec0ff */
[----:B------:R-:W-:Y:S01]  /*10ed0*/  UMOV UR8, 0xffff ;  /* 0x0000ffff00087882 */ /* 0x000fe20000000000 */
[----:B------:R-:W-:Y:S02]  /*10ee0*/  UMOV UR4, 0x1 ;  /* 0x0000000100047882 */ /* 0x000fe40000000000 */
[----:B------:R-:W-:-:S04]  /*10ef0*/  USHF.R.U32.HI UR6, URZ, 0x5, UR6 ;  /* 0x00000005ff067899 */ /* 0x000fc80008011606 */
[----:B------:R-:W-:Y:S02]  /*10f00*/  USHF.L.U32 UR8, UR8, UR6, URZ ;  /* 0x0000000608087299 */ /* 0x000fe400080006ff */
[----:B------:R-:W-:-:S04]  /*10f10*/  USHF.L.U32 UR4, UR4, UR6, URZ ;  /* 0x0000000604047299 */ /* 0x000fc800080006ff */
[----:B-1----:R-:W-:-:S04]  /*10f20*/  LOP3.LUT R0, R0, UR8, RZ, 0xc0, !PT ;  /* 0x0000000800007c12 */ /* 0x002fc8000f8ec0ff */
[----:B------:R-:W-:-:S13]  /*10f30*/  ISETP.NE.AND P0, PT, R0, UR8, PT ;  /* 0x0000000800007c0c */ /* 0x000fda000bf05270 */
[----:B------:R-:W-:Y:S05]  /*10f40*/  @P0 BRA `(.L_x_221) ;  /* 0x0000000000580947 */ /* 0x000fea0003800000 */
[----:B------:R-:W1:Y:S02]  /*10f50*/  LDS R0, [UR5+0x18] ;  /* 0x00001805ff007984 */ /* 0x000e640008000800 */
[----:B-1----:R-:W-:-:S04]  /*10f60*/  LOP3.LUT R0, R0, UR4, RZ, 0xc0, !PT ;  /* 0x0000000400007c12 */ /* 0x002fc8000f8ec0ff */
[----:B------:R-:W-:-:S13]  /*10f70*/  ISETP.NE.AND P0, PT, R0, UR4, PT ;  /* 0x0000000400007c0c */ /* 0x000fda000bf05270 */
[----:B------:R-:W-:Y:S05]  /*10f80*/  @P0 BRA `(.L_x_222) ;  /* 0x00000000003c0947 */ /* 0x000fea0003800000 */
[----:B------:R-:W1:Y:S01]  /*10f90*/  S2R R2, SR_LANEID ;  /* 0x0000000000027919 */ /* 0x000e620000000000 */
[----:B------:R-:W-:Y:S01]  /*10fa0*/  ULOP3.LUT UR8, URZ, UR8, URZ, 0x33, !UPT ;  /* 0x00000008ff087292 */ /* 0x000fe2000f8e33ff */
[----:B------:R-:W-:Y:S01]  /*10fb0*/  LOP3.LUT R4, RZ, UR4, RZ, 0x33, !PT ;  /* 0x00000004ff047c12 */ /* 0x000fe2000f8e33ff */
[----:B------:R-:W-:Y:S02]  /*10fc0*/  VOTEU.ANY UR7, UPT, PT ;  /* 0x0000000000077886 */ /* 0x000fe400038e0100 */
[----:B------:R-:W-:Y:S01]  /*10fd0*/  UFLO.U32 UR7, UR7 ;  /* 0x00000007000772bd */ /* 0x000fe200080e0000 */
[----:B------:R-:W2:Y:S01]  /*10fe0*/  REDUX UR4, R4 ;  /* 0x00000000040473c4 */ /* 0x000ea20000000000 */
[----:B------:R-:W-:-:S06]  /*10ff0*/  IMAD.U32 R0, RZ, RZ, UR8 ;  /* 0x00000008ff007e24 */ /* 0x000fcc000f8e00ff */
[----:B------:R4:W-:Y:S01]  /*11000*/  UTCATOMSWS.AND URZ, UR8 ;  /* 0x0000000800ff79e3 */ /* 0x0009e20008000000 */
[----:B------:R-:W5:Y:S01]  /*11010*/  REDUX UR6, R0 ;  /* 0x00000000000673c4 */ /* 0x000f620000000000 */
[----:B-1----:R-:W-:Y:S01]  /*11020*/  ISETP.EQ.U32.AND P0, PT, R2, UR7, PT ;  /* 0x0000000702007c0c */ /* 0x002fe2000bf02070 */
[----:B--2---:R-:W-:Y:S01]  /*11030*/  IMAD.U32 R2, RZ, RZ, UR4 ;  /* 0x00000004ff027e24 */ /* 0x004fe2000f8e00ff */
[----:B-----5:R-:W-:-:S11]  /*11040*/  MOV R3, UR6 ;  /* 0x0000000600037c02 */ /* 0x020fd60008000f00 */
[----:B------:R4:W-:Y:S04]  /*11050*/  @P0 ATOMS.AND RZ, [UR5+0x14], R3 ;  /* 0x00001403ffff098c */ /* 0x0009e8000a800005 */
[----:B------:R4:W-:Y:S01]  /*11060*/  @P0 ATOMS.AND RZ, [UR5+0x18], R2 ;  /* 0x00001802ffff098c */ /* 0x0009e2000a800005 */
[----:B------:R-:W-:Y:S05]  /*11070*/  BRA `(.L_x_223) ;  /* 0x0000000000147947 */ /* 0x000fea0003800000 */
.L_x_222:
[----:B------:R-:W-:Y:S02]  /*11080*/  MOV R2, 0x110a0 ;  /* 0x000110a000027802 */ /* 0x000fe40000000f00 */
[----:B---3--:R-:W-:Y:S05]  /*11090*/  CALL.REL.NOINC `($__internal_0_$__cuda_sm10x_tcgen05_guardrail_trap_col_being_dealloced_not_returned_by_alloc) ;  /* 0x0000000800f47944 */ /* 0x008fea0003c00000 */
[----:B------:R-:W-:Y:S05]  /*110a0*/  BRA `(.L_x_223) ;  /* 0x0000000000087947 */ /* 0x000fea0003800000 */
.L_x_221:
[----:B------:R-:W-:Y:S02]  /*110b0*/  MOV R2, 0x110d0 ;  /* 0x000110d000027802 */ /* 0x000fe40000000f00 */
[----:B---3--:R-:W-:Y:S05]  /*110c0*/  CALL.REL.NOINC `($__internal_2_$__cuda_sm10x_tcgen05_guardrail_trap_unallocated_columns_being_dealloced) ;  /* 0x0000000c00007944 */ /* 0x008fea0003c00000 */
.L_x_223:
[----:B------:R-:W-:Y:S01]  /*110d0*/  NOP ;  /* 0x0000000000007918 */ /* 0x000fe20000000000 */
[----:B----4-:R-:W-:Y:S05]  /*110e0*/  EXIT ;  /* 0x000000000000794d */ /* 0x010fea0003800000 */
.L_x_31:
[----:B------:R-:W-:-:S07]  /*110f0*/  MOV R0, UR13 ;  /* 0x0000000d00007c02 */ /* 0x000fce0008000f00 */
.L_x_224:
[----:B--2---:R2:W3:Y:S02]  /*11100*/  SYNCS.PHASECHK.TRANS64.TRYWAIT P0, [R0+URZ+0x10], R3 ;  /* 0x00001003000075a7 */ /* 0x0044e400080011ff */
[----:B---3--:R-:W-:Y:S05]  /*11110*/  @!P0 NANOSLEEP.SYNCS 0x989680 ;  /* 0x009896800000895d */ /* 0x008fea0003900000 */
[----:B------:R-:W3:Y:S02]  /*11120*/  @!P0 SYNCS.PHASECHK.TRANS64 P0, [R0+URZ+0x10], R3 ;  /* 0x00001003000085a7 */ /* 0x000ee400080010ff */
[----:B---3--:R-:W-:Y:S05]  /*11130*/  @!P0 BRA `(.L_x_224) ;  /* 0xfffffffc00f08947 */ /* 0x008fea000383ffff */
[----:B------:R-:W-:Y:S05]  /*11140*/  BRA `(.L_x_30) ;  /* 0xffffff2c007c7947 */ /* 0x000fea000383ffff */
.L_x_38:
[----:B--2---:R-:W-:-:S07]  /*11150*/  MOV R0, UR17 ;  /* 0x0000001100007c02 */ /* 0x004fce0008000f00 */
.L_x_225:
[----:B--2---:R2:W3:Y:S02]  /*11160*/  SYNCS.PHASECHK.TRANS64.TRYWAIT P0, [R0+URZ+0x10], R3 ;  /* 0x00001003000075a7 */ /* 0x0044e400080011ff */
[----:B---3--:R-:W-:Y:S05]  /*11170*/  @!P0 NANOSLEEP.SYNCS 0x989680 ;  /* 0x009896800000895d */ /* 0x008fea0003900000 */
[----:B------:R-:W3:Y:S02]  /*11180*/  @!P0 SYNCS.PHASECHK.TRANS64 P0, [R0+URZ+0x10], R3 ;  /* 0x00001003000085a7 */ /* 0x000ee400080010ff */
[----:B---3--:R-:W-:Y:S05]  /*11190*/  @!P0 BRA `(.L_x_225) ;  /* 0xfffffffc00f08947 */ /* 0x008fea000383ffff */
[----:B------:R-:W-:Y:S05]  /*111a0*/  BRA `(.L_x_37) ;  /* 0xffffff3000447947 */ /* 0x000fea000383ffff */
.L_x_44:
[----:B--2---:R-:W-:-:S07]  /*111b0*/  MOV R0, UR4 ;  /* 0x0000000400007c02 */ /* 0x004fce0008000f00 */
.L_x_226:
[----:B-1----:R1:W2:Y:S02]  /*111c0*/  SYNCS.PHASECHK.TRANS64.TRYWAIT P0, [R0+URZ+0x150], R3 ;  /* 0x00015003000075a7 */ /* 0x0022a400080011ff */
[----:B--2---:R-:W-:Y:S05]  /*111d0*/  @!P0 NANOSLEEP.SYNCS 0x989680 ;  /* 0x009896800000895d */ /* 0x004fea0003900000 */
[----:B------:R-:W2:Y:S02]  /*111e0*/  @!P0 SYNCS.PHASECHK.TRANS64 P0, [R0+URZ+0x150], R3 ;  /* 0x00015003000085a7 */ /* 0x000ea400080010ff */
[----:B--2---:R-:W-:Y:S05]  /*111f0*/  @!P0 BRA `(.L_x_226) ;  /* 0xfffffffc00f08947 */ /* 0x004fea000383ffff */
[----:B------:R-:W-:Y:S05]  /*11200*/  BRA `(.L_x_227) ;  /* 0xffffff3000f07947 */ /* 0x000fea000383ffff */
.L_x_47:
[----:B------:R-:W-:-:S07]  /*11210*/  MOV R0, UR4 ;  /* 0x0000000400007c02 */ /* 0x000fce0008000f00 */
.L_x_228:
[----:B-1----:R1:W2:Y:S02]  /*11220*/  SYNCS.PHASECHK.TRANS64.TRYWAIT P0, [R0+URZ], R3 ;  /* 0x00000003000075a7 */ /* 0x0022a400080011ff */
[----:B--2---:R-:W-:Y:S05]  /*11230*/  @!P0 NANOSLEEP.SYNCS 0x989680 ;  /* 0x009896800000895d */ /* 0x004fea0003900000 */
[----:B------:R-:W2:Y:S02]  /*11240*/  @!P0 SYNCS.PHASECHK.TRANS64 P0, [R0+URZ], R3 ;  /* 0x00000003000085a7 */ /* 0x000ea400080010ff */
[----:B--2---:R-:W-:Y:S05]  /*11250*/  @!P0 BRA `(.L_x_228) ;  /* 0xfffffffc00f08947 */ /* 0x004fea000383ffff */
[----:B------:R-:W-:Y:S05]  /*11260*/  BRA `(.L_x_229) ;  /* 0xffffff3400507947 */ /* 0x000fea000383ffff */
.L_x_62:
[----:B------:R-:W-:-:S07]  /*11270*/  MOV R17, UR4 ;  /* 0x0000000400117c02 */ /* 0x000fce0008000f00 */
.L_x_230:
[----:B-1----:R1:W2:Y:S02]  /*11280*/  SYNCS.PHASECHK.TRANS64.TRYWAIT P0, [R17+URZ+0xb0], R20 ;  /* 0x0000b014110075a7 */ /* 0x0022a400080011ff */
[----:B--2---:R-:W-:Y:S05]  /*11290*/  @!P0 NANOSLEEP.SYNCS 0x989680 ;  /* 0x009896800000895d */ /* 0x004fea0003900000 */
[----:B------:R-:W2:Y:S02]  /*112a0*/  @!P0 SYNCS.PHASECHK.TRANS64 P0, [R17+URZ+0xb0], R20 ;  /* 0x0000b014110085a7 */ /* 0x000ea400080010ff */
[----:B--2---:R-:W-:Y:S05]  /*112b0*/  @!P0 BRA `(.L_x_230) ;  /* 0xfffffffc00f08947 */ /* 0x004fea000383ffff */
[----:B------:R-:W-:Y:S05]  /*112c0*/  BRA `(.L_x_231) ;  /* 0xffffff5000307947 */ /* 0x000fea000383ffff */
.L_x_78:
[----:B------:R-:W-:-:S07]  /*112d0*/  MOV R23, UR4 ;  /* 0x0000000400177c02 */ /* 0x000fce0008000f00 */
.L_x_232:
[----:B--2---:R2:W3:Y:S02]  /*112e0*/  SYNCS.PHASECHK.TRANS64.TRYWAIT P0, [R23+URZ+0xb0], R20 ;  /* 0x0000b014170075a7 */ /* 0x0044e400080011ff */
[----:B---3--:R-:W-:Y:S05]  /*112f0*/  @!P0 NANOSLEEP.SYNCS 0x989680 ;  /* 0x009896800000895d */ /* 0x008fea0003900000 */
[----:B------:R-:W3:Y:S02]  /*11300*/  @!P0 SYNCS.PHASECHK.TRANS64 P0, [R23+URZ+0xb0], R20 ;  /* 0x0000b014170085a7 */ /* 0x000ee400080010ff */
[----:B---3--:R-:W-:Y:S05]  /*11310*/  @!P0 BRA `(.L_x_232) ;  /* 0xfffffffc00f08947 */ /* 0x008fea000383ffff */
[----:B------:R-:W-:Y:S05]  /*11320*/  BRA `(.L_x_233) ;  /* 0xffffff6c00047947 */ /* 0x000fea000383ffff */
.L_x_87:
[----:B--2---:R2:W4:Y:S02]  /*11330*/  SYNCS.PHASECHK.TRANS64.TRYWAIT P0, [R19+URZ+0x68], R6 ;  /* 0x00006806130075a7 */ /* 0x00452400080011ff */
[----:B----4-:R-:W-:Y:S05]  /*11340*/  @!P0 NANOSLEEP.SYNCS 0x989680 ;  /* 0x009896800000895d */ /* 0x010fea0003900000 */
[----:B------:R-:W4:Y:S02]  /*11350*/  @!P0 SYNCS.PHASECHK.TRANS64 P0, [R19+URZ+0x68], R6 ;  /* 0x00006806130085a7 */ /* 0x000f2400080010ff */
[----:B----4-:R-:W-:Y:S05]  /*11360*/  @!P0 BRA `(.L_x_87) ;  /* 0xfffffffc00f08947 */ /* 0x010fea000383ffff */
[----:B------:R-:W-:Y:S05]  /*11370*/  BRA `(.L_x_84) ;  /* 0xffffff74001c7947 */ /* 0x000fea000383ffff */
.L_x_91:
[----:B------:R-:W-:Y:S07]  /*11380*/  MOV R0, UR21 ;  /* 0x0000001500007c02 */ /* 0x000fee0008000f00 */
.L_x_234:
[----:B------:R1:W1:Y:S02]  /*11390*/  SYNCS.PHASECHK.TRANS64.TRYWAIT P0, [R0+URZ+0x40], R5 ;  /* 0x00004005000075a7 */ /* 0x00026400080011ff */
[----:B-1----:R-:W-:Y:S05]  /*113a0*/  @!P0 NANOSLEEP.SYNCS 0x989680 ;  /* 0x009896800000895d */ /* 0x002fea0003900000 */
[----:B------:R-:W1:Y:S02]  /*113b0*/  @!P0 SYNCS.PHASECHK.TRANS64 P0, [R0+URZ+0x40], R5 ;  /* 0x00004005000085a7 */ /* 0x000e6400080010ff */
[----:B-1----:R-:W-:Y:S05]  /*113c0*/  @!P0 BRA `(.L_x_234) ;  /* 0xfffffffc00f08947 */ /* 0x002fea000383ffff */
[----:B------:R-:W-:Y:S05]  /*113d0*/  BRA `(.L_x_235) ;  /* 0xffffff7400a87947 */ /* 0x000fea000383ffff */
.L_x_97:
[----:B------:R-:W-:Y:S07]  /*113e0*/  MOV R0, UR21 ;  /* 0x0000001500007c02 */ /* 0x000fee0008000f00 */
.L_x_236:
[----:B-1----:R1:W4:Y:S02]  /*113f0*/  SYNCS.PHASECHK.TRANS64.TRYWAIT P0, [R0+URZ+0x48], R5 ;  /* 0x00004805000075a7 */ /* 0x00232400080011ff */
[----:B----4-:R-:W-:Y:S05]  /*11400*/  @!P0 NANOSLEEP.SYNCS 0x989680 ;  /* 0x009896800000895d */ /* 0x010fea0003900000 */
[----:B------:R-:W4:Y:S02]  /*11410*/  @!P0 SYNCS.PHASECHK.TRANS64 P0, [R0+URZ+0x48], R5 ;  /* 0x00004805000085a7 */ /* 0x000f2400080010ff */
[----:B----4-:R-:W-:Y:S05]  /*11420*/  @!P0 BRA `(.L_x_236) ;  /* 0xfffffffc00f08947 */ /* 0x010fea000383ffff */
[----:B------:R-:W-:Y:S05]  /*11430*/  BRA `(.L_x_237) ;  /* 0xffffff7800007947 */ /* 0x000fea000383ffff */
.L_x_103:
[----:B-1--4-:R-:W-:Y:S07]  /*11440*/  MOV R0, UR21 ;  /* 0x0000001500007c02 */ /* 0x012fee0008000f00 */
.L_x_238:
[----:B-1----:R1:W4:Y:S02]  /*11450*/  SYNCS.PHASECHK.TRANS64.TRYWAIT P0, [R0+URZ+0x50], R5 ;  /* 0x00005005000075a7 */ /* 0x00232400080011ff */
[----:B----4-:R-:W-:Y:S05]  /*11460*/  @!P0 NANOSLEEP.SYNCS 0x989680 ;  /* 0x009896800000895d */ /* 0x010fea0003900000 */
[----:B------:R-:W4:Y:S02]  /*11470*/  @!P0 SYNCS.PHASECHK.TRANS64 P0, [R0+URZ+0x50], R5 ;  /* 0x00005005000085a7 */ /* 0x000f2400080010ff */
[----:B----4-:R-:W-:Y:S05]  /*11480*/  @!P0 BRA `(.L_x_238) ;  /* 0xfffffffc00f08947 */ /* 0x010fea000383ffff */
[----:B------:R-:W-:Y:S05]  /*11490*/  BRA `(.L_x_239) ;  /* 0xffffff7800587947 */ /* 0x000fea000383ffff */
.L_x_109:
[----:B-1--4-:R-:W-:Y:S07]  /*114a0*/  MOV R0, UR21 ;  /* 0x0000001500007c02 */ /* 0x012fee0008000f00 */
.L_x_240:
[----:B-1----:R1:W4:Y:S02]  /*114b0*/  SYNCS.PHASECHK.TRANS64.TRYWAIT P0, [R0+URZ+0x58], R5 ;  /* 0x00005805000075a7 */ /* 0x00232400080011ff */
[----:B----4-:R-:W-:Y:S05]  /*114c0*/  @!P0 NANOSLEEP.SYNCS 0x989680 ;  /* 0x009896800000895d */ /* 0x010fea0003900000 */
[----:B------:R-:W4:Y:S02]  /*114d0*/  @!P0 SYNCS.PHASECHK.TRANS64 P0, [R0+URZ+0x58], R5 ;  /* 0x00005805000085a7 */ /* 0x000f2400080010ff */
[----:B----4-:R-:W-:Y:S05]  /*114e0*/  @!P0 BRA `(.L_x_240) ;  /* 0xfffffffc00f08947 */ /* 0x010fea000383ffff */
[----:B------:R-:W-:Y:S05]  /*114f0*/  BRA `(.L_x_241) ;  /* 0xffffff7800b07947 */ /* 0x000fea000383ffff */
.L_x_115:
[----:B----4-:R-:W-:Y:S07]  /*11500*/  MOV R0, UR8 ;  /* 0x0000000800007c02 */ /* 0x010fee0008000f00 */
.L_x_242:
[----:B-1----:R1:W4:Y:S02]  /*11510*/  SYNCS.PHASECHK.TRANS64.TRYWAIT P0, [R0+URZ+0x150], R5 ;  /* 0x00015005000075a7 */ /* 0x00232400080011ff */
[----:B----4-:R-:W-:Y:S05]  /*11520*/  @!P0 NANOSLEEP.SYNCS 0x989680 ;  /* 0x009896800000895d */ /* 0x010fea0003900000 */
[----:B------:R-:W4:Y:S02]  /*11530*/  @!P0 SYNCS.PHASECHK.TRANS64 P0, [R0+URZ+0x150], R5 ;  /* 0x00015005000085a7 */ /* 0x000f2400080010ff */
[----:B----4-:R-:W-:Y:S05]  /*11540*/  @!P0 BRA `(.L_x_242) ;  /* 0xfffffffc00f08947 */ /* 0x010fea000383ffff */
[----:B------:R-:W-:Y:S05]  /*11550*/  BRA `(.L_x_243) ;  /* 0xffffff7c00187947 */ /* 0x000fea000383ffff */
.L_x_119:
[----:B------:R-:W-:-:S07]  /*11560*/  MOV R0, UR21 ;  /* 0x0000001500007c02 */ /* 0x000fce0008000f00 */
.L_x_244:
[----:B-1----:R1:W4:Y:S02]  /*11570*/  SYNCS.PHASECHK.TRANS64.TRYWAIT P0, [R0+URZ+0x40], R3 ;  /* 0x00004003000075a7 */ /* 0x00232400080011ff */
[----:B----4-:R-:W-:Y:S05]  /*11580*/  @!P0 NANOSLEEP.SYNCS 0x989680 ;  /* 0x009896800000895d */ /* 0x010fea0003900000 */
[----:B------:R-:W4:Y:S02]  /*11590*/  @!P0 SYNCS.PHASECHK.TRANS64 P0, [R0+URZ+0x40], R3 ;  /* 0x00004003000085a7 */ /* 0x000f2400080010ff */
[----:B----4-:R-:W-:Y:S05]  /*115a0*/  @!P0 BRA `(.L_x_244) ;  /* 0xfffffffc00f08947 */ /* 0x010fea000383ffff */
[----:B------:R-:W-:Y:S05]  /*115b0*/  BRA `(.L_x_245) ;  /* 0xffffff7c00787947 */ /* 0x000fea000383ffff */
.L_x_121:
[----:B-1----:R-:W-:-:S07]  /*115c0*/  MOV R0, UR21 ;  /* 0x0000001500007c02 */ /* 0x002fce0008000f00 */
.L_x_246:
[----:B-1----:R1:W4:Y:S02]  /*115d0*/  SYNCS.PHASECHK.TRANS64.TRYWAIT P0, [R0+URZ+0x48], R3 ;  /* 0x00004803000075a7 */ /* 0x00232400080011ff */
[----:B----4-:R-:W-:Y:S05]  /*115e0*/  @!P0 NANOSLEEP.SYNCS 0x989680 ;  /* 0x009896800000895d */ /* 0x010fea0003900000 */
[----:B------:R-:W4:Y:S02]  /*115f0*/  @!P0 SYNCS.PHASECHK.TRANS64 P0, [R0+URZ+0x48], R3 ;  /* 0x00004803000085a7 */ /* 0x000f2400080010ff */
[----:B----4-:R-:W-:Y:S05]  /*11600*/  @!P0 BRA `(.L_x_246) ;  /* 0xfffffffc00f08947 */ /* 0x010fea000383ffff */
[----:B------:R-:W-:Y:S05]  /*11610*/  BRA `(.L_x_247) ;  /* 0xffffff7c00707947 */ /* 0x000fea000383ffff */
.L_x_123:
[----:B-1----:R-:W-:-:S07]  /*11620*/  MOV R0, UR21 ;  /* 0x0000001500007c02 */ /* 0x002fce0008000f00 */
.L_x_248:
[----:B-1----:R1:W4:Y:S02]  /*11630*/  SYNCS.PHASECHK.TRANS64.TRYWAIT P0, [R0+URZ+0x50], R3 ;  /* 0x00005003000075a7 */ /* 0x00232400080011ff */
[----:B----4-:R-:W-:Y:S05]  /*11640*/  @!P0 NANOSLEEP.SYNCS 0x989680 ;  /* 0x009896800000895d */ /* 0x010fea0003900000 */
[----:B------:R-:W4:Y:S02]  /*11650*/  @!P0 SYNCS.PHASECHK.TRANS64 P0, [R0+URZ+0x50], R3 ;  /* 0x00005003000085a7 */ /* 0x000f2400080010ff */
[----:B----4-:R-:W-:Y:S05]  /*11660*/  @!P0 BRA `(.L_x_248) ;  /* 0xfffffffc00f08947 */ /* 0x010fea000383ffff */
[----:B------:R-:W-:Y:S05]  /*11670*/  BRA `(.L_x_249) ;  /* 0xffffff7c00687947 */ /* 0x000fea000383ffff */
.L_x_132:
[----:B------:R-:W-:Y:S07]  /*11680*/  MOV R0, UR6 ;  /* 0x0000000600007c02 */ /* 0x000fee0008000f00 */
.L_x_250:
[----:B---3--:R3:W4:Y:S02]  /*11690*/  SYNCS.PHASECHK.TRANS64.TRYWAIT P0, [R0+URZ+0x150], R3 ;  /* 0x00015003000075a7 */ /* 0x00872400080011ff */
[----:B----4-:R-:W-:Y:S05]  /*116a0*/  @!P0 NANOSLEEP.SYNCS 0x989680 ;  /* 0x009896800000895d */ /* 0x010fea0003900000 */
[----:B------:R-:W4:Y:S02]  /*116b0*/  @!P0 SYNCS.PHASECHK.TRANS64 P0, [R0+URZ+0x150], R3 ;  /* 0x00015003000085a7 */ /* 0x000f2400080010ff */
[----:B----4-:R-:W-:Y:S05]  /*116c0*/  @!P0 BRA `(.L_x_250) ;  /* 0xfffffffc00f08947 */ /* 0x010fea000383ffff */
[----:B------:R-:W-:Y:S05]  /*116d0*/  BRA `(.L_x_251) ;  /* 0xffffff88000c7947 */ /* 0x000fea000383ffff */
.L_x_141:
[----:B------:R-:W-:Y:S07]  /*116e0*/  MOV R15, 0xffffffff ;  /* 0xffffffff000f7802 */ /* 0x000fee0000000f00 */
[----:B---345:R-:W-:Y:S05]  /*116f0*/  WARPSYNC.COLLECTIVE R15, `(.L_x_252) ;  /* 0x000000000f0c7348 */ /* 0x038fea0003c00000 */
[----:B------:R-:W-:Y:S02]  /*11700*/  ELECT P6, UR79, PT ;  /* 0x00000000004f782f */ /* 0x000fe400038c0000 */
[----:B------:R-:W-:Y:S01]  /*11710*/  MOV R14, UR79 ;  /* 0x0000004f000e7c02 */ /* 0x000fe20008000f00 */
[----:B---345:R-:W-:Y:S10]  /*11720*/  ENDCOLLECTIVE ;  /* 0x000000000000791b */ /* 0x038ff40003800000 */
.L_x_252:
[----:B------:R-:W-:Y:S05]  /*11730*/  BRA `(.L_x_253) ;  /* 0xffffff8c00247947 */ /* 0x000fea000383ffff */
.L_x_146:
[----:B--2---:R-:W-:Y:S04]  /*11740*/  MOV R3, UR43 ;  /* 0x0000002b00037c02 */ /* 0x004fe80008000f00 */
[----:B------:R2:W1:Y:S03]  /*11750*/  SYNCS.PHASECHK.TRANS64.TRYWAIT P0, [R3+URZ+0x20], R2 ;  /* 0x00002002030075a7 */ /* 0x00046600080011ff */
[----:B-1----:R-:W-:Y:S05]  /*11760*/  @!P0 NANOSLEEP.SYNCS 0x989680 ;  /* 0x009896800000895d */ /* 0x002fea0003900000 */
[----:B------:R-:W1:Y:S02]  /*11770*/  @!P0 SYNCS.PHASECHK.TRANS64 P0, [R3+URZ+0x20], R2 ;  /* 0x00002002030085a7 */ /* 0x000e6400080010ff */
[----:B-1----:R-:W-:Y:S05]  /*11780*/  @!P0 BRA `(.L_x_146) ;  /* 0xfffffffc00ec8947 */ /* 0x002fea000383ffff */
[----:B------:R-:W-:Y:S05]  /*11790*/  BRA `(.L_x_145) ;  /* 0xffffff8c00c47947 */ /* 0x000fea000383ffff */
.L_x_150:
[----:B------:R1:W1:Y:S02]  /*117a0*/  SYNCS.PHASECHK.TRANS64.TRYWAIT P1, [R97+URZ+0xf0], R0 ;  /* 0x0000f000610075a7 */ /* 0x00026400080211ff */
[----:B-1----:R-:W-:Y:S05]  /*117b0*/  @!P1 NANOSLEEP.SYNCS 0x989680 ;  /* 0x009896800000995d */ /* 0x002fea0003900000 */
[----:B------:R-:W1:Y:S02]  /*117c0*/  @!P1 SYNCS.PHASECHK.TRANS64 P1, [R97+URZ+0xf0], R0 ;  /* 0x0000f000610095a7 */ /* 0x000e6400080210ff */
[----:B-1----:R-:W-:Y:S05]  /*117d0*/  @!P1 BRA `(.L_x_150) ;  /* 0xfffffffc00f09947 */ /* 0x002fea000383ffff */
[----:B------:R-:W-:Y:S05]  /*117e0*/  BRA `(.L_x_149) ;  /* 0xffffff90005c7947 */ /* 0x000fea000383ffff */
.L_x_157:
[----:B--2---:R-:W-:Y:S04]  /*117f0*/  MOV R3, UR43 ;  /* 0x0000002b00037c02 */ /* 0x004fe80008000f00 */
[----:B------:R2:W3:Y:S03]  /*11800*/  SYNCS.PHASECHK.TRANS64.TRYWAIT P1, [R3+URZ+0x28], R0 ;  /* 0x00002800030075a7 */ /* 0x0004e600080211ff */
[----:B---3--:R-:W-:Y:S05]  /*11810*/  @!P1 NANOSLEEP.SYNCS 0x989680 ;  /* 0x009896800000995d */ /* 0x008fea0003900000 */
[----:B------:R-:W3:Y:S02]  /*11820*/  @!P1 SYNCS.PHASECHK.TRANS64 P1, [R3+URZ+0x28], R0 ;  /* 0x00002800030095a7 */ /* 0x000ee400080210ff */
[----:B---3--:R-:W-:Y:S05]  /*11830*/  @!P1 BRA `(.L_x_157) ;  /* 0xfffffffc00ec9947 */ /* 0x008fea000383ffff */
[----:B------:R-:W-:Y:S05]  /*11840*/  BRA `(.L_x_156) ;  /* 0xffffff9c00747947 */ /* 0x000fea000383ffff */
.L_x_165:
[----:B--2---:R-:W-:Y:S04]  /*11850*/  MOV R0, UR43 ;  /* 0x0000002b00007c02 */ /* 0x004fe80008000f00 */
[----:B------:R2:W1:Y:S03]  /*11860*/  SYNCS.PHASECHK.TRANS64.TRYWAIT P1, [R0+URZ+0x30], R3 ;  /* 0x00003003000075a7 */ /* 0x00046600080211ff */
[----:B-1----:R-:W-:Y:S05]  /*11870*/  @!P1 NANOSLEEP.SYNCS 0x989680 ;  /* 0x009896800000995d */ /* 0x002fea0003900000 */
[----:B------:R-:W1:Y:S02]  /*11880*/  @!P1 SYNCS.PHASECHK.TRANS64 P1, [R0+URZ+0x30], R3 ;  /* 0x00003003000095a7 */ /* 0x000e6400080210ff */
[----:B-1----:R-:W-:Y:S05]  /*11890*/  @!P1 BRA `(.L_x_165) ;  /* 0xfffffffc00ec9947 */ /* 0x002fea000383ffff */
[----:B------:R-:W-:Y:S05]  /*118a0*/  BRA `(.L_x_164) ;  /* 0xffffffa800dc7947 */ /* 0x000fea000383ffff */
.L_x_173:
[----:B--2---:R-:W-:Y:S04]  /*118b0*/  MOV R0, UR43 ;  /* 0x0000002b00007c02 */ /* 0x004fe80008000f00 */
[----:B------:R2:W1:Y:S03]  /*118c0*/  SYNCS.PHASECHK.TRANS64.TRYWAIT P1, [R0+URZ+0x38], R3 ;  /* 0x00003803000075a7 */ /* 0x00046600080211ff */
[----:B-1----:R-:W-:Y:S05]  /*118d0*/  @!P1 NANOSLEEP.SYNCS 0x989680 ;  /* 0x009896800000995d */ /* 0x002fea0003900000 */
[----:B------:R-:W1:Y:S02]  /*118e0*/  @!P1 SYNCS.PHASECHK.TRANS64 P1, [R0+URZ+0x38], R3 ;  /* 0x00003803000095a7 */ /* 0x000e6400080210ff */
[----:B-1----:R-:W-:Y:S05]  /*118f0*/  @!P1 BRA `(.L_x_173) ;  /* 0xfffffffc00ec9947 */ /* 0x002fea000383ffff */
[----:B------:R-:W-:Y:S05]  /*11900*/  BRA `(.L_x_172) ;  /* 0xffffffb800547947 */ /* 0x000fea000383ffff */
.L_x_185:
[----:B------:R-:W-:Y:S07]  /*11910*/  MOV R4, UR24 ;  /* 0x0000001800047c02 */ /* 0x000fee0008000f00 */
.L_x_254:
[----:B--2---:R2:W4:Y:S02]  /*11920*/  SYNCS.PHASECHK.TRANS64.TRYWAIT P0, [R4+URZ+0x70], R5 ;  /* 0x00007005040075a7 */ /* 0x00452400080011ff */
[----:B----4-:R-:W-:Y:S05]  /*11930*/  @!P0 NANOSLEEP.SYNCS 0x989680 ;  /* 0x009896800000895d */ /* 0x010fea0003900000 */
[----:B------:R-:W4:Y:S02]  /*11940*/  @!P0 SYNCS.PHASECHK.TRANS64 P0, [R4+URZ+0x70], R5 ;  /* 0x00007005040085a7 */ /* 0x000f2400080010ff */
[----:B----4-:R-:W-:Y:S05]  /*11950*/  @!P0 BRA `(.L_x_254) ;  /* 0xfffffffc00f08947 */ /* 0x010fea000383ffff */
[----:B------:R-:W-:Y:S05]  /*11960*/  BRA `(.L_x_255) ;  /* 0xffffffd000747947 */ /* 0x000fea000383ffff */
.L_x_188:
[----:B------:R-:W-:Y:S07]  /*11970*/  MOV R4, UR24 ;  /* 0x0000001800047c02 */ /* 0x000fee0008000f00 */
.L_x_256:
[----:B-1----:R1:W2:Y:S02]  /*11980*/  SYNCS.PHASECHK.TRANS64.TRYWAIT P1, [R4+URZ+0x190], R5 ;  /* 0x00019005040075a7 */ /* 0x0022a400080211ff */
[----:B--2---:R-:W-:Y:S05]  /*11990*/  @!P1 NANOSLEEP.SYNCS 0x989680 ;  /* 0x009896800000995d */ /* 0x004fea0003900000 */
[----:B------:R-:W2:Y:S02]  /*119a0*/  @!P1 SYNCS.PHASECHK.TRANS64 P1, [R4+URZ+0x190], R5 ;  /* 0x00019005040095a7 */ /* 0x000ea400080210ff */
[----:B--2---:R-:W-:Y:S05]  /*119b0*/  @!P1 BRA `(.L_x_256) ;  /* 0xfffffffc00f09947 */ /* 0x004fea000383ffff */
[----:B------:R-:W-:Y:S05]  /*119c0*/  BRA `(.L_x_257) ;  /* 0xffffffd000d07947 */ /* 0x000fea000383ffff */
.L_x_204:
[----:B-1----:R-:W-:-:S07]  /*119d0*/  MOV R4, UR7 ;  /* 0x0000000700047c02 */ /* 0x002fce0008000f00 */
.L_x_258:
[----:B-1----:R1:W3:Y:S02]  /*119e0*/  SYNCS.PHASECHK.TRANS64.TRYWAIT P0, [R4+URZ+0x110], R5 ;  /* 0x00011005040075a7 */ /* 0x0022e400080011ff */
[----:B---3--:R-:W-:Y:S05]  /*119f0*/  @!P0 NANOSLEEP.SYNCS 0x989680 ;  /* 0x009896800000895d */ /* 0x008fea0003900000 */
[----:B------:R-:W3:Y:S02]  /*11a00*/  @!P0 SYNCS.PHASECHK.TRANS64 P0, [R4+URZ+0x110], R5 ;  /* 0x00011005040085a7 */ /* 0x000ee400080010ff */
[----:B---3--:R-:W-:Y:S05]  /*11a10*/  @!P0 BRA `(.L_x_258) ;  /* 0xfffffffc00f08947 */ /* 0x008fea000383ffff */
[----:B------:R-:W-:Y:S05]  /*11a20*/  BRA `(.L_x_259) ;  /* 0xffffffe8006c7947 */ /* 0x000fea000383ffff */
.L_x_206:
[----:B------:R-:W-:Y:S07]  /*11a30*/  MOV R4, UR11 ;  /* 0x0000000b00047c02 */ /* 0x000fee0008000f00 */
.L_x_260:
[----:B-1----:R1:W2:Y:S02]  /*11a40*/  SYNCS.PHASECHK.TRANS64.TRYWAIT P0, [R4+URZ], R5 ;  /* 0x00000005040075a7 */ /* 0x0022a400080011ff */
[----:B--2---:R-:W-:Y:S05]  /*11a50*/  @!P0 NANOSLEEP.SYNCS 0x989680 ;  /* 0x009896800000895d */ /* 0x004fea0003900000 */
[----:B------:R-:W2:Y:S02]  /*11a60*/  @!P0 SYNCS.PHASECHK.TRANS64 P0, [R4+URZ], R5 ;  /* 0x00000005040085a7 */ /* 0x000ea400080010ff */
[----:B--2---:R-:W-:Y:S05]  /*11a70*/  @!P0 BRA `(.L_x_260) ;  /* 0xfffffffc00f08947 */ /* 0x004fea000383ffff */
[----:B------:R-:W-:Y:S05]  /*11a80*/  BRA `(.L_x_205) ;  /* 0xffffffe800c07947 */ /* 0x000fea000383ffff */
.L_x_210:
[----:B------:R-:W-:-:S07]  /*11a90*/  MOV R4, UR6 ;  /* 0x0000000600047c02 */ /* 0x000fce0008000f00 */
.L_x_261:
[----:B--2---:R2:W3:Y:S02]  /*11aa0*/  SYNCS.PHASECHK.TRANS64.TRYWAIT P0, [R4+URZ+0x150], R5 ;  /* 0x00015005040075a7 */ /* 0x0044e400080011ff */
[----:B---3--:R-:W-:Y:S05]  /*11ab0*/  @!P0 NANOSLEEP.SYNCS 0x989680 ;  /* 0x009896800000895d */ /* 0x008fea0003900000 */
[----:B------:R-:W3:Y:S02]  /*11ac0*/  @!P0 SYNCS.PHASECHK.TRANS64 P0, [R4+URZ+0x150], R5 ;  /* 0x00015005040085a7 */ /* 0x000ee400080010ff */
[----:B---3--:R-:W-:Y:S05]  /*11ad0*/  @!P0 BRA `(.L_x_261) ;  /* 0xfffffffc00f08947 */ /* 0x008fea000383ffff */
[----:B------:R-:W-:Y:S05]  /*11ae0*/  BRA `(.L_x_262) ;  /* 0xffffffec00d87947 */ /* 0x000fea000383ffff */
.L_x_214:
[----:B--2---:R-:W-:-:S07]  /*11af0*/  MOV R0, UR6 ;  /* 0x0000000600007c02 */ /* 0x004fce0008000f00 */
.L_x_263:
[----:B--2---:R2:W4:Y:S02]  /*11b00*/  SYNCS.PHASECHK.TRANS64.TRYWAIT P0, [R0+URZ+0x110], R5 ;  /* 0x00011005000075a7 */ /* 0x00452400080011ff */
[----:B----4-:R-:W-:Y:S05]  /*11b10*/  @!P0 NANOSLEEP.SYNCS 0x989680 ;  /* 0x009896800000895d */ /* 0x010fea0003900000 */
[----:B------:R-:W4:Y:S02]  /*11b20*/  @!P0 SYNCS.PHASECHK.TRANS64 P0, [R0+URZ+0x110], R5 ;  /* 0x00011005000085a7 */ /* 0x000f2400080010ff */
[----:B----4-:R-:W-:Y:S05]  /*11b30*/  @!P0 BRA `(.L_x_263) ;  /* 0xfffffffc00f08947 */ /* 0x010fea000383ffff */
[----:B------:R-:W-:Y:S05]  /*11b40*/  BRA `(.L_x_264) ;  /* 0xfffffff000547947 */ /* 0x000fea000383ffff */
.L_x_216:
[----:B--2---:R-:W-:-:S07]  /*11b50*/  MOV R0, UR6 ;  /* 0x0000000600007c02 */ /* 0x004fce0008000f00 */
.L_x_265:
[----:B--2---:R2:W4:Y:S02]  /*11b60*/  SYNCS.PHASECHK.TRANS64.TRYWAIT P0, [R0+URZ+0x110], R3 ;  /* 0x00011003000075a7 */ /* 0x00452400080011ff */
[----:B----4-:R-:W-:Y:S05]  /*11b70*/  @!P0 NANOSLEEP.SYNCS 0x989680 ;  /* 0x009896800000895d */ /* 0x010fea0003900000 */
[----:B------:R-:W4:Y:S02]  /*11b80*/  @!P0 SYNCS.PHASECHK.TRANS64 P0, [R0+URZ+0x110], R3 ;  /* 0x00011003000085a7 */ /* 0x000f2400080010ff */
[----:B----4-:R-:W-:Y:S05]  /*11b90*/  @!P0 BRA `(.L_x_265) ;  /* 0xfffffffc00f08947 */ /* 0x010fea000383ffff */
[----:B------:R-:W-:Y:S05]  /*11ba0*/  BRA `(.L_x_266) ;  /* 0xfffffff000687947 */ /* 0x000fea000383ffff */
.L_x_218:
[----:B------:R-:W-:-:S07]  /*11bb0*/  MOV R0, UR6 ;  /* 0x0000000600007c02 */ /* 0x000fce0008000f00 */
.L_x_267:
[----:B-1----:R1:W2:Y:S02]  /*11bc0*/  SYNCS.PHASECHK.TRANS64.TRYWAIT P0, [R0+URZ+0x110], R3 ;  /* 0x00011003000075a7 */ /* 0x0022a400080011ff */
[----:B--2---:R-:W-:Y:S05]  /*11bd0*/  @!P0 NANOSLEEP.SYNCS 0x989680 ;  /* 0x009896800000895d */ /* 0x004fea0003900000 */
[----:B------:R-:W2:Y:S02]  /*11be0*/  @!P0 SYNCS.PHASECHK.TRANS64 P0, [R0+URZ+0x110], R3 ;  /* 0x00011003000085a7 */ /* 0x000ea400080010ff */
[----:B--2---:R-:W-:Y:S05]  /*11bf0*/  @!P0 BRA `(.L_x_267) ;  /* 0xfffffffc00f08947 */ /* 0x004fea000383ffff */
[----:B------:R-:W-:Y:S05]  /*11c00*/  BRA `(.L_x_268) ;  /* 0xfffffff0007c7947 */ /* 0x000fea000383ffff */
.L_x_220:
[----:B------:R-:W-:-:S07]  /*11c10*/  MOV R0, UR7 ;  /* 0x0000000700007c02 */ /* 0x000fce0008000f00 */
.L_x_269:
[----:B-1----:R1:W2:Y:S02]  /*11c20*/  SYNCS.PHASECHK.TRANS64.TRYWAIT P0, [R0+URZ+0x110], R3 ;  /* 0x00011003000075a7 */ /* 0x0022a400080011ff */
[----:B--2---:R-:W-:Y:S05]  /*11c30*/  @!P0 NANOSLEEP.SYNCS 0x989680 ;  /* 0x009896800000895d */ /* 0x004fea0003900000 */
[----:B------:R-:W2:Y:S02]  /*11c40*/  @!P0 SYNCS.PHASECHK.TRANS64 P0, [R0+URZ+0x110], R3 ;  /* 0x00011003000085a7 */ /* 0x000ea400080010ff */
[----:B--2---:R-:W-:Y:S05]  /*11c50*/  @!P0 BRA `(.L_x_269) ;  /* 0xfffffffc00f08947 */ /* 0x004fea000383ffff */
[----:B------:R-:W-:Y:S05]  /*11c60*/  BRA `(.L_x_270) ;  /* 0xfffffff0008c7947 */ /* 0x000fea000383ffff */
        .weak           $__internal_0_$__cuda_sm10x_tcgen05_guardrail_trap_col_being_dealloced_not_returned_by_alloc
        .type           $__internal_0_$__cuda_sm10x_tcgen05_guardrail_trap_col_being_dealloced_not_returned_by_alloc,@function
        .size           $__internal_0_$__cuda_sm10x_tcgen05_guardrail_trap_col_being_dealloced_not_returned_by_alloc,($__internal_1_$__cuda_sm10x_tcgen05_guardrail_trap_phase_invalid_during_alloc - $__internal_0_$__cuda_sm10x_tcgen05_guardrail_trap_col_being_dealloced_not_returned_by_alloc)
$__internal_0_$__cuda_sm10x_tcgen05_guardrail_trap_col_being_dealloced_not_returned_by_alloc:
[----:B------:R-:W-:Y:S05]  /*11c70*/  BPT.TRAP 0x1 ;  /* 0x000000040000795c */ /* 0x000fea0000300000 */
[----:B------:R-:W-:-:S04]  /*11c80*/  HFMA2 R3, -RZ, RZ, 0, 0 ;  /* 0x00000000ff037431 */ /* 0x000fc800000001ff */
[----:B------:R-:W-:Y:S05]  /*11c90*/  RET.REL.NODEC R2 `(_ZN7cutlass13device_kernelINS_4gemm6kernel13GemmUniversalINS1_17GroupProblemShapeIN4cute5tupleIJiiiEEEEENS1_10collective13CollectiveMmaINS1_40MainloopSm100ArrayTmaUmmaWarpSpecializedILi2ELi8ELi4ENS6_IJNS5_1CILi1EEESD_SD_EEEEENS6_IJNSC_ILi128EEESG_SG_EEENS_6half_tEPNS6_IJlSD_NSC_ILi0EEEEEESI_SL_NS5_8TiledMMAINS5_8MMA_AtomIJNS5_20SM100_MMA_F16BF16_SSISI_SI_fLi128ELi128ELNS5_4UMMA5MajorE0ELSQ_0ELNSP_7ScaleInE0ELSR_0EEEEEENS5_6LayoutISE_NS6_IJSJ_SJ_SJ_EEEEENS6_IJNS5_10UnderscoreESX_SX_EEEEENS5_13SM90_TMA_LOADENS5_14ComposedLayoutINS5_7SwizzleILi3ELi4ELi3EEENS5_18smem_ptr_flag_bitsILi16EEENSU_INS6_IJNSC_ILi8EEENSC_ILi64EEEEEENS6_IJS17_SD_EEEEEEEvNS5_8identityES10_S1B_vS1C_EENS_8epilogue10collective18CollectiveEpilogueINS1E_31Sm100PtrArrayTmaWarpSpecializedILi4ELi2ELi32ELb1ELb0EEEJSH_NS6_IJNSU_ISG_SD_EENSU_INSC_ILi32EEESD_EEEEESI_PNS6_IJSD_lSJ_EEESI_S1O_NS1E_6fusion15FusionCallbacksIS1I_NS1P_17LinearCombinationISI_fSI_fLNS_15FloatRoundStyleE2EEESH_S1M_JEEENS5_5SM1004TMEM4LOAD26SM100_TMEM_LOAD_16dp256b4xES10_NS11_IS13_S15_NSU_INS6_IJS17_S16_EEENS6_IJSD_S17_EEEEEEENS5_17SM75_U16x8_LDSM_TENS5_14SM90_TMA_STOREES22_NS5_17SM90_U16x8_STSM_TENS5_39AutoVectorizingCopyWithAssumedAlignmentILi128EEEEEEvvEEEEvNT_6ParamsE) ;  /* 0xfffffee002d87950 */ /* 0x000fea0003c3ffff */
        .weak           $__internal_1_$__cuda_sm10x_tcgen05_guardrail_trap_phase_invalid_during_alloc
        .type           $__internal_1_$__cuda_sm10x_tcgen05_guardrail_trap_phase_invalid_during_alloc,@function
        .size           $__internal_1_$__cuda_sm10x_tcgen05_guardrail_trap_phase_invalid_during_alloc,($__internal_2_$__cuda_sm10x_tcgen05_guardrail_trap_unallocated_columns_being_dealloced - $__internal_1_$__cuda_sm10x_tcgen05_guardrail_trap_phase_invalid_during_alloc)
$__internal_1_$__cuda_sm10x_tcgen05_guardrail_trap_phase_invalid_during_alloc:
[----:B------:R-:W-:Y:S05]  /*11ca0*/  BPT.TRAP 0x1 ;  /* 0x000000040000795c */ /* 0x000fea0000300000 */
[----:B------:R-:W-:-:S04]  /*11cb0*/  MOV R3, 0x0 ;  /* 0x0000000000037802 */ /* 0x000fc80000000f00 */
[----:B------:R-:W-:Y:S05]  /*11cc0*/  RET.REL.NODEC R2 `(_ZN7cutlass13device_kernelINS_4gemm6kernel13GemmUniversalINS1_17GroupProblemShapeIN4cute5tupleIJiiiEEEEENS1_10collective13CollectiveMmaINS1_40MainloopSm100ArrayTmaUmmaWarpSpecializedILi2ELi8ELi4ENS6_IJNS5_1CILi1EEESD_SD_EEEEENS6_IJNSC_ILi128EEESG_SG_EEENS_6half_tEPNS6_IJlSD_NSC_ILi0EEEEEESI_SL_NS5_8TiledMMAINS5_8MMA_AtomIJNS5_20SM100_MMA_F16BF16_SSISI_SI_fLi128ELi128ELNS5_4UMMA5MajorE0ELSQ_0ELNSP_7ScaleInE0ELSR_0EEEEEENS5_6LayoutISE_NS6_IJSJ_SJ_SJ_EEEEENS6_IJNS5_10UnderscoreESX_SX_EEEEENS5_13SM90_TMA_LOADENS5_14ComposedLayoutINS5_7SwizzleILi3ELi4ELi3EEENS5_18smem_ptr_flag_bitsILi16EEENSU_INS6_IJNSC_ILi8EEENSC_ILi64EEEEEENS6_IJS17_SD_EEEEEEEvNS5_8identityES10_S1B_vS1C_EENS_8epilogue10collective18CollectiveEpilogueINS1E_31Sm100PtrArrayTmaWarpSpecializedILi4ELi2ELi32ELb1ELb0EEEJSH_NS6_IJNSU_ISG_SD_EENSU_INSC_ILi32EEESD_EEEEESI_PNS6_IJSD_lSJ_EEESI_S1O_NS1E_6fusion15FusionCallbacksIS1I_NS1P_17LinearCombinationISI_fSI_fLNS_15FloatRoundStyleE2EEESH_S1M_JEEENS5_5SM1004TMEM4LOAD26SM100_TMEM_LOAD_16dp256b4xES10_NS11_IS13_S15_NSU_INS6_IJS17_S16_EEENS6_IJSD_S17_EEEEEEENS5_17SM75_U16x8_LDSM_TENS5_14SM90_TMA_STOREES22_NS5_17SM90_U16x8_STSM_TENS5_39AutoVectorizingCopyWithAssumedAlignmentILi128EEEEEEvvEEEEvNT_6ParamsE) ;  /* 0xfffffee002cc7950 */ /* 0x000fea0003c3ffff */
        .weak           $__internal_2_$__cuda_sm10x_tcgen05_guardrail_trap_unallocated_columns_being_dealloced
        .type           $__internal_2_$__cuda_sm10x_tcgen05_guardrail_trap_unallocated_columns_being_dealloced,@function
        .size           $__internal_2_$__cuda_sm10x_tcgen05_guardrail_trap_unallocated_columns_being_dealloced,($__internal_3_$__cuda_sm20_div_u64 - $__internal_2_$__cuda_sm10x_tcgen05_guardrail_trap_unallocated_columns_being_dealloced)
$__internal_2_$__cuda_sm10x_tcgen05_guardrail_trap_unallocated_columns_being_dealloced:
[----:B------:R-:W-:Y:S05]  /*11cd0*/  BPT.TRAP 0x1 ;  /* 0x000000040000795c */ /* 0x000fea0000300000 */
[----:B------:R-:W-:-:S04]  /*11ce0*/  HFMA2 R3, -RZ, RZ, 0, 0 ;  /* 0x00000000ff037431 */ /* 0x000fc800000001ff */
[----:B------:R-:W-:Y:S05]  /*11cf0*/  RET.REL.NODEC R2 `(_ZN7cutlass13device_kernelINS_4gemm6kernel13GemmUniversalINS1_17GroupProblemShapeIN4cute5tupleIJiiiEEEEENS1_10collective13CollectiveMmaINS1_40MainloopSm100ArrayTmaUmmaWarpSpecializedILi2ELi8ELi4ENS6_IJNS5_1CILi1EEESD_SD_EEEEENS6_IJNSC_ILi128EEESG_SG_EEENS_6half_tEPNS6_IJlSD_NSC_ILi0EEEEEESI_SL_NS5_8TiledMMAINS5_8MMA_AtomIJNS5_20SM100_MMA_F16BF16_SSISI_SI_fLi128ELi128ELNS5_4UMMA5MajorE0ELSQ_0ELNSP_7ScaleInE0ELSR_0EEEEEENS5_6LayoutISE_NS6_IJSJ_SJ_SJ_EEEEENS6_IJNS5_10UnderscoreESX_SX_EEEEENS5_13SM90_TMA_LOADENS5_14ComposedLayoutINS5_7SwizzleILi3ELi4ELi3EEENS5_18smem_ptr_flag_bitsILi16EEENSU_INS6_IJNSC_ILi8EEENSC_ILi64EEEEEENS6_IJS17_SD_EEEEEEEvNS5_8identityES10_S1B_vS1C_EENS_8epilogue10collective18CollectiveEpilogueINS1E_31Sm100PtrArrayTmaWarpSpecializedILi4ELi2ELi32ELb1ELb0EEEJSH_NS6_IJNSU_ISG_SD_EENSU_INSC_ILi32EEESD_EEEEESI_PNS6_IJSD_lSJ_EEESI_S1O_NS1E_6fusion15FusionCallbacksIS1I_NS1P_17LinearCombinationISI_fSI_fLNS_15FloatRoundStyleE2EEESH_S1M_JEEENS5_5SM1004TMEM4LOAD26SM100_TMEM_LOAD_16dp256b4xES10_NS11_IS13_S15_NSU_INS6_IJS17_S16_EEENS6_IJSD_S17_EEEEEEENS5_17SM75_U16x8_LDSM_TENS5_14SM90_TMA_STOREES22_NS5_17SM90_U16x8_STSM_TENS5_39AutoVectorizingCopyWithAssumedAlignmentILi128EEEEEEvvEEEEvNT_6ParamsE) ;  /* 0xfffffee002c07950 */ /* 0x000fea0003c3ffff */
        .weak           $__internal_3_$__cuda_sm20_div_u64
        .type           $__internal_3_$__cuda_sm20_div_u64,@function
        .size           $__internal_3_$__cuda_sm20_div_u64,(.L_x_60 - $__internal_3_$__cuda_sm20_div_u64)
$__internal_3_$__cuda_sm20_div_u64:
[----:B------:R-:W-:Y:S01]  /*11d00*/  MOV R30, R14 ;  /* 0x0000000e001e7202 */ /* 0x000fe20000000f00 */
[----:B------:R-:W-:-:S04]  /*11d10*/  IMAD.MOV.U32 R31, RZ, RZ, R3 ;  /* 0x000000ffff1f7224 */ /* 0x000fc800078e0003 */
[----:B------:R-:W1:Y:S08]  /*11d20*/  I2F.U64.RP R23, R30 ;  /* 0x0000001e00177312 */ /* 0x000e700000309000 */
[----:B-1----:R-:W1:Y:S02]  /*11d30*/  MUFU.RCP R24, R23 ;  /* 0x0000001700187308 */ /* 0x002e640000001000 */
[----:B-1----:R-:W-:-:S06]  /*11d40*/  IADD3 R24, PT, PT, R24, 0x1ffffffe, RZ ;  /* 0x1ffffffe18187810 */ /* 0x002fcc0007ffe0ff */
[----:B------:R-:W1:Y:S02]  /*11d50*/  F2I.U64.TRUNC R24, R24 ;  /* 0x0000001800187311 */ /* 0x000e64000020d800 */
[----:B-1----:R-:W-:Y:S01]  /*11d60*/  IMAD.WIDE.U32 R26, R24, R14, RZ ;  /* 0x0000000e181a7225 */ /* 0x002fe200078e00ff */
[----:B------:R-:W-:-:S03]  /*11d70*/  MOV R29, R24 ;  /* 0x00000018001d7202 */ /* 0x000fc60000000f00 */
[----:B------:R-:W-:Y:S01]  /*11d80*/  IMAD R21, R24, R3, R27 ;  /* 0x0000000318157224 */ /* 0x000fe200078e021b */
[----:B------:R-:W-:-:S03]  /*11d90*/  IADD3 R27, P0, PT, RZ, -R26, RZ ;  /* 0x8000001aff1b7210 */ /* 0x000fc60007f1e0ff */
[----:B------:R-:W-:Y:S02]  /*11da0*/  IMAD R21, R25, R14, R21 ;  /* 0x0000000e19157224 */ /* 0x000fe400078e0215 */
[----:B------:R-:W-:-:S04]  /*11db0*/  IMAD.HI.U32 R28, R24, R27, RZ ;  /* 0x0000001b181c7227 */ /* 0x000fc800078e00ff */
[----:B------:R-:W-:-:S04]  /*11dc0*/  IMAD.X R21, RZ, RZ, ~R21, P0 ;  /* 0x000000ffff157224 */ /* 0x000fc800000e0e15 */
[----:B------:R-:W-:-:S04]  /*11dd0*/  IMAD.WIDE.U32 R28, P3, R24, R21, R28 ;  /* 0x00000015181c7225 */ /* 0x000fc8000786001c */
[C---:B------:R-:W-:Y:S02]  /*11de0*/  IMAD R26, R25.reuse, R21, RZ ;  /* 0x00000015191a7224 */ /* 0x040fe400078e02ff */
[----:B------:R-:W-:-:S04]  /*11df0*/  IMAD.HI.U32 R27, P1, R25, R27, R28 ;  /* 0x0000001b191b7227 */ /* 0x000fc8000782001c */
[----:B------:R-:W-:Y:S01]  /*11e00*/  IMAD.HI.U32 R21, R25, R21, RZ ;  /* 0x0000001519157227 */ /* 0x000fe200078e00ff */
[----:B------:R-:W-:-:S03]  /*11e10*/  IADD3 R27, P0, PT, R26, R27, RZ ;  /* 0x0000001b1a1b7210 */ /* 0x000fc60007f1e0ff */
[----:B------:R-:W-:Y:S02]  /*11e20*/  IMAD.X R24, R21, 0x1, R25, P3 ;  /* 0x0000000115187824 */ /* 0x000fe400018e0619 */
[----:B------:R-:W-:-:S03]  /*11e30*/  IMAD.WIDE.U32 R28, R27, R14, RZ ;  /* 0x0000000e1b1c7225 */ /* 0x000fc600078e00ff */
[----:B------:R-:W-:Y:S01]  /*11e40*/  IADD3.X R24, PT, PT, RZ, RZ, R24, P0, P1 ;  /* 0x000000ffff187210 */ /* 0x000fe200007e2418 */
[----:B------:R-:W-:Y:S01]  /*11e50*/  IMAD R21, R27, R3, R29 ;  /* 0x000000031b157224 */ /* 0x000fe200078e021d */
[----:B------:R-:W-:-:S03]  /*11e60*/  IADD3 R23, P0, PT, RZ, -R28, RZ ;  /* 0x8000001cff177210 */ /* 0x000fc60007f1e0ff */
[----:B------:R-:W-:Y:S02]  /*11e70*/  IMAD R21, R24, R14, R21 ;  /* 0x0000000e18157224 */ /* 0x000fe400078e0215 */
[----:B------:R-:W-:-:S03]  /*11e80*/  IMAD.HI.U32 R26, R27, R23, RZ ;  /* 0x000000171b1a7227 */ /* 0x000fc600078e00ff */
[----:B------:R-:W-:-:S05]  /*11e90*/  IADD3.X R21, PT, PT, RZ, ~R21, RZ, P0, !PT ;  /* 0x80000015ff157210 */ /* 0x000fca00007fe4ff */
[----:B------:R-:W-:-:S04]  /*11ea0*/  IMAD.WIDE.U32 R26, P3, R27, R21, R26 ;  /* 0x000000151b1a7225 */ /* 0x000fc8000786001a */
[C---:B------:R-:W-:Y:S02]  /*11eb0*/  IMAD R25, R24.reuse, R21, RZ ;  /* 0x0000001518197224 */ /* 0x040fe400078e02ff */
[----:B------:R-:W-:-:S04]  /*11ec0*/  IMAD.HI.U32 R26, P1, R24, R23, R26 ;  /* 0x00000017181a7227 */ /* 0x000fc8000782001a */
[----:B------:R-:W-:Y:S01]  /*11ed0*/  IMAD.HI.U32 R21, R24, R21, RZ ;  /* 0x0000001518157227 */ /* 0x000fe200078e00ff */
[----:B------:R-:W-:-:S03]  /*11ee0*/  IADD3 R25, P0, PT, R25, R26, RZ ;  /* 0x0000001a19197210 */ /* 0x000fc60007f1e0ff */
[----:B------:R-:W-:Y:S01]  /*11ef0*/  IMAD.MOV.U32 R27, RZ, RZ, RZ ;  /* 0x000000ffff1b7224 */ /* 0x000fe200078e00ff */
[----:B------:R-:W-:Y:S01]  /*11f00*/  IADD3.X R21, PT, PT, R21, R24, RZ, P3, !PT ;  /* 0x0000001815157210 */ /* 0x000fe20001ffe4ff */
[----:B------:R-:W-:-:S03]  /*11f10*/  IMAD.HI.U32 R26, R25, R15, RZ ;  /* 0x0000000f191a7227 */ /* 0x000fc600078e00ff */
[----:B------:R-:W-:Y:S01]  /*11f20*/  IADD3.X R21, PT, PT, RZ, RZ, R21, P0, P1 ;  /* 0x000000ffff157210 */ /* 0x000fe200007e2415 */
[----:B------:R-:W-:-:S04]  /*11f30*/  IMAD.WIDE.U32 R24, R25, R22, R26 ;  /* 0x0000001619187225 */ /* 0x000fc800078e001a */
[C---:B------:R-:W-:Y:S02]  /*11f40*/  IMAD R26, R21.reuse, R22, RZ ;  /* 0x00000016151a7224 */ /* 0x040fe400078e02ff */
[----:B------:R-:W-:-:S04]  /*11f50*/  IMAD.HI.U32 R23, P1, R21, R15, R24 ;  /* 0x0000000f15177227 */ /* 0x000fc80007820018 */
[----:B------:R-:W-:Y:S01]  /*11f60*/  IMAD.HI.U32 R21, R21, R22, RZ ;  /* 0x0000001615157227 */ /* 0x000fe200078e00ff */
[----:B------:R-:W-:-:S04]  /*11f70*/  IADD3 R26, P0, PT, R26, R23, RZ ;  /* 0x000000171a1a7210 */ /* 0x000fc80007f1e0ff */
[----:B------:R-:W-:Y:S01]  /*11f80*/  IADD3.X R21, PT, PT, R21, RZ, RZ, P1, !PT ;  /* 0x000000ff15157210 */ /* 0x000fe20000ffe4ff */
[C---:B------:R-:W-:Y:S01]  /*11f90*/  IMAD.WIDE.U32 R28, R26.reuse, R14, RZ ;  /* 0x0000000e1a1c7225 */ /* 0x040fe200078e00ff */
[C---:B------:R-:W-:Y:S02]  /*11fa0*/  IADD3 R25, PT, PT, R26.reuse, 0x1, RZ ;  /* 0x000000011a197810 */ /* 0x040fe40007ffe0ff */
[----:B------:R-:W-:Y:S01]  /*11fb0*/  IADD3.X R24, PT, PT, RZ, R21, RZ, P0, !PT ;  /* 0x00000015ff187210 */ /* 0x000fe200007fe4ff */
[----:B------:R-:W-:Y:S01]  /*11fc0*/  IMAD R23, R26, R3, R29 ;  /* 0x000000031a177224 */ /* 0x000fe200078e021d */
[----:B------:R-:W-:-:S03]  /*11fd0*/  IADD3 R21, P0, PT, -R28, R15, RZ ;  /* 0x0000000f1c157210 */ /* 0x000fc60007f1e1ff */
[-C--:B------:R-:W-:Y:S01]  /*11fe0*/  IMAD R23, R24, R14.reuse, R23 ;  /* 0x0000000e18177224 */ /* 0x080fe200078e0217 */
[----:B------:R-:W-:Y:S02]  /*11ff0*/  ISETP.GE.U32.AND P3, PT, R21, R14, PT ;  /* 0x0000000e1500720c */ /* 0x000fe40003f66070 */
[----:B------:R-:W-:Y:S01]  /*12000*/  IADD3 R24, P1, PT, -R14, R21, RZ ;  /* 0x000000150e187210 */ /* 0x000fe20007f3e1ff */
[----:B------:R-:W-:-:S05]  /*12010*/  IMAD.X R22, R22, 0x1, ~R23, P0 ;  /* 0x0000000116167824 */ /* 0x000fca00000e0e17 */
[----:B------:R-:W-:Y:S02]  /*12020*/  ISETP.GE.U32.AND.EX P0, PT, R22, R3, PT, P3 ;  /* 0x000000031600720c */ /* 0x000fe40003f06130 */
[----:B------:R-:W-:Y:S02]  /*12030*/  IADD3.X R23, PT, PT, ~R3, R22, RZ, P1, !PT ;  /* 0x0000001603177210 */ /* 0x000fe40000ffe5ff */
[----:B------:R-:W-:Y:S02]  /*12040*/  SEL R21, R24, R21, P0 ;  /* 0x0000001518157207 */ /* 0x000fe40000000000 */
[----:B------:R-:W-:Y:S02]  /*12050*/  SEL R25, R25, R26, P0 ;  /* 0x0000001a19197207 */ /* 0x000fe40000000000 */
[----:B------:R-:W-:Y:S01]  /*12060*/  SEL R22, R23, R22, P0 ;  /* 0x0000001617167207 */ /* 0x000fe20000000000 */
[----:B------:R-:W-:Y:S01]  /*12070*/  HFMA2 R23, -RZ, RZ, 0, 0 ;  /* 0x00000000ff177431 */ /* 0x000fe200000001ff */
[----:B------:R-:W-:Y:S01]  /*12080*/  ISETP.GE.U32.AND P1, PT, R21, R14, PT ;  /* 0x0000000e1500720c */ /* 0x000fe20003f26070 */
[----:B------:R-:W-:Y:S01]  /*12090*/  VIADD R24, R25, 0x1 ;  /* 0x0000000119187836 */ /* 0x000fe20000000000 */
[----:B------:R-:W-:-:S02]  /*120a0*/  ISETP.NE.U32.AND P0, PT, R14, RZ, PT ;  /* 0x000000ff0e00720c */ /* 0x000fc40003f05070 */
[----:B------:R-:W-:Y:S02]  /*120b0*/  ISETP.GE.U32.AND.EX P1, PT, R22, R3, PT, P1 ;  /* 0x000000031600720c */ /* 0x000fe40003f26110 */
[----:B------:R-:W-:Y:S02]  /*120c0*/  MOV R22, R2 ;  /* 0x0000000200167202 */ /* 0x000fe40000000f00 */
[----:B------:R-:W-:Y:S02]  /*120d0*/  ISETP.NE.AND.EX P0, PT, R3, RZ, PT, P0 ;  /* 0x000000ff0300720c */ /* 0x000fe40003f05300 */
[----:B------:R-:W-:-:S04]  /*120e0*/  SEL R3, R24, R25, P1 ;  /* 0x0000001918037207 */ /* 0x000fc80000800000 */
[----:B------:R-:W-:Y:S01]  /*120f0*/  SEL R3, R3, 0xffffffff, P0 ;  /* 0xffffffff03037807 */ /* 0x000fe20000000000 */
[----:B------:R-:W-:Y:S06]  /*12100*/  RET.REL.NODEC R22 `(_ZN7cutlass13device_kernelINS_4gemm6kernel13GemmUniversalINS1_17GroupProblemShapeIN4cute5tupleIJiiiEEEEENS1_10collective13CollectiveMmaINS1_40MainloopSm100ArrayTmaUmmaWarpSpecializedILi2ELi8ELi4ENS6_IJNS5_1CILi1EEESD_SD_EEEEENS6_IJNSC_ILi128EEESG_SG_EEENS_6half_tEPNS6_IJlSD_NSC_ILi0EEEEEESI_SL_NS5_8TiledMMAINS5_8MMA_AtomIJNS5_20SM100_MMA_F16BF16_SSISI_SI_fLi128ELi128ELNS5_4UMMA5MajorE0ELSQ_0ELNSP_7ScaleInE0ELSR_0EEEEEENS5_6LayoutISE_NS6_IJSJ_SJ_SJ_EEEEENS6_IJNS5_10UnderscoreESX_SX_EEEEENS5_13SM90_TMA_LOADENS5_14ComposedLayoutINS5_7SwizzleILi3ELi4ELi3EEENS5_18smem_ptr_flag_bitsILi16EEENSU_INS6_IJNSC_ILi8EEENSC_ILi64EEEEEENS6_IJS17_SD_EEEEEEEvNS5_8identityES10_S1B_vS1C_EENS_8epilogue10collective18CollectiveEpilogueINS1E_31Sm100PtrArrayTmaWarpSpecializedILi4ELi2ELi32ELb1ELb0EEEJSH_NS6_IJNSU_ISG_SD_EENSU_INSC_ILi32EEESD_EEEEESI_PNS6_IJSD_lSJ_EEESI_S1O_NS1E_6fusion15FusionCallbacksIS1I_NS1P_17LinearCombinationISI_fSI_fLNS_15FloatRoundStyleE2EEESH_S1M_JEEENS5_5SM1004TMEM4LOAD26SM100_TMEM_LOAD_16dp256b4xES10_NS11_IS13_S15_NSU_INS6_IJS17_S16_EEENS6_IJSD_S17_EEEEEEENS5_17SM75_U16x8_LDSM_TENS5_14SM90_TMA_STOREES22_NS5_17SM90_U16x8_STSM_TENS5_39AutoVectorizingCopyWithAssumedAlignmentILi128EEEEEEvvEEEEvNT_6ParamsE) ;  /* 0xfffffedc16bc7950 */ /* 0x000fec0003c3ffff */
.L_x_60:
        /* <DEDUP_REMOVED lines=29> */
[----:B------:R-:W-:Y:S02]  /*122e0*/  HFMA2 R29, -RZ, RZ, 0, 0 ;  /* 0x00000000ff1d7431 */ /* 0x000fe400000001ff */
[----:B------:R-:W-:Y:S01]  /*122f0*/  IMAD.HI.U32 R28, R25, R23, RZ ;  /* 0x00000017191c7227 */ /* 0x000fe200078e00ff */
[----:B------:R-:W-:-:S03]  /*12300*/  IADD3 R27, P0, PT, R27, R24, RZ ;  /* 0x000000181b1b7210 */ /* 0x000fc60007f1e0ff */
[----:B------:R-:W-:Y:S02]  /*12310*/  IMAD.X R24, R28, 0x1, R25, P2 ;  /* 0x000000011c187824 */ /* 0x000fe400010e0619 */
        /* <DEDUP_REMOVED lines=8> */
[----:B------:R-:W-:-:S04]  /*123a0*/  IMAD.WIDE.U32 R28, R23, R20, RZ ;  /* 0x00000014171c7225 */ /* 0x000fc800078e00ff */
[----:B------:R-:W-:Y:S01]  /*123b0*/  IMAD.X R24, RZ, RZ, R24, P0 ;  /* 0x000000ffff187224 */ /* 0x000fe200000e0618 */
[----:B------:R-:W-:Y:S01]  /*123c0*/  IADD3 R25, P0, PT, -R28, R22, RZ ;  /* 0x000000161c197210 */ /* 0x000fe20007f1e1ff */
[C---:B------:R-:W-:Y:S02]  /*123d0*/  IMAD R27, R23.reuse, R3, R29 ;  /* 0x00000003171b7224 */ /* 0x040fe400078e021d */
[----:B------:R-:W-:Y:S01]  /*123e0*/  VIADD R30, R23, 0x1 ;  /* 0x00000001171e7836 */ /* 0x000fe20000000000 */
[-C--:B------:R-:W-:Y:S01]  /*123f0*/  ISETP.GE.U32.AND P2, PT, R25, R20.reuse, PT ;  /* 0x000000141900720c */ /* 0x080fe20003f46070 */
[----:B------:R-:W-:Y:S01]  /*12400*/  IMAD R24, R24, R20, R27 ;  /* 0x0000001418187224 */ /* 0x000fe200078e021b */
[----:B------:R-:W-:-:S04]  /*12410*/  IADD3 R28, P1, PT, -R20, R25, RZ ;  /* 0x00000019141c7210 */ /* 0x000fc80007f3e1ff */
[----:B------:R-:W-:-:S04]  /*12420*/  IADD3.X R24, PT, PT, ~R24, R21, RZ, P0, !PT ;  /* 0x0000001518187210 */ /* 0x000fc800007fe5ff */
[----:B------:R-:W-:Y:S02]  /*12430*/  ISETP.GE.U32.AND.EX P0, PT, R24, R3, PT, P2 ;  /* 0x000000031800720c */ /* 0x000fe40003f06120 */
[-C--:B------:R-:W-:Y:S02]  /*12440*/  IADD3.X R21, PT, PT, ~R3, R24.reuse, RZ, P1, !PT ;  /* 0x0000001803157210 */ /* 0x080fe40000ffe5ff */
[----:B------:R-:W-:Y:S02]  /*12450*/  SEL R25, R28, R25, P0 ;  /* 0x000000191c197207 */ /* 0x000fe40000000000 */
[----:B------:R-:W-:Y:S02]  /*12460*/  SEL R24, R21, R24, P0 ;  /* 0x0000001815187207 */ /* 0x000fe40000000000 */
[----:B------:R-:W-:Y:S02]  /*12470*/  SEL R30, R30, R23, P0 ;  /* 0x000000171e1e7207 */ /* 0x000fe40000000000 */
[----:B------:R-:W-:-:S02]  /*12480*/  ISETP.GE.U32.AND P1, PT, R25, R20, PT ;  /* 0x000000141900720c */ /* 0x000fc40003f26070 */
[----:B------:R-:W-:Y:S02]  /*12490*/  ISETP.NE.U32.AND P0, PT, R20, RZ, PT ;  /* 0x000000ff1400720c */ /* 0x000fe40003f05070 */
[----:B------:R-:W-:Y:S02]  /*124a0*/  IADD3 R21, PT, PT, R30, 0x1, RZ ;  /* 0x000000011e157810 */ /* 0x000fe40007ffe0ff */
[----:B------:R-:W-:Y:S02]  /*124b0*/  ISETP.GE.U32.AND.EX P1, PT, R24, R3, PT, P1 ;  /* 0x000000031800720c */ /* 0x000fe40003f26110 */
[----:B------:R-:W-:Y:S02]  /*124c0*/  ISETP.NE.AND.EX P0, PT, R3, RZ, PT, P0 ;  /* 0x000000ff0300720c */ /* 0x000fe40003f05300 */
[----:B------:R-:W-:Y:S02]  /*124d0*/  MOV R3, 0x0 ;  /* 0x0000000000037802 */ /* 0x000fe40000000f00 */
[----:B------:R-:W-:-:S04]  /*124e0*/  SEL R21, R21, R30, P1 ;  /* 0x0000001e15157207 */ /* 0x000fc80000800000 */
[----:B------:R-:W-:Y:S01]  /*124f0*/  SEL R21, R21, 0xffffffff, P0 ;  /* 0xffffffff15157807 */ /* 0x000fe20000000000 */
[----:B------:R-:W-:Y:S06]  /*12500*/  RET.REL.NODEC R2 `(_ZN7cutlass13device_kernelINS_4gemm6kernel13GemmUniversalINS1_17GroupProblemShapeIN4cute5tupleIJiiiEEEEENS1_10collective13CollectiveMmaINS1_40MainloopSm100ArrayTmaUmmaWarpSpecializedILi2ELi8ELi4ENS6_IJNS5_1CILi1EEESD_SD_EEEEENS6_IJNSC_ILi128EEESG_SG_EEENS_6half_tEPNS6_IJlSD_NSC_ILi0EEEEEESI_SL_NS5_8TiledMMAINS5_8MMA_AtomIJNS5_20SM100_MMA_F16BF16_SSISI_SI_fLi128ELi128ELNS5_4UMMA5MajorE0ELSQ_0ELNSP_7ScaleInE0ELSR_0EEEEEENS5_6LayoutISE_NS6_IJSJ_SJ_SJ_EEEEENS6_IJNS5_10UnderscoreESX_SX_EEEEENS5_13SM90_TMA_LOADENS5_14ComposedLayoutINS5_7SwizzleILi3ELi4ELi3EEENS5_18smem_ptr_flag_bitsILi16EEENSU_INS6_IJNSC_ILi8EEENSC_ILi64EEEEEENS6_IJS17_SD_EEEEEEEvNS5_8identityES10_S1B_vS1C_EENS_8epilogue10collective18CollectiveEpilogueINS1E_31Sm100PtrArrayTmaWarpSpecializedILi4ELi2ELi32ELb1ELb0EEEJSH_NS6_IJNSU_ISG_SD_EENSU_INSC_ILi32EEESD_EEEEESI_PNS6_IJSD_lSJ_EEESI_S1O_NS1E_6fusion15FusionCallbacksIS1I_NS1P_17LinearCombinationISI_fSI_fLNS_15FloatRoundStyleE2EEESH_S1M_JEEENS5_5SM1004TMEM4LOAD26SM100_TMEM_LOAD_16dp256b4xES10_NS11_IS13_S15_NSU_INS6_IJS17_S16_EEENS6_IJSD_S17_EEEEEEENS5_17SM75_U16x8_LDSM_TENS5_14SM90_TMA_STOREES22_NS5_17SM90_U16x8_STSM_TENS5_39AutoVectorizingCopyWithAssumedAlignmentILi128EEEEEEvvEEEEvNT_6ParamsE) ;  /* 0xfffffed802bc7950 */ /* 0x000fec0003c3ffff */
.L_x_271:
[----:B------:R-:W-:-:S00]  /*12510*/  BRA `(.L_x_271) ;  /* 0xfffffffc00fc7947 */ /* 0x000fc0000383ffff */
[----:B------:R-:W-:-:S00]  /*12520*/  NOP ;  /* 0x0000000000007918 */ /* 0x000fc00000000000 */
        /* <DEDUP_REMOVED lines=13> */
.L_x_283:


//--------------------- .nv.global.init           --------------------------
	.section	.nv.global.init,"aw",@progbits
.nv.global.init:
	.type		$str$26,@object
	.size		$str$26,($str$27 - $str$26)
$str$26:
        /*0000*/ 	.byte	0x28, 0x61, 0x64, 0x64, 0x72, 0x65, 0x73, 0x73, 0x20, 0x26, 0x20, 0x6d, 0x61, 0x73, 0x6b, 0x29
        /*0010*/ 	.byte	0x20, 0x3d, 0x3d, 0x20, 0x30, 0x00
	.type		$str$27,@object
	.size		$str$27,($str$25 - $str$27)
$str$27:
        /*0016*/ 	.byte	0x2f, 0x74, 0x6d, 0x70, 0x2f, 0x63, 0x75, 0x74, 0x6c, 0x61, 0x73, 0x73, 0x5f, 0x73, 0x77, 0x65
        /*0026*/ 	.byte	0x65, 0x70, 0x5f, 0x73, 0x72, 0x63, 0x2f, 0x69, 0x6e, 0x63, 0x6c, 0x75, 0x64, 0x65, 0x2f, 0x63
        /*0036*/ 	.byte	0x75, 0x74, 0x65, 0x2f, 0x70, 0x6f, 0x69, 0x6e, 0x74, 0x65, 0x72, 0x5f, 0x66, 0x6c, 0x61, 0x67
        /*0046*/ 	.byte	0x67, 0x65, 0x64, 0x2e, 0x68, 0x70, 0x70, 0x00
	.type		$str$25,@object
	.size		$str$25,($str$24 - $str$25)
$str$25:
        /*004e*/ 	.byte	0x2f, 0x74, 0x6d, 0x70, 0x2f, 0x63, 0x75, 0x74, 0x6c, 0x61, 0x73, 0x73, 0x5f, 0x73, 0x77, 0x65
        /*005e*/ 	.byte	0x65, 0x70, 0x5f, 0x73, 0x72, 0x63, 0x2f, 0x69, 0x6e, 0x63, 0x6c, 0x75, 0x64, 0x65, 0x2f, 0x63
        /*006e*/ 	.byte	0x75, 0x74, 0x65, 0x2f, 0x61, 0x74, 0x6f, 0x6d, 0x2f, 0x63, 0x6f, 0x70, 0x79, 0x5f, 0x74, 0x72
        /*007e*/ 	.byte	0x61, 0x69, 0x74, 0x73, 0x5f, 0x73, 0x6d, 0x31, 0x30, 0x30, 0x2e, 0x68, 0x70, 0x70, 0x00
	.type		$str$24,@object
	.size		$str$24,(__unnamed_1 - $str$24)
$str$24:
        /*008d*/ 	.byte	0x28, 0x28, 0x75, 0x69, 0x6e, 0x74, 0x33, 0x32, 0x5f, 0x74, 0x28, 0x74, 0x68, 0x72, 0x65, 0x61
        /*009d*/ 	.byte	0x64, 0x49, 0x64, 0x78, 0x2e, 0x78, 0x29, 0x20, 0x2f, 0x20, 0x33, 0x32, 0x29, 0x20, 0x25, 0x20
        /*00ad*/ 	.byte	0x34, 0x29, 0x20, 0x3d, 0x3d, 0x20, 0x28, 0x28, 0x28, 0x74, 0x6d, 0x65, 0x6d, 0x5f, 0x61, 0x64
        /*00bd*/ 	.byte	0x64, 0x72, 0x20, 0x3e, 0x3e, 0x20, 0x31, 0x36, 0x29, 0x20, 0x2f, 0x20, 0x33, 0x32, 0x29, 0x20
        /*00cd*/ 	.byte	0x25, 0x20, 0x34, 0x29, 0x00
	.type		__unnamed_1,@object
	.size		__unnamed_1,(__unnamed_2 - __unnamed_1)
__unnamed_1:
        /*00d2*/ 	.byte	0x61, 0x75, 0x74, 0x6f, 0x20, 0x63, 0x75, 0x74, 0x65, 0x3a, 0x3a, 0x61, 0x73, 0x5f, 0x70, 0x6f
        /* <DEDUP_REMOVED lines=24> */
        /*0262*/ 	.byte	0x39, 0x36, 0x3e, 0x3e, 0x3e, 0x3e, 0x5d, 0x00
	.type		__unnamed_2,@object
	.size		__unnamed_2,(.L_2 - __unnamed_2)
__unnamed_2:
        /* <DEDUP_REMOVED lines=42> */
        /*050a*/ 	.byte	0x3e, 0x5d, 0x00
.L_2:


//--------------------- .nv.shared._ZN7cutlass13device_kernelINS_4gemm6kernel13GemmUniversalINS1_17GroupProblemShapeIN4cute5tupleIJiiiEEEEENS1_10collective13CollectiveMmaINS1_40MainloopSm100ArrayTmaUmmaWarpSpecializedILi2ELi8ELi4ENS6_IJNS5_1CILi1EEESD_SD_EEEEENS6_IJNSC_ILi128EEESG_SG_EEENS_6half_tEPNS6_IJlSD_NSC_ILi0EEEEEESI_SL_NS5_8TiledMMAINS5_8MMA_AtomIJNS5_20SM100_MMA_F16BF16_SSISI_SI_fLi128ELi128ELNS5_4UMMA5MajorE0ELSQ_0ELNSP_7ScaleInE0ELSR_0EEEEEENS5_6LayoutISE_NS6_IJSJ_SJ_SJ_EEEEENS6_IJNS5_10UnderscoreESX_SX_EEEEENS5_13SM90_TMA_LOADENS5_14ComposedLayoutINS5_7SwizzleILi3ELi4ELi3EEENS5_18smem_ptr_flag_bitsILi16EEENSU_INS6_IJNSC_ILi8EEENSC_ILi64EEEEEENS6_IJS17_SD_EEEEEEEvNS5_8identityES10_S1B_vS1C_EENS_8epilogue10collective18CollectiveEpilogueINS1E_31Sm100PtrArrayTmaWarpSpecializedILi4ELi2ELi32ELb1ELb0EEEJSH_NS6_IJNSU_ISG_SD_EENSU_INSC_ILi32EEESD_EEEEESI_PNS6_IJSD_lSJ_EEESI_S1O_NS1E_6fusion15FusionCallbacksIS1I_NS1P_17LinearCombinationISI_fSI_fLNS_15FloatRoundStyleE2EEESH_S1M_JEEENS5_5SM1004TMEM4LOAD26SM100_TMEM_LOAD_16dp256b4xES10_NS11_IS13_S15_NSU_INS6_IJS17_S16_EEENS6_IJSD_S17_EEEEEEENS5_17SM75_U16x8_LDSM_TENS5_14SM90_TMA_STOREES22_NS5_17SM90_U16x8_STSM_TENS5_39AutoVectorizingCopyWithAssumedAlignmentILi128EEEEEEvvEEEEvNT_6ParamsE --------------------------
	.section	.nv.shared._ZN7cutlass13device_kernelINS_4gemm6kernel13GemmUniversalINS1_17GroupProblemShapeIN4cute5tupleIJiiiEEEEENS1_10collective13CollectiveMmaINS1_40MainloopSm100ArrayTmaUmmaWarpSpecializedILi2ELi8ELi4ENS6_IJNS5_1CILi1EEESD_SD_EEEEENS6_IJNSC_ILi128EEESG_SG_EEENS_6half_tEPNS6_IJlSD_NSC_ILi0EEEEEESI_SL_NS5_8TiledMMAINS5_8MMA_AtomIJNS5_20SM100_MMA_F16BF16_SSISI_SI_fLi128ELi128ELNS5_4UMMA5MajorE0ELSQ_0ELNSP_7ScaleInE0ELSR_0EEEEEENS5_6LayoutISE_NS6_IJSJ_SJ_SJ_EEEEENS6_IJNS5_10UnderscoreESX_SX_EEEEENS5_13SM90_TMA_LOADENS5_14ComposedLayoutINS5_7SwizzleILi3ELi4ELi3EEENS5_18smem_ptr_flag_bitsILi16EEENSU_INS6_IJNSC_ILi8EEENSC_ILi64EEEEEENS6_IJS17_SD_EEEEEEEvNS5_8identityES10_S1B_vS1C_EENS_8epilogue10collective18CollectiveEpilogueINS1E_31Sm100PtrArrayTmaWarpSpecializedILi4ELi2ELi32ELb1ELb0EEEJSH_NS6_IJNSU_ISG_SD_EENSU_INSC_ILi32EEESD_EEEEESI_PNS6_IJSD_lSJ_EEESI_S1O_NS1E_6fusion15FusionCallbacksIS1I_NS1P_17LinearCombinationISI_fSI_fLNS_15FloatRoundStyleE2EEESH_S1M_JEEENS5_5SM1004TMEM4LOAD26SM100_TMEM_LOAD_16dp256b4xES10_NS11_IS13_S15_NSU_INS6_IJS17_S16_EEENS6_IJSD_S17_EEEEEEENS5_17SM75_U16x8_LDSM_TENS5_14SM90_TMA_STOREES22_NS5_17SM90_U16x8_STSM_TENS5_39AutoVectorizingCopyWithAssumedAlignmentILi128EEEEEEvvEEEEvNT_6ParamsE,"aw",@nobits
	.sectionflags	@""
	.align	16
	.zero		1024


//--------------------- .nv.shared.reserved.0     --------------------------
	.section	.nv.shared.reserved.0,"aw",@nobits
	.weak		__nv_reservedSMEM_offset_0_alias
	.size		__nv_reservedSMEM_offset_0_alias, 0, 64
	.other		__nv_reservedSMEM_offset_0_alias,@"STO_CUDA_RESERVED_SHARED STV_DEFAULT"
__nv_reservedSMEM_offset_0_alias:
	.zero		0
.nv.shared.reserved.0:
	.zero		64
	.weak		__nv_reservedSMEM_tcgen05_partition
	.type		__nv_reservedSMEM_tcgen05_partition,@object
	.size		__nv_reservedSMEM_tcgen05_partition,(.L_0 - __nv_reservedSMEM_tcgen05_partition)
__nv_reservedSMEM_tcgen05_partition:
	.zero		32
.L_0:


//--------------------- .nv.global                --------------------------
	.section	.nv.global,"aw",@nobits
.nv.global:
	.type		_ZN39_INTERNAL_7fe883ce_4_k_cu_cb49ddbc_28174cute1_E,@object
	.size		_ZN39_INTERNAL_7fe883ce_4_k_cu_cb49ddbc_28174cute1_E,(_ZN39_INTERNAL_7fe883ce_4_k_cu_cb49ddbc_28174cuda3std3__45__cpo6cbeginE - _ZN39_INTERNAL_7fe883ce_4_k_cu_cb49ddbc_28174cute1_E)
_ZN39_INTERNAL_7fe883ce_4_k_cu_cb49ddbc_28174cute1_E:
	.zero		1
	.type		_ZN39_INTERNAL_7fe883ce_4_k_cu_cb49ddbc_28174cuda3std3__45__cpo6cbeginE,@object
	.size		_ZN39_INTERNAL_7fe883ce_4_k_cu_cb49ddbc_28174cuda3std3__45__cpo6cbeginE,(_ZN39_INTERNAL_7fe883ce_4_k_cu_cb49ddbc_28174cuda3std3__48in_placeE - _ZN39_INTERNAL_7fe883ce_4_k_cu_cb49ddbc_28174cuda3std3__45__cpo6cbeginE)
_ZN39_INTERNAL_7fe883ce_4_k_cu_cb49ddbc_28174cuda3std3__45__cpo6cbeginE:
	.zero		1
	.type		_ZN39_INTERNAL_7fe883ce_4_k_cu_cb49ddbc_28174cuda3std3__48in_placeE,@object
	.size		_ZN39_INTERNAL_7fe883ce_4_k_cu_cb49ddbc_28174cuda3std3__48in_placeE,(_ZN39_INTERNAL_7fe883ce_4_k_cu_cb49ddbc_28174cuda3std6ranges3__45__cpo9iter_moveE - _ZN39_INTERNAL_7fe883ce_4_k_cu_cb49ddbc_28174cuda3std3__48in_placeE)
_ZN39_INTERNAL_7fe883ce_4_k_cu_cb49ddbc_28174cuda3std3__48in_placeE:
	.zero		1
	.type		_ZN39_INTERNAL_7fe883ce_4_k_cu_cb49ddbc_28174cuda3std6ranges3__45__cpo9iter_moveE,@object
	.size		_ZN39_INTERNAL_7fe883ce_4_k_cu_cb49ddbc_28174cuda3std6ranges3__45__cpo9iter_moveE,(_ZN39_INTERNAL_7fe883ce_4_k_cu_cb49ddbc_28174cuda3std3__45__cpo5beginE - _ZN39_INTERNAL_7fe883ce_4_k_cu_cb49ddbc_28174cuda3std6ranges3__45__cpo9iter_moveE)
_ZN39_INTERNAL_7fe883ce_4_k_cu_cb49ddbc_28174cuda3std6ranges3__45__cpo9iter_moveE:
	.zero		1
	.type		_ZN39_INTERNAL_7fe883ce_4_k_cu_cb49ddbc_28174cuda3std3__45__cpo5beginE,@object
	.size		_ZN39_INTERNAL_7fe883ce_4_k_cu_cb49ddbc_28174cuda3std3__45__cpo5beginE,(_ZN39_INTERNAL_7fe883ce_4_k_cu_cb49ddbc_28174cuda3std3__441_GLOBAL__N__7fe883ce_4_k_cu_cb49ddbc_28176ignoreE - _ZN39_INTERNAL_7fe883ce_4_k_cu_cb49ddbc_28174cuda3std3__45__cpo5beginE)
_ZN39_INTERNAL_7fe883ce_4_k_cu_cb49ddbc_28174cuda3std3__45__cpo5beginE:
	.zero		1
	.type		_ZN39_INTERNAL_7fe883ce_4_k_cu_cb49ddbc_28174cuda3std3__441_GLOBAL__N__7fe883ce_4_k_cu_cb49ddbc_28176ignoreE,@object
	.size		_ZN39_INTERNAL_7fe883ce_4_k_cu_cb49ddbc_28174cuda3std3__441_GLOBAL__N__7fe883ce_4_k_cu_cb49ddbc_28176ignoreE,(_ZN39_INTERNAL_7fe883ce_4_k_cu_cb49ddbc_28174cute7productE - _ZN39_INTERNAL_7fe883ce_4_k_cu_cb49ddbc_28174cuda3std3__441_GLOBAL__N__7fe883ce_4_k_cu_cb49ddbc_28176ignoreE)
_ZN39_INTERNAL_7fe883ce_4_k_cu_cb49ddbc_28174cuda3std3__441_GLOBAL__N__7fe883ce_4_k_cu_cb49ddbc_28176ignoreE:
	.zero		1
	.type		_ZN39_INTERNAL_7fe883ce_4_k_cu_cb49ddbc_28174cute7productE,@object
	.size		_ZN39_INTERNAL_7fe883ce_4_k_cu_cb49ddbc_28174cute7productE,(_ZN39_INTERNAL_7fe883ce_4_k_cu_cb49ddbc_28174cuda3std3__45__cpo3endE - _ZN39_INTERNAL_7fe883ce_4_k_cu_cb49ddbc_28174cute7productE)
_ZN39_INTERNAL_7fe883ce_4_k_cu_cb49ddbc_28174cute7productE:
	.zero		1
	.type		_ZN39_INTERNAL_7fe883ce_4_k_cu_cb49ddbc_28174cuda3std3__45__cpo3endE,@object
	.size		_ZN39_INTERNAL_7fe883ce_4_k_cu_cb49ddbc_28174cuda3std3__45__cpo3endE,(_ZN39_INTERNAL_7fe883ce_4_k_cu_cb49ddbc_28174cuda3std3__419piecewise_constructE - _ZN39_INTERNAL_7fe883ce_4_k_cu_cb49ddbc_28174cuda3std3__45__cpo3endE)
_ZN39_INTERNAL_7fe883ce_4_k_cu_cb49ddbc_28174cuda3std3__45__cpo3endE:
	.zero		1
	.type		_ZN39_INTERNAL_7fe883ce_4_k_cu_cb49ddbc_28174cuda3std3__419piecewise_constructE,@object
	.size		_ZN39_INTERNAL_7fe883ce_4_k_cu_cb49ddbc_28174cuda3std3__419piecewise_constructE,(_ZN39_INTERNAL_7fe883ce_4_k_cu_cb49ddbc_28174cuda3std3__45__cpo4cendE - _ZN39_INTERNAL_7fe883ce_4_k_cu_cb49ddbc_28174cuda3std3__419piecewise_constructE)
_ZN39_INTERNAL_7fe883ce_4_k_cu_cb49ddbc_28174cuda3std3__419piecewise_constructE:
	.zero		1
	.type		_ZN39_INTERNAL_7fe883ce_4_k_cu_cb49ddbc_28174cuda3std3__45__cpo4cendE,@object
	.size		_ZN39_INTERNAL_7fe883ce_4_k_cu_cb49ddbc_28174cuda3std3__45__cpo4cendE,(_ZN39_INTERNAL_7fe883ce_4_k_cu_cb49ddbc_28174cuda3std6ranges3__45__cpo4swapE - _ZN39_INTERNAL_7fe883ce_4_k_cu_cb49ddbc_28174cuda3std3__45__cpo4cendE)
_ZN39_INTERNAL_7fe883ce_4_k_cu_cb49ddbc_28174cuda3std3__45__cpo4cendE:
	.zero		1
	.type		_ZN39_INTERNAL_7fe883ce_4_k_cu_cb49ddbc_28174cuda3std6ranges3__45__cpo4swapE,@object
	.size		_ZN39_INTERNAL_7fe883ce_4_k_cu_cb49ddbc_28174cuda3std6ranges3__45__cpo4swapE,(.L_10 - _ZN39_INTERNAL_7fe883ce_4_k_cu_cb49ddbc_28174cuda3std6ranges3__45__cpo4swapE)
_ZN39_INTERNAL_7fe883ce_4_k_cu_cb49ddbc_28174cuda3std6ranges3__45__cpo4swapE:
	.zero		1
.L_10:


//--------------------- .nv.constant0._ZN7cutlass13device_kernelINS_4gemm6kernel13GemmUniversalINS1_17GroupProblemShapeIN4cute5tupleIJiiiEEEEENS1_10collective13CollectiveMmaINS1_40MainloopSm100ArrayTmaUmmaWarpSpecializedILi2ELi8ELi4ENS6_IJNS5_1CILi1EEESD_SD_EEEEENS6_IJNSC_ILi128EEESG_SG_EEENS_6half_tEPNS6_IJlSD_NSC_ILi0EEEEEESI_SL_NS5_8TiledMMAINS5_8MMA_AtomIJNS5_20SM100_MMA_F16BF16_SSISI_SI_fLi128ELi128ELNS5_4UMMA5MajorE0ELSQ_0ELNSP_7ScaleInE0ELSR_0EEEEEENS5_6LayoutISE_NS6_IJSJ_SJ_SJ_EEEEENS6_IJNS5_10UnderscoreESX_SX_EEEEENS5_13SM90_TMA_LOADENS5_14ComposedLayoutINS5_7SwizzleILi3ELi4ELi3EEENS5_18smem_ptr_flag_bitsILi16EEENSU_INS6_IJNSC_ILi8EEENSC_ILi64EEEEEENS6_IJS17_SD_EEEEEEEvNS5_8identityES10_S1B_vS1C_EENS_8epilogue10collective18CollectiveEpilogueINS1E_31Sm100PtrArrayTmaWarpSpecializedILi4ELi2ELi32ELb1ELb0EEEJSH_NS6_IJNSU_ISG_SD_EENSU_INSC_ILi32EEESD_EEEEESI_PNS6_IJSD_lSJ_EEESI_S1O_NS1E_6fusion15FusionCallbacksIS1I_NS1P_17LinearCombinationISI_fSI_fLNS_15FloatRoundStyleE2EEESH_S1M_JEEENS5_5SM1004TMEM4LOAD26SM100_TMEM_LOAD_16dp256b4xES10_NS11_IS13_S15_NSU_INS6_IJS17_S16_EEENS6_IJSD_S17_EEEEEEENS5_17SM75_U16x8_LDSM_TENS5_14SM90_TMA_STOREES22_NS5_17SM90_U16x8_STSM_TENS5_39AutoVectorizingCopyWithAssumedAlignmentILi128EEEEEEvvEEEEvNT_6ParamsE --------------------------
	.section	.nv.constant0._ZN7cutlass13device_kernelINS_4gemm6kernel13GemmUniversalINS1_17GroupProblemShapeIN4cute5tupleIJiiiEEEEENS1_10collective13CollectiveMmaINS1_40MainloopSm100ArrayTmaUmmaWarpSpecializedILi2ELi8ELi4ENS6_IJNS5_1CILi1EEESD_SD_EEEEENS6_IJNSC_ILi128EEESG_SG_EEENS_6half_tEPNS6_IJlSD_NSC_ILi0EEEEEESI_SL_NS5_8TiledMMAINS5_8MMA_AtomIJNS5_20SM100_MMA_F16BF16_SSISI_SI_fLi128ELi128ELNS5_4UMMA5MajorE0ELSQ_0ELNSP_7ScaleInE0ELSR_0EEEEEENS5_6LayoutISE_NS6_IJSJ_SJ_SJ_EEEEENS6_IJNS5_10UnderscoreESX_SX_EEEEENS5_13SM90_TMA_LOADENS5_14ComposedLayoutINS5_7SwizzleILi3ELi4ELi3EEENS5_18smem_ptr_flag_bitsILi16EEENSU_INS6_IJNSC_ILi8EEENSC_ILi64EEEEEENS6_IJS17_SD_EEEEEEEvNS5_8identityES10_S1B_vS1C_EENS_8epilogue10collective18CollectiveEpilogueINS1E_31Sm100PtrArrayTmaWarpSpecializedILi4ELi2ELi32ELb1ELb0EEEJSH_NS6_IJNSU_ISG_SD_EENSU_INSC_ILi32EEESD_EEEEESI_PNS6_IJSD_lSJ_EEESI_S1O_NS1E_6fusion15FusionCallbacksIS1I_NS1P_17LinearCombinationISI_fSI_fLNS_15FloatRoundStyleE2EEESH_S1M_JEEENS5_5SM1004TMEM4LOAD26SM100_TMEM_LOAD_16dp256b4xES10_NS11_IS13_S15_NSU_INS6_IJS17_S16_EEENS6_IJSD_S17_EEEEEEENS5_17SM75_U16x8_LDSM_TENS5_14SM90_TMA_STOREES22_NS5_17SM90_U16x8_STSM_TENS5_39AutoVectorizingCopyWithAssumedAlignmentILi128EEEEEEvvEEEEvNT_6ParamsE,"a",@progbits
	.sectionflags	@""
	.align	4
.nv.constant0._ZN7cutlass13device_kernelINS_4gemm6kernel13GemmUniversalINS1_17GroupProblemShapeIN4cute5tupleIJiiiEEEEENS1_10collective13CollectiveMmaINS1_40MainloopSm100ArrayTmaUmmaWarpSpecializedILi2ELi8ELi4ENS6_IJNS5_1CILi1EEESD_SD_EEEEENS6_IJNSC_ILi128EEESG_SG_EEENS_6half_tEPNS6_IJlSD_NSC_ILi0EEEEEESI_SL_NS5_8TiledMMAINS5_8MMA_AtomIJNS5_20SM100_MMA_F16BF16_SSISI_SI_fLi128ELi128ELNS5_4UMMA5MajorE0ELSQ_0ELNSP_7ScaleInE0ELSR_0EEEEEENS5_6LayoutISE_NS6_IJSJ_SJ_SJ_EEEEENS6_IJNS5_10UnderscoreESX_SX_EEEEENS5_13SM90_TMA_LOADENS5_14ComposedLayoutINS5_7SwizzleILi3ELi4ELi3EEENS5_18smem_ptr_flag_bitsILi16EEENSU_INS6_IJNSC_ILi8EEENSC_ILi64EEEEEENS6_IJS17_SD_EEEEEEEvNS5_8identityES10_S1B_vS1C_EENS_8epilogue10collective18CollectiveEpilogueINS1E_31Sm100PtrArrayTmaWarpSpecializedILi4ELi2ELi32ELb1ELb0EEEJSH_NS6_IJNSU_ISG_SD_EENSU_INSC_ILi32EEESD_EEEEESI_PNS6_IJSD_lSJ_EEESI_S1O_NS1E_6fusion15FusionCallbacksIS1I_NS1P_17LinearCombinationISI_fSI_fLNS_15FloatRoundStyleE2EEESH_S1M_JEEENS5_5SM1004TMEM4LOAD26SM100_TMEM_LOAD_16dp256b4xES10_NS11_IS13_S15_NSU_INS6_IJS17_S16_EEENS6_IJSD_S17_EEEEEEENS5_17SM75_U16x8_LDSM_TENS5_14SM90_TMA_STOREES22_NS5_17SM90_U16x8_STSM_TENS5_39AutoVectorizingCopyWithAssumedAlignmentILi128EEEEEEvvEEEEvNT_6ParamsE:
	.zero		3200


//--------------------- SYMBOLS --------------------------

	.type		.nv.reservedSmem.offset0,@object
	.size		.nv.reservedSmem.offset0,0x4
	.type		.nv.reservedSmem.cap,@object
	.size		.nv.reservedSmem.cap,0x4
	.type		__assertfail,@function
